	.target	sm_90a

	.elftype	@"ET_EXEC"


//--------------------- .note.nv.tkinfo           --------------------------
	.section	.note.nv.tkinfo,"",@"SHT_NOTE"
	.sectionflags	@"SHF_NOTE_NV_TKINFO"
	.tkinfo
        /*0018*/ 	.word	0x00000002
        /*0030*/ 	.string	""
        /*0030*/ 	.string	"ptxas"
        /*0030*/ 	.string	"Cuda compilation tools, release 13.0, V13.0.88"
        /*0030*/ 	.string	"Build cuda_13.0.r13.0/compiler.36424714_0"
        /*0030*/ 	.string	"-v  -suppress-debug-info  -lineinfo  -arch sm_90a "



//--------------------- .note.nv.cuinfo           --------------------------
	.section	.note.nv.cuinfo,"",@"SHT_NOTE"
	.sectionflags	@"SHF_NOTE_NV_CUINFO"
        /*0018*/ 	.short	0x0002
        /*001a*/ 	.short	0x005a
        /*001c*/ 	.short	0x0082
	.zero		2


//--------------------- .nv.info                  --------------------------
	.section	.nv.info,"",@"SHT_CUDA_INFO"
	.align	4


	//----- nvinfo : EIATTR_REGCOUNT
	.align		4
        /*0000*/ 	.byte	0x04, 0x2f
        /*0002*/ 	.short	(.L_1 - .L_0)
	.align		4
.L_0:
        /*0004*/ 	.word	index@(matmul_kernel)
        /*0008*/ 	.word	0x000000ff


	//----- nvinfo : EIATTR_FRAME_SIZE
	.align		4
.L_1:
        /*000c*/ 	.byte	0x04, 0x11
        /*000e*/ 	.short	(.L_3 - .L_2)
	.align		4
.L_2:
        /*0010*/ 	.word	index@(matmul_kernel)
        /*0014*/ 	.word	0x00000ae8


	//----- nvinfo : EIATTR_MIN_STACK_SIZE
	.align		4
.L_3:
        /*0018*/ 	.byte	0x04, 0x12
        /*001a*/ 	.short	(.L_5 - .L_4)
	.align		4
.L_4:
        /*001c*/ 	.word	index@(matmul_kernel)
        /*0020*/ 	.word	0x00000ae8
.L_5:


//--------------------- .nv.compat                --------------------------
	.section	.nv.compat,"",@"SHT_CUDA_COMPAT_INFO"
	.align	4
        /*0000*/ 	.byte	0x02, 0x09, 0x01, 0x00, 0x02, 0x02, 0x04, 0x00, 0x02, 0x05, 0x05, 0x00, 0x03, 0x07, 0x01, 0x01
        /*0010*/ 	.byte	0x02, 0x03, 0x00, 0x00, 0x02, 0x06, 0x01, 0x00, 0x04, 0x0b, 0x08, 0x00, 0x00, 0x00, 0x00, 0x00
        /*0020*/ 	.byte	0x00, 0x00, 0x00, 0x00


//--------------------- .nv.info.matmul_kernel    --------------------------
	.section	.nv.info.matmul_kernel,"",@"SHT_CUDA_INFO"
	.sectionflags	@""
	.align	4


	//----- nvinfo : EIATTR_CUDA_API_VERSION
	.align		4
        /*0000*/ 	.byte	0x04, 0x37
        /*0002*/ 	.short	(.L_7 - .L_6)
.L_6:
        /*0004*/ 	.word	0x00000082


	//----- nvinfo : EIATTR_KPARAM_INFO
	.align		4
.L_7:
        /*0008*/ 	.byte	0x04, 0x17
        /*000a*/ 	.short	(.L_9 - .L_8)
.L_8:
        /*000c*/ 	.word	0x00000000
        /*0010*/ 	.short	0x000d
        /*0012*/ 	.short	0x0048
        /*0014*/ 	.byte	0x00, 0xf4, 0x21, 0x00


	//----- nvinfo : EIATTR_KPARAM_INFO
	.align		4
.L_9:
        /*0018*/ 	.byte	0x04, 0x17
        /*001a*/ 	.short	(.L_11 - .L_10)
.L_10:
        /*001c*/ 	.word	0x00000000
        /*0020*/ 	.short	0x000c
        /*0022*/ 	.short	0x0040
        /*0024*/ 	.byte	0x00, 0xf4, 0x21, 0x00


	//----- nvinfo : EIATTR_KPARAM_INFO
	.align		4
.L_11:
        /*0028*/ 	.byte	0x04, 0x17
        /*002a*/ 	.short	(.L_13 - .L_12)
.L_12:
        /*002c*/ 	.word	0x00000000
        /*0030*/ 	.short	0x000b
        /*0032*/ 	.short	0x0038
        /*0034*/ 	.byte	0x00, 0xf0, 0x11, 0x00


	//----- nvinfo : EIATTR_KPARAM_INFO
	.align		4
.L_13:
        /*0038*/ 	.byte	0x04, 0x17
        /*003a*/ 	.short	(.L_15 - .L_14)
.L_14:
        /*003c*/ 	.word	0x00000000
        /*0040*/ 	.short	0x000a
        /*0042*/ 	.short	0x0034
        /*0044*/ 	.byte	0x00, 0xf0, 0x11, 0x00


	//----- nvinfo : EIATTR_KPARAM_INFO
	.align		4
.L_15:
        /*0048*/ 	.byte	0x04, 0x17
        /*004a*/ 	.short	(.L_17 - .L_16)
.L_16:
        /*004c*/ 	.word	0x00000000
        /*0050*/ 	.short	0x0009
        /*0052*/ 	.short	0x0030
        /*0054*/ 	.byte	0x00, 0xf0, 0x11, 0x00


	//----- nvinfo : EIATTR_KPARAM_INFO
	.align		4
.L_17:
        /*0058*/ 	.byte	0x04, 0x17
        /*005a*/ 	.short	(.L_19 - .L_18)
.L_18:
        /*005c*/ 	.word	0x00000000
        /*0060*/ 	.short	0x0008
        /*0062*/ 	.short	0x002c
        /*0064*/ 	.byte	0x00, 0xf0, 0x11, 0x00


	//----- nvinfo : EIATTR_KPARAM_INFO
	.align		4
.L_19:
        /*0068*/ 	.byte	0x04, 0x17
        /*006a*/ 	.short	(.L_21 - .L_20)
.L_20:
        /*006c*/ 	.word	0x00000000
        /*0070*/ 	.short	0x0007
        /*0072*/ 	.short	0x0028
        /*0074*/ 	.byte	0x00, 0xf0, 0x11, 0x00


	//----- nvinfo : EIATTR_KPARAM_INFO
	.align		4
.L_21:
        /*0078*/ 	.byte	0x04, 0x17
        /*007a*/ 	.short	(.L_23 - .L_22)
.L_22:
        /*007c*/ 	.word	0x00000000
        /*0080*/ 	.short	0x0006
        /*0082*/ 	.short	0x0024
        /*0084*/ 	.byte	0x00, 0xf0, 0x11, 0x00


	//----- nvinfo : EIATTR_KPARAM_INFO
	.align		4
.L_23:
        /*0088*/ 	.byte	0x04, 0x17
        /*008a*/ 	.short	(.L_25 - .L_24)
.L_24:
        /*008c*/ 	.word	0x00000000
        /*0090*/ 	.short	0x0005
        /*0092*/ 	.short	0x0020
        /*0094*/ 	.byte	0x00, 0xf0, 0x11, 0x00


	//----- nvinfo : EIATTR_KPARAM_INFO
	.align		4
.L_25:
        /*0098*/ 	.byte	0x04, 0x17
        /*009a*/ 	.short	(.L_27 - .L_26)
.L_26:
        /*009c*/ 	.word	0x00000000
        /*00a0*/ 	.short	0x0004
        /*00a2*/ 	.short	0x001c
        /*00a4*/ 	.byte	0x00, 0xf0, 0x11, 0x00


	//----- nvinfo : EIATTR_KPARAM_INFO
	.align		4
.L_27:
        /*00a8*/ 	.byte	0x04, 0x17
        /*00aa*/ 	.short	(.L_29 - .L_28)
.L_28:
        /*00ac*/ 	.word	0x00000000
        /*00b0*/ 	.short	0x0003
        /*00b2*/ 	.short	0x0018
        /*00b4*/ 	.byte	0x00, 0xf0, 0x11, 0x00


	//----- nvinfo : EIATTR_KPARAM_INFO
	.align		4
.L_29:
        /*00b8*/ 	.byte	0x04, 0x17
        /*00ba*/ 	.short	(.L_31 - .L_30)
.L_30:
        /*00bc*/ 	.word	0x00000000
        /*00c0*/ 	.short	0x0002
        /*00c2*/ 	.short	0x0010
        /*00c4*/ 	.byte	0x00, 0xf4, 0x21, 0x00


	//----- nvinfo : EIATTR_KPARAM_INFO
	.align		4
.L_31:
        /*00c8*/ 	.byte	0x04, 0x17
        /*00ca*/ 	.short	(.L_33 - .L_32)
.L_32:
        /*00cc*/ 	.word	0x00000000
        /*00d0*/ 	.short	0x0001
        /*00d2*/ 	.short	0x0008
        /*00d4*/ 	.byte	0x00, 0xf4, 0x21, 0x00


	//----- nvinfo : EIATTR_KPARAM_INFO
	.align		4
.L_33:
        /*00d8*/ 	.byte	0x04, 0x17
        /*00da*/ 	.short	(.L_35 - .L_34)
.L_34:
        /*00dc*/ 	.word	0x00000000
        /*00e0*/ 	.short	0x0000
        /*00e2*/ 	.short	0x0000
        /*00e4*/ 	.byte	0x00, 0xf4, 0x21, 0x00


	//----- nvinfo : EIATTR_SPARSE_MMA_MASK
	.align		4
.L_35:
        /*00e8*/ 	.byte	0x03, 0x50
        /*00ea*/ 	.short	0x0000


	//----- nvinfo : EIATTR_MAXREG_COUNT
	.align		4
        /*00ec*/ 	.byte	0x03, 0x1b
        /*00ee*/ 	.short	0x00ff


	//----- nvinfo : EIATTR_NUM_BARRIERS
	.align		4
        /*00f0*/ 	.byte	0x02, 0x4c
        /*00f2*/ 	.byte	0x01
	.zero		1


	//----- nvinfo : EIATTR_ANNOTATIONS
	.align		4
        /*00f4*/ 	.byte	0x04, 0x55
        /*00f6*/ 	.short	(.L_37 - .L_36)


	//   ....[0]....
.L_36:
        /*00f8*/ 	.word	0x00000001
        /*00fc*/ 	.byte	0x20, 0x05, 0x00, 0x00, 0x01, 0x00, 0x00, 0x00, 0x50, 0x05, 0x00, 0x00, 0x01, 0x00, 0x00, 0x00
        /* <DEDUP_REMOVED lines=1074> */
        /*442c*/ 	.byte	0x20, 0x87, 0x01, 0x00, 0x01, 0x00, 0x00, 0x00, 0x50, 0x87, 0x01, 0x00


	//----- nvinfo : EIATTR_MERCURY_ISA_VERSION
	.align		4
.L_37:
        /*4438*/ 	.byte	0x03, 0x5f
        /*443a*/ 	.short	0x0101


	//----- nvinfo : EIATTR_EXIT_INSTR_OFFSETS
	.align		4
        /*443c*/ 	.byte	0x04, 0x1c
        /*443e*/ 	.short	(.L_39 - .L_38)


	//   ....[0]....
.L_38:
        /*4440*/ 	.word	0x00022070


	//   ....[1]....
        /*4444*/ 	.word	0x00022090


	//----- nvinfo : EIATTR_REQNTID
	.align		4
.L_39:
        /*4448*/ 	.byte	0x04, 0x10
        /*444a*/ 	.short	(.L_41 - .L_40)
.L_40:
        /*444c*/ 	.word	0x00000080
        /*4450*/ 	.word	0x00000001
        /*4454*/ 	.word	0x00000001


	//----- nvinfo : EIATTR_CBANK_PARAM_SIZE
	.align		4
.L_41:
        /*4458*/ 	.byte	0x03, 0x19
        /*445a*/ 	.short	0x0050


	//----- nvinfo : EIATTR_PARAM_CBANK
	.align		4
        /*445c*/ 	.byte	0x04, 0x0a
        /*445e*/ 	.short	(.L_43 - .L_42)
	.align		4
.L_42:
        /*4460*/ 	.word	index@(.nv.constant0.matmul_kernel)
        /*4464*/ 	.short	0x0210
        /*4466*/ 	.short	0x0050


	//----- nvinfo : EIATTR_SW_WAR
	.align		4
.L_43:
        /*4468*/ 	.byte	0x04, 0x36
        /*446a*/ 	.short	(.L_45 - .L_44)
.L_44:
        /*446c*/ 	.word	0x00000008
.L_45:


//--------------------- .nv.callgraph             --------------------------
	.section	.nv.callgraph,"",@"SHT_CUDA_CALLGRAPH"
	.align	4
	.sectionentsize	8
	.align		4
        /*0000*/ 	.word	0x00000000
	.align		4
        /*0004*/ 	.word	0xffffffff
	.align		4
        /*0008*/ 	.word	0x00000000
	.align		4
        /*000c*/ 	.word	0xfffffffe
	.align		4
        /*0010*/ 	.word	0x00000000
	.align		4
        /*0014*/ 	.word	0xfffffffd
	.align		4
        /*0018*/ 	.word	0x00000000
	.align		4
        /*001c*/ 	.word	0xfffffffc


//--------------------- .text.matmul_kernel       --------------------------
	.section	.text.matmul_kernel,"ax",@progbits
	.align	128
        .global         matmul_kernel
        .type           matmul_kernel,@function
        .size           matmul_kernel,(.L_x_4 - matmul_kernel)
        .other          matmul_kernel,@"STO_CUDA_ENTRY STV_DEFAULT"
matmul_kernel:
.text.matmul_kernel:
[----:B------:R-:W0:Y:S08]  /*0000*/  LDC R1, c[0x0][0x28] ;  /* 0x00000a00ff017b82 */ /* 0x000e300000000800 */
[----:B------:R-:W1:Y:S01]  /*0010*/  LDC.64 R18, c[0x0][0x228] ;  /* 0x00008a00ff127b82 */ /* 0x000e620000000a00 */
[----:B------:R-:W2:Y:S01]  /*0020*/  S2R R5, SR_CTAID.X ;  /* 0x0000000000057919 */ /* 0x000ea20000002500 */
[----:B0-----:R-:W-:Y:S01]  /*0030*/  VIADD R1, R1, 0xfffff518 ;  /* 0xfffff51801017836 */ /* 0x001fe20000000000 */
[----:B------:R-:W-:Y:S01]  /*0040*/  UMOV UR4, 0x400 ;  /* 0x0000040000047882 */ /* 0x000fe20000000000 */
[----:B------:R-:W-:Y:S01]  /*0050*/  ULDC.64 UR16, c[0x0][0x208] ;  /* 0x0000820000107ab9 */ /* 0x000fe20000000a00 */
[----:B------:R-:W0:Y:S03]  /*0060*/  S2R R153, SR_TID.X ;  /* 0x0000000000997919 */ /* 0x000e260000002100 */
[----:B------:R-:W3:Y:S08]  /*0070*/  LDC R21, c[0x0][0x230] ;  /* 0x00008c00ff157b82 */ /* 0x000ef00000000800 */
[----:B------:R-:W4:Y:S01]  /*0080*/  S2UR UR12, SR_CgaCtaId ;  /* 0x00000000000c79c3 */ /* 0x000f220000008800 */
[----:B-1----:R-:W-:-:S05]  /*0090*/  VIADD R0, R19, 0xff ;  /* 0x000000ff13007836 */ /* 0x002fca0000000000 */
[----:B------:R-:W-:Y:S01]  /*00a0*/  SHF.R.S32.HI R3, RZ, 0x1f, R0 ;  /* 0x0000001fff037819 */ /* 0x000fe20000011400 */
[----:B---3--:R-:W-:-:S03]  /*00b0*/  VIADD R21, R21, 0x3f ;  /* 0x0000003f15157836 */ /* 0x008fc60000000000 */
[----:B------:R-:W-:Y:S02]  /*00c0*/  LEA.HI R3, R3, R0, RZ, 0x8 ;  /* 0x0000000003037211 */ /* 0x000fe400078f40ff */
[----:B--2---:R-:W-:Y:S02]  /*00d0*/  IABS R8, R5 ;  /* 0x0000000500087213 */ /* 0x004fe40000000000 */
[----:B------:R-:W-:Y:S02]  /*00e0*/  SHF.R.S32.HI R3, RZ, 0x8, R3 ;  /* 0x00000008ff037819 */ /* 0x000fe40000011403 */
[----:B0-----:R-:W-:Y:S01]  /*00f0*/  LOP3.LUT R163, R153, 0x7f, RZ, 0xc0, !PT ;  /* 0x0000007f99a37812 */ /* 0x001fe200078ec0ff */
[----:B----4-:R-:W-:Y:S02]  /*0100*/  ULEA UR12, UR12, UR4, 0x18 ;  /* 0x000000040c0c7291 */ /* 0x010fe4000f8ec03f */
[----:B------:R-:W-:-:S05]  /*0110*/  IMAD.SHL.U32 R4, R3, 0x8, RZ ;  /* 0x0000000803047824 */ /* 0x000fca00078e00ff */
[-C--:B------:R-:W-:Y:S02]  /*0120*/  IABS R7, R4.reuse ;  /* 0x0000000400077213 */ /* 0x080fe40000000000 */
[----:B------:R-:W-:Y:S02]  /*0130*/  IABS R10, R4 ;  /* 0x00000004000a7213 */ /* 0x000fe40000000000 */
[----:B------:R-:W0:Y:S08]  /*0140*/  I2F.RP R0, R7 ;  /* 0x0000000700007306 */ /* 0x000e300000209400 */
[----:B0-----:R-:W0:Y:S02]  /*0150*/  MUFU.RCP R0, R0 ;  /* 0x0000000000007308 */ /* 0x001e240000001000 */
[----:B0-----:R-:W-:-:S02]  /*0160*/  VIADD R2, R0, 0xffffffe ;  /* 0x0ffffffe00027836 */ /* 0x001fc40000000000 */
[----:B------:R-:W-:-:S04]  /*0170*/  IMAD.MOV R0, RZ, RZ, -R10 ;  /* 0x000000ffff007224 */ /* 0x000fc800078e0a0a */
[----:B------:R0:W1:Y:S02]  /*0180*/  F2I.FTZ.U32.TRUNC.NTZ R3, R2 ;  /* 0x0000000200037305 */ /* 0x000064000021f000 */
[----:B0-----:R-:W-:Y:S02]  /*0190*/  IMAD.MOV.U32 R2, RZ, RZ, RZ ;  /* 0x000000ffff027224 */ /* 0x001fe400078e00ff */
[----:B-1----:R-:W-:-:S04]  /*01a0*/  IMAD.MOV R6, RZ, RZ, -R3 ;  /* 0x000000ffff067224 */ /* 0x002fc800078e0a03 */
[----:B------:R-:W-:Y:S02]  /*01b0*/  IMAD R9, R6, R7, RZ ;  /* 0x0000000706097224 */ /* 0x000fe400078e02ff */
[----:B------:R-:W-:Y:S02]  /*01c0*/  IMAD.MOV.U32 R6, RZ, RZ, R8 ;  /* 0x000000ffff067224 */ /* 0x000fe400078e0008 */
[----:B------:R-:W-:-:S06]  /*01d0*/  IMAD.HI.U32 R3, R3, R9, R2 ;  /* 0x0000000903037227 */ /* 0x000fcc00078e0002 */
[----:B------:R-:W-:-:S04]  /*01e0*/  IMAD.HI.U32 R3, R3, R6, RZ ;  /* 0x0000000603037227 */ /* 0x000fc800078e00ff */
[----:B------:R-:W-:-:S05]  /*01f0*/  IMAD R0, R3, R0, R6 ;  /* 0x0000000003007224 */ /* 0x000fca00078e0206 */
[----:B------:R-:W-:-:S13]  /*0200*/  ISETP.GT.U32.AND P1, PT, R7, R0, PT ;  /* 0x000000000700720c */ /* 0x000fda0003f24070 */
[----:B------:R-:W-:Y:S02]  /*0210*/  @!P1 IMAD.IADD R0, R0, 0x1, -R7 ;  /* 0x0000000100009824 */ /* 0x000fe400078e0a07 */
[----:B------:R-:W-:Y:S01]  /*0220*/  @!P1 VIADD R3, R3, 0x1 ;  /* 0x0000000103039836 */ /* 0x000fe20000000000 */
[----:B------:R-:W-:Y:S02]  /*0230*/  ISETP.NE.AND P1, PT, R4, RZ, PT ;  /* 0x000000ff0400720c */ /* 0x000fe40003f25270 */
[----:B------:R-:W-:Y:S02]  /*0240*/  ISETP.GE.U32.AND P0, PT, R0, R7, PT ;  /* 0x000000070000720c */ /* 0x000fe40003f06070 */
[----:B------:R-:W-:-:S04]  /*0250*/  LOP3.LUT R0, R5, R4, RZ, 0x3c, !PT ;  /* 0x0000000405007212 */ /* 0x000fc800078e3cff */
[----:B------:R-:W-:Y:S01]  /*0260*/  ISETP.GE.AND P2, PT, R0, RZ, PT ;  /* 0x000000ff0000720c */ /* 0x000fe20003f46270 */
[----:B------:R-:W-:-:S06]  /*0270*/  VIADD R0, R18, 0x7f ;  /* 0x0000007f12007836 */ /* 0x000fcc0000000000 */
[----:B------:R-:W-:-:S04]  /*0280*/  @P0 VIADD R3, R3, 0x1 ;  /* 0x0000000103030836 */ /* 0x000fc80000000000 */
[----:B------:R-:W-:Y:S01]  /*0290*/  IMAD.MOV.U32 R2, RZ, RZ, R3 ;  /* 0x000000ffff027224 */ /* 0x000fe200078e0003 */
[----:B------:R-:W-:-:S03]  /*02a0*/  SHF.R.S32.HI R3, RZ, 0x1f, R0 ;  /* 0x0000001fff037819 */ /* 0x000fc60000011400 */
[----:B------:R-:W-:Y:S01]  /*02b0*/  @!P2 IMAD.MOV R2, RZ, RZ, -R2 ;  /* 0x000000ffff02a224 */ /* 0x000fe200078e0a02 */
[----:B------:R-:W-:Y:S02]  /*02c0*/  @!P1 LOP3.LUT R2, RZ, R4, RZ, 0x33, !PT ;  /* 0x00000004ff029212 */ /* 0x000fe400078e33ff */
[----:B------:R-:W-:-:S03]  /*02d0*/  LEA.HI R3, R3, R0, RZ, 0x7 ;  /* 0x0000000003037211 */ /* 0x000fc600078f38ff */
[----:B------:R-:W-:Y:S02]  /*02e0*/  IMAD.SHL.U32 R6, R2, 0x8, RZ ;  /* 0x0000000802067824 */ /* 0x000fe400078e00ff */
[----:B------:R-:W-:-:S03]  /*02f0*/  IMAD.MOV R2, RZ, RZ, -R2 ;  /* 0x000000ffff027224 */ /* 0x000fc600078e0a02 */
[----:B------:R-:W-:Y:S01]  /*0300*/  LEA.HI.SX32 R3, R3, -R6, 0x19 ;  /* 0x8000000603037211 */ /* 0x000fe200078fcaff */
[----:B------:R-:W-:-:S03]  /*0310*/  IMAD R4, R4, R2, R5 ;  /* 0x0000000204047224 */ /* 0x000fc600078e0205 */
[----:B------:R-:W-:Y:S02]  /*0320*/  VIMNMX R11, R3, 0x8, PT ;  /* 0x00000008030b7848 */ /* 0x000fe40003fe0100 */
[----:B------:R-:W-:Y:S02]  /*0330*/  IABS R9, R4 ;  /* 0x0000000400097213 */ /* 0x000fe40000000000 */
[----:B------:R-:W-:-:S04]  /*0340*/  IABS R7, R11 ;  /* 0x0000000b00077213 */ /* 0x000fc80000000000 */
[----:B------:R-:W0:Y:S08]  /*0350*/  I2F.RP R0, R7 ;  /* 0x0000000700007306 */ /* 0x000e300000209400 */
[----:B0-----:R-:W0:Y:S02]  /*0360*/  MUFU.RCP R0, R0 ;  /* 0x0000000000007308 */ /* 0x001e240000001000 */
[----:B0-----:R-:W-:-:S06]  /*0370*/  VIADD R3, R0, 0xffffffe ;  /* 0x0ffffffe00037836 */ /* 0x001fcc0000000000 */
[----:B------:R-:W0:Y:S02]  /*0380*/  F2I.FTZ.U32.TRUNC.NTZ R3, R3 ;  /* 0x0000000300037305 */ /* 0x000e24000021f000 */
[----:B0-----:R-:W-:-:S04]  /*0390*/  IMAD.MOV R8, RZ, RZ, -R3 ;  /* 0x000000ffff087224 */ /* 0x001fc800078e0a03 */
[----:B------:R-:W-:Y:S01]  /*03a0*/  IMAD.MOV.U32 R2, RZ, RZ, R8 ;  /* 0x000000ffff027224 */ /* 0x000fe200078e0008 */
[----:B------:R-:W-:-:S03]  /*03b0*/  IABS R8, R11 ;  /* 0x0000000b00087213 */ /* 0x000fc60000000000 */
[----:B------:R-:W-:Y:S02]  /*03c0*/  IMAD R5, R2, R7, RZ ;  /* 0x0000000702057224 */ /* 0x000fe400078e02ff */
[----:B------:R-:W-:Y:S02]  /*03d0*/  IMAD.MOV.U32 R2, RZ, RZ, RZ ;  /* 0x000000ffff027224 */ /* 0x000fe400078e00ff */
[----:B------:R-:W-:Y:S02]  /*03e0*/  IMAD.MOV R0, RZ, RZ, -R8 ;  /* 0x000000ffff007224 */ /* 0x000fe400078e0a08 */
        /* <DEDUP_REMOVED lines=9> */
[----:B------:R-:W-:-:S07]  /*0480*/  ISETP.GE.AND P2, PT, R0, RZ, PT ;  /* 0x000000ff0000720c */ /* 0x000fce0003f46270 */
[----:B------:R-:W-:Y:S01]  /*0490*/  @P0 VIADD R2, R2, 0x1 ;  /* 0x0000000102020836 */ /* 0x000fe20000000000 */
[----:B------:R-:W-:-:S05]  /*04a0*/  ISETP.GT.AND P0, PT, R21, 0x3f, PT ;  /* 0x0000003f1500780c */ /* 0x000fca0003f04270 */
[----:B------:R-:W-:Y:S01]  /*04b0*/  @!P2 IMAD.MOV R2, RZ, RZ, -R2 ;  /* 0x000000ffff02a224 */ /* 0x000fe200078e0a02 */
[----:B------:R-:W-:-:S05]  /*04c0*/  @!P1 LOP3.LUT R2, RZ, R11, RZ, 0x33, !PT ;  /* 0x0000000bff029212 */ /* 0x000fca00078e33ff */
[----:B------:R-:W-:-:S04]  /*04d0*/  IMAD.MOV R0, RZ, RZ, -R2 ;  /* 0x000000ffff007224 */ /* 0x000fc800078e0a02 */
[----:B------:R-:W-:-:S04]  /*04e0*/  IMAD R0, R11, R0, R4 ;  /* 0x000000000b007224 */ /* 0x000fc800078e0204 */
[----:B------:R-:W-:Y:S02]  /*04f0*/  IMAD.IADD R3, R6, 0x1, R0 ;  /* 0x0000000106037824 */ /* 0x000fe400078e0200 */
[----:B------:R-:W-:Y:S02]  /*0500*/  IMAD.SHL.U32 R0, R2, 0x100, RZ ;  /* 0x0000010002007824 */ /* 0x000fe400078e00ff */
[----:B------:R-:W-:-:S05]  /*0510*/  IMAD R15, R3, 0x80, R163 ;  /* 0x00000080030f7824 */ /* 0x000fca00078e02a3 */
[----:B------:R0:W-:Y:S01]  /*0520*/  STL [R1+0x7b0], R15 ;  /* 0x0007b00f01007387 */ /* 0x0001e20000100800 */
[----:B------:R-:W-:Y:S05]  /*0530*/  @P0 BRA `(.L_x_0) ;  /* 0x0000000c000c0947 */ /* 0x000fea0003800000 */
[----:B------:R-:W-:Y:S01]  /*0540*/  IMAD.SHL.U32 R2, R153, 0x8, RZ ;  /* 0x0000000899027824 */ /* 0x000fe200078e00ff */
[----:B------:R1:W-:Y:S01]  /*0550*/  STL [R1], RZ ;  /* 0x000000ff01007387 */ /* 0x0003e20000100800 */
[----:B------:R-:W-:Y:S02]  /*0560*/  CS2R R24, SRZ ;  /* 0x0000000000187805 */ /* 0x000fe4000001ff00 */
[----:B------:R-:W-:Y:S02]  /*0570*/  CS2R R26, SRZ ;  /* 0x00000000001a7805 */ /* 0x000fe4000001ff00 */
[----:B------:R-:W-:Y:S01]  /*0580*/  CS2R R28, SRZ ;  /* 0x00000000001c7805 */ /* 0x000fe2000001ff00 */
[----:B------:R1:W-:Y:S01]  /*0590*/  STL [R1+0x7b4], R2 ;  /* 0x0007b40201007387 */ /* 0x0003e20000100800 */
[----:B------:R-:W-:Y:S02]  /*05a0*/  CS2R R30, SRZ ;  /* 0x00000000001e7805 */ /* 0x000fe4000001ff00 */
[----:B------:R-:W-:-:S02]  /*05b0*/  CS2R R32, SRZ ;  /* 0x0000000000207805 */ /* 0x000fc4000001ff00 */
[----:B------:R-:W-:Y:S01]  /*05c0*/  CS2R R34, SRZ ;  /* 0x0000000000227805 */ /* 0x000fe2000001ff00 */
[----:B------:R1:W-:Y:S01]  /*05d0*/  STL [R1+0x4], RZ ;  /* 0x000004ff01007387 */ /* 0x0003e20000100800 */
[----:B------:R-:W-:Y:S02]  /*05e0*/  CS2R R36, SRZ ;  /* 0x0000000000247805 */ /* 0x000fe4000001ff00 */
[----:B------:R-:W-:Y:S02]  /*05f0*/  CS2R R38, SRZ ;  /* 0x0000000000267805 */ /* 0x000fe4000001ff00 */
[----:B------:R-:W-:Y:S01]  /*0600*/  CS2R R40, SRZ ;  /* 0x0000000000287805 */ /* 0x000fe2000001ff00 */
[----:B------:R1:W-:Y:S01]  /*0610*/  STL [R1+0x8], RZ ;  /* 0x000008ff01007387 */ /* 0x0003e20000100800 */
        /* <DEDUP_REMOVED lines=72> */
[----:B------:R-:W-:-:S03]  /*0aa0*/  CS2R R150, SRZ ;  /* 0x0000000000967805 */ /* 0x000fc6000001ff00 */
[----:B------:R1:W-:Y:S04]  /*0ab0*/  STL [R1+0x54], RZ ;  /* 0x000054ff01007387 */ /* 0x0003e80000100800 */
        /* <DEDUP_REMOVED lines=105> */
[----:B------:R1:W-:Y:S01]  /*1150*/  STL [R1+0x1fc], RZ ;  /* 0x0001fcff01007387 */ /* 0x0003e20000100800 */
[----:B------:R-:W-:Y:S05]  /*1160*/  BRA `(.L_x_1) ;  /* 0x0000016400587947 */ /* 0x000fea0003800000 */
.L_x_0:
[----:B------:R-:W-:Y:S01]  /*1170*/  IABS R10, R18 ;  /* 0x00000012000a7213 */ /* 0x000fe20000000000 */
[----:B------:R-:W-:Y:S01]  /*1180*/  ULDC UR14, c[0x0][0x23c] ;  /* 0x00008f00000e7ab9 */ /* 0x000fe20000000800 */
[----:B------:R-:W-:Y:S01]  /*1190*/  IABS R2, R19 ;  /* 0x0000001300027213 */ /* 0x000fe20000000000 */
[----:B------:R-:W-:Y:S01]  /*11a0*/  ULDC.64 UR4, c[0x0][0x218] ;  /* 0x0000860000047ab9 */ /* 0x000fe20000000a00 */
[----:B------:R-:W1:Y:S01]  /*11b0*/  I2F.RP R3, R10 ;  /* 0x0000000a00037306 */ /* 0x000e620000209400 */
[----:B------:R-:W-:Y:S01]  /*11c0*/  SHF.R.U32.HI R11, RZ, 0x6, R153 ;  /* 0x00000006ff0b7819 */ /* 0x000fe20000011699 */
[----:B------:R-:W-:Y:S01]  /*11d0*/  ULDC.64 UR6, c[0x0][0x210] ;  /* 0x0000840000067ab9 */ /* 0x000fe20000000a00 */
[----:B------:R-:W-:Y:S01]  /*11e0*/  IABS R13, R15 ;  /* 0x0000000f000d7213 */ /* 0x000fe20000000000 */
[----:B------:R-:W-:Y:S01]  /*11f0*/  UMOV UR10, 0xfffffffe ;  /* 0xfffffffe000a7882 */ /* 0x000fe20000000000 */
[----:B------:R-:W-:Y:S01]  /*1200*/  ISETP.GE.AND P3, PT, R15, RZ, PT ;  /* 0x000000ff0f00720c */ /* 0x000fe20003f66270 */
[----:B------:R-:W-:Y:S01]  /*1210*/  UMOV UR11, 0x7fffffdf ;  /* 0x7fffffdf000b7882 */ /* 0x000fe20000000000 */
[----:B------:R-:W-:Y:S01]  /*1220*/  LOP3.LUT R47, R153, 0x3f, RZ, 0xc0, !PT ;  /* 0x0000003f992f7812 */ /* 0x000fe200078ec0ff */
[----:B------:R-:W2:Y:S01]  /*1230*/  I2F.RP R8, R2 ;  /* 0x0000000200087306 */ /* 0x000ea20000209400 */
[----:B------:R-:W-:-:S07]  /*1240*/  LOP3.LUT R227, R163, 0x20, RZ, 0x3c, !PT ;  /* 0x00000020a3e37812 */ /* 0x000fce00078e3cff */
[----:B-1----:R-:W1:Y:S08]  /*1250*/  MUFU.RCP R3, R3 ;  /* 0x0000000300037308 */ /* 0x002e700000001000 */
[----:B--2---:R-:W2:Y:S01]  /*1260*/  MUFU.RCP R8, R8 ;  /* 0x0000000800087308 */ /* 0x004ea20000001000 */
[----:B-1----:R-:W-:Y:S01]  /*1270*/  VIADD R4, R3, 0xffffffe ;  /* 0x0ffffffe03047836 */ /* 0x002fe20000000000 */
[----:B------:R-:W-:-:S06]  /*1280*/  SGXT.U32 R3, R11, 0x1 ;  /* 0x000000010b03781a */ /* 0x000fcc0000000000 */
[----:B------:R1:W3:Y:S01]  /*1290*/  F2I.FTZ.U32.TRUNC.NTZ R5, R4 ;  /* 0x0000000400057305 */ /* 0x0002e2000021f000 */
[----:B--2---:R-:W-:-:S07]  /*12a0*/  VIADD R6, R8, 0xffffffe ;  /* 0x0ffffffe08067836 */ /* 0x004fce0000000000 */
[----:B------:R2:W4:Y:S01]  /*12b0*/  F2I.FTZ.U32.TRUNC.NTZ R7, R6 ;  /* 0x0000000600077305 */ /* 0x000522000021f000 */
[----:B-1----:R-:W-:Y:S02]  /*12c0*/  IMAD.MOV.U32 R4, RZ, RZ, RZ ;  /* 0x000000ffff047224 */ /* 0x002fe400078e00ff */
[----:B---3--:R-:W-:Y:S02]  /*12d0*/  IMAD.MOV R9, RZ, RZ, -R5 ;  /* 0x000000ffff097224 */ /* 0x008fe400078e0a05 */
[----:B--2---:R-:W-:Y:S02]  /*12e0*/  IMAD.MOV.U32 R6, RZ, RZ, RZ ;  /* 0x000000ffff067224 */ /* 0x004fe400078e00ff */
[----:B------:R-:W-:-:S04]  /*12f0*/  IMAD R9, R9, R10, RZ ;  /* 0x0000000a09097224 */ /* 0x000fc800078e02ff */
[----:B------:R-:W-:Y:S01]  /*1300*/  IMAD.HI.U32 R5, R5, R9, R4 ;  /* 0x0000000905057227 */ /* 0x000fe200078e0004 */
[----:B------:R-:W-:-:S03]  /*1310*/  LOP3.LUT R4, R0, R3, RZ, 0xfc, !PT ;  /* 0x0000000300047212 */ /* 0x000fc600078efcff */
[----:B----4-:R-:W-:Y:S01]  /*1320*/  IMAD.MOV R9, RZ, RZ, -R7 ;  /* 0x000000ffff097224 */ /* 0x010fe200078e0a07 */
[----:B------:R-:W-:Y:S01]  /*1330*/  IABS R24, R4 ;  /* 0x0000000400187213 */ /* 0x000fe20000000000 */
[----:B------:R-:W-:Y:S01]  /*1340*/  IMAD.HI.U32 R3, R5, R13, RZ ;  /* 0x0000000d05037227 */ /* 0x000fe200078e00ff */
[----:B------:R-:W-:Y:S02]  /*1350*/  LEA.HI R5, R153, R0, RZ, 0x1a ;  /* 0x0000000099057211 */ /* 0x000fe400078fd0ff */
[C---:B------:R-:W-:Y:S01]  /*1360*/  LOP3.LUT R12, R4.reuse, 0xfa, RZ, 0xfc, !PT ;  /* 0x000000fa040c7812 */ /* 0x040fe200078efcff */
[----:B------:R-:W-:Y:S01]  /*1370*/  IMAD.MOV R8, RZ, RZ, -R3 ;  /* 0x000000ffff087224 */ /* 0x000fe200078e0a03 */
[----:B------:R-:W-:Y:S01]  /*1380*/  LOP3.LUT R14, R4, 0xf8, RZ, 0xfc, !PT ;  /* 0x000000f8040e7812 */ /* 0x000fe200078efcff */
[----:B------:R-:W-:Y:S01]  /*1390*/  IMAD R9, R9, R2, RZ ;  /* 0x0000000209097224 */ /* 0x000fe200078e02ff */
[----:B------:R-:W-:Y:S01]  /*13a0*/  IABS R30, R12 ;  /* 0x0000000c001e7213 */ /* 0x000fe20000000000 */
[----:B------:R-:W-:Y:S01]  /*13b0*/  IMAD R13, R10, R8, R13 ;  /* 0x000000080a0d7224 */ /* 0x000fe200078e020d */
[----:B------:R-:W-:Y:S01]  /*13c0*/  SHF.R.S32.HI R8, RZ, 0x1f, R21 ;  /* 0x0000001fff087819 */ /* 0x000fe20000011415 */
[----:B------:R-:W-:Y:S01]  /*13d0*/  IMAD.HI.U32 R3, R7, R9, R6 ;  /* 0x0000000907037227 */ /* 0x000fe200078e0006 */
[----:B------:R-:W-:-:S02]  /*13e0*/  IABS R32, R14 ;  /* 0x0000000e00207213 */ /* 0x000fc40000000000 */
[----:B------:R-:W-:Y:S01]  /*13f0*/  ISETP.GT.U32.AND P0, PT, R10, R13, PT ;  /* 0x0000000d0a00720c */ /* 0x000fe20003f04070 */
[----:B------:R-:W-:Y:S01]  /*1400*/  VIADD R9, R5, 0xfe ;  /* 0x000000fe05097836 */ /* 0x000fe20000000000 */
[----:B------:R-:W-:Y:S01]  /*1410*/  LEA.HI R21, R8, R21, RZ, 0x6 ;  /* 0x0000001508157211 */ /* 0x000fe200078f30ff */
[----:B------:R-:W-:Y:S01]  /*1420*/  IMAD.HI.U32 R6, R3, R24, RZ ;  /* 0x0000001803067227 */ /* 0x000fe200078e00ff */
[----:B------:R-:W-:Y:S02]  /*1430*/  LOP3.LUT R8, R4, 0xfc, RZ, 0xfc, !PT ;  /* 0x000000fc04087812 */ /* 0x000fe400078efcff */
[----:B------:R-:W-:Y:S01]  /*1440*/  IABS R26, R9 ;  /* 0x00000009001a7213 */ /* 0x000fe20000000000 */
[----:B------:R-:W-:Y:S01]  /*1450*/  IMAD.MOV R7, RZ, RZ, -R6 ;  /* 0x000000ffff077224 */ /* 0x000fe200078e0a06 */
[----:B------:R-:W-:Y:S02]  /*1460*/  IABS R28, R8 ;  /* 0x00000008001c7213 */ /* 0x000fe40000000000 */
[----:B------:R-:W-:Y:S01]  /*1470*/  ISETP.GE.AND P1, PT, R9, RZ, PT ;  /* 0x000000ff0900720c */ /* 0x000fe20003f26270 */
[----:B------:R-:W-:Y:S01]  /*1480*/  IMAD.HI.U32 R6, R3, R26, RZ ;  /* 0x0000001a03067227 */ /* 0x000fe200078e00ff */
[----:B------:R-:W-:-:S02]  /*1490*/  ISETP.GE.AND P5, PT, R8, RZ, PT ;  /* 0x000000ff0800720c */ /* 0x000fc40003fa6270 */
[C---:B0-----:R-:W-:Y:S01]  /*14a0*/  LOP3.LUT R15, R4.reuse, 0xca, RZ, 0xfc, !PT ;  /* 0x000000ca040f7812 */ /* 0x041fe200078efcff */
[----:B------:R-:W-:Y:S01]  /*14b0*/  @!P0 IMAD.IADD R13, R13, 0x1, -R10 ;  /* 0x000000010d0d8824 */ /* 0x000fe200078e0a0a */
[----:B------:R-:W-:Y:S01]  /*14c0*/  LOP3.LUT R16, R4, 0xc8, RZ, 0xfc, !PT ;  /* 0x000000c804107812 */ /* 0x000fe200078efcff */
[----:B------:R-:W-:Y:S01]  /*14d0*/  IMAD R24, R2, R7, R24 ;  /* 0x0000000702187224 */ /* 0x000fe200078e0218 */
[----:B------:R-:W-:Y:S01]  /*14e0*/  IABS R106, R15 ;  /* 0x0000000f006a7213 */ /* 0x000fe20000000000 */
[----:B------:R-:W-:Y:S01]  /*14f0*/  IMAD.MOV R7, RZ, RZ, -R6 ;  /* 0x000000ffff077224 */ /* 0x000fe200078e0a06 */
[----:B------:R-:W-:Y:S01]  /*1500*/  ISETP.GT.U32.AND P0, PT, R10, R13, PT ;  /* 0x0000000d0a00720c */ /* 0x000fe20003f04070 */
[C---:B------:R-:W-:Y:S01]  /*1510*/  IMAD.HI.U32 R6, R3.reuse, R28, RZ ;  /* 0x0000001c03067227 */ /* 0x040fe200078e00ff */
[C---:B------:R-:W-:Y:S02]  /*1520*/  ISETP.GT.U32.AND P4, PT, R2.reuse, R24, PT ;  /* 0x000000180200720c */ /* 0x040fe40003f84070 */
[----:B------:R-:W-:Y:S01]  /*1530*/  IABS R64, R16 ;  /* 0x0000001000407213 */ /* 0x000fe20000000000 */
[----:B------:R-:W-:Y:S01]  /*1540*/  IMAD R26, R2, R7, R26 ;  /* 0x00000007021a7224 */ /* 0x000fe200078e021a */
[C---:B------:R-:W-:Y:S01]  /*1550*/  LOP3.LUT R27, R4.reuse, 0x1c, RZ, 0xfc, !PT ;  /* 0x0000001c041b7812 */ /* 0x040fe200078efcff */
[----:B------:R-:W-:Y:S01]  /*1560*/  IMAD.HI.U32 R7, R3, R30, RZ ;  /* 0x0000001e03077227 */ /* 0x000fe200078e00ff */
[----:B------:R-:W-:-:S02]  /*1570*/  LOP3.LUT R17, R4, 0x20, RZ, 0xfc, !PT ;  /* 0x0000002004117812 */ /* 0x000fc400078efcff */
[----:B------:R-:W-:Y:S01]  /*1580*/  ISETP.GT.U32.AND P2, PT, R2, R26, PT ;  /* 0x0000001a0200720c */ /* 0x000fe20003f44070 */
[----:B------:R-:W-:Y:S01]  /*1590*/  IMAD.MOV R9, RZ, RZ, -R6 ;  /* 0x000000ffff097224 */ /* 0x000fe200078e0a06 */
[----:B------:R-:W-:Y:S01]  /*15a0*/  IABS R20, R17 ;  /* 0x0000001100147213 */ /* 0x000fe20000000000 */
[----:B------:R-:W-:Y:S01]  /*15b0*/  IMAD.MOV R7, RZ, RZ, -R7 ;  /* 0x000000ffff077224 */ /* 0x000fe200078e0a07 */
[----:B------:R-:W-:Y:S01]  /*15c0*/  LOP3.LUT R29, R4, 0x18, RZ, 0xfc, !PT ;  /* 0x00000018041d7812 */ /* 0x000fe200078efcff */
[----:B------:R-:W-:Y:S01]  /*15d0*/  IMAD R28, R2, R9, R28 ;  /* 0x00000009021c7224 */ /* 0x000fe200078e021c */
[----:B------:R-:W-:Y:S01]  /*15e0*/  LOP3.LUT R9, R4, 0xf4, RZ, 0xfc, !PT ;  /* 0x000000f404097812 */ /* 0x000fe200078efcff */
[----:B------:R-:W-:Y:S01]  /*15f0*/  @!P0 IMAD.IADD R13, R13, 0x1, -R10 ;  /* 0x000000010d0d8824 */ /* 0x000fe200078e0a0a */
[----:B------:R-:W-:Y:S01]  /*1600*/  ISETP.NE.AND P0, PT, R18, RZ, PT ;  /* 0x000000ff1200720c */ /* 0x000fe20003f05270 */
[----:B------:R-:W-:Y:S01]  /*1610*/  @!P4 IMAD.IADD R24, R24, 0x1, -R2 ;  /* 0x000000011818c824 */ /* 0x000fe200078e0a02 */
[C---:B------:R-:W-:Y:S01]  /*1620*/  ISETP.GT.U32.AND P4, PT, R2.reuse, R28, PT ;  /* 0x0000001c0200720c */ /* 0x040fe20003f84070 */
[----:B------:R-:W-:Y:S01]  /*1630*/  IMAD R30, R2, R7, R30 ;  /* 0x00000007021e7224 */ /* 0x000fe200078e021e */
[----:B------:R-:W-:Y:S01]  /*1640*/  IABS R36, R9 ;  /* 0x0000000900247213 */ /* 0x000fe20000000000 */
[----:B------:R-:W-:Y:S01]  /*1650*/  @!P2 IMAD.IADD R26, R26, 0x1, -R2 ;  /* 0x000000011a1aa824 */ /* 0x000fe200078e0a02 */
[C---:B------:R-:W-:Y:S01]  /*1660*/  ISETP.GT.U32.AND P2, PT, R2.reuse, R24, PT ;  /* 0x000000180200720c */ /* 0x040fe20003f44070 */
[----:B------:R-:W-:Y:S01]  /*1670*/  @!P3 IMAD.MOV R13, RZ, RZ, -R13 ;  /* 0x000000ffff0db224 */ /* 0x000fe200078e0a0d */
[C---:B------:R-:W-:Y:S01]  /*1680*/  ISETP.GT.U32.AND P3, PT, R2.reuse, R30, PT ;  /* 0x0000001e0200720c */ /* 0x040fe20003f64070 */
[----:B------:R-:W-:Y:S01]  /*1690*/  IMAD.HI.U32 R8, R3, R32, RZ ;  /* 0x0000002003087227 */ /* 0x000fe200078e00ff */
[----:B------:R-:W-:-:S02]  /*16a0*/  ISETP.GT.U32.AND P6, PT, R2, R26, PT ;  /* 0x0000001a0200720c */ /* 0x000fc40003fc4070 */
[C---:B------:R-:W-:Y:S01]  /*16b0*/  LOP3.LUT R10, R4.reuse, 0xf2, RZ, 0xfc, !PT ;  /* 0x000000f2040a7812 */ /* 0x040fe200078efcff */
[----:B------:R-:W-:Y:S01]  /*16c0*/  IMAD.MOV R11, RZ, RZ, -R8 ;  /* 0x000000ffff0b7224 */ /* 0x000fe200078e0a08 */
[----:B------:R-:W-:Y:S01]  /*16d0*/  LOP3.LUT R8, R4, 0xf6, RZ, 0xfc, !PT ;  /* 0x000000f604087812 */ /* 0x000fe200078efcff */
[----:B------:R-:W-:Y:S01]  /*16e0*/  @!P4 IMAD.IADD R28, R28, 0x1, -R2 ;  /* 0x000000011c1cc824 */ /* 0x000fe200078e0a02 */
[----:B------:R-:W-:Y:S01]  /*16f0*/  @!P0 LOP3.LUT R13, RZ, R18, RZ, 0x33, !PT ;  /* 0x00000012ff0d8212 */ /* 0x000fe200078e33ff */
[----:B------:R-:W-:Y:S01]  /*1700*/  IMAD R32, R2, R11, R32 ;  /* 0x0000000b02207224 */ /* 0x000fe200078e0220 */
[----:B------:R-:W-:Y:S01]  /*1710*/  ISETP.GE.AND P0, PT, R4, RZ, PT ;  /* 0x000000ff0400720c */ /* 0x000fe20003f06270 */
[--C-:B------:R-:W-:Y:S01]  /*1720*/  @!P2 IMAD.IADD R24, R24, 0x1, -R2.reuse ;  /* 0x000000011818a824 */ /* 0x100fe200078e0a02 */
[----:B------:R-:W-:Y:S01]  /*1730*/  IABS R34, R8 ;  /* 0x0000000800227213 */ /* 0x000fe20000000000 */
[--C-:B------:R-:W-:Y:S01]  /*1740*/  @!P3 IMAD.IADD R30, R30, 0x1, -R2.reuse ;  /* 0x000000011e1eb824 */ /* 0x100fe200078e0a02 */
[----:B------:R-:W-:Y:S01]  /*1750*/  ISETP.GT.U32.AND P3, PT, R2, R28, PT ;  /* 0x0000001c0200720c */ /* 0x000fe20003f64070 */
[----:B------:R-:W-:Y:S01]  /*1760*/  @!P6 IMAD.IADD R26, R26, 0x1, -R2 ;  /* 0x000000011a1ae824 */ /* 0x000fe200078e0a02 */
[----:B------:R-:W-:Y:S01]  /*1770*/  ISETP.GT.U32.AND P6, PT, R2, R32, PT ;  /* 0x000000200200720c */ /* 0x000fe20003fc4070 */
[----:B------:R-:W-:Y:S01]  /*1780*/  IMAD.HI.U32 R6, R3, R34, RZ ;  /* 0x0000002203067227 */ /* 0x000fe200078e00ff */
[----:B------:R-:W-:-:S02]  /*1790*/  IABS R38, R10 ;  /* 0x0000000a00267213 */ /* 0x000fc40000000000 */
[----:B------:R-:W-:Y:S01]  /*17a0*/  ISETP.GE.AND P2, PT, R12, RZ, PT ;  /* 0x000000ff0c00720c */ /* 0x000fe20003f46270 */
[----:B------:R-:W-:Y:S01]  /*17b0*/  IMAD.MOV R7, RZ, RZ, -R6 ;  /* 0x000000ffff077224 */ /* 0x000fe200078e0a06 */
[----:B------:R-:W-:Y:S01]  /*17c0*/  LOP3.LUT R11, R4, 0xec, RZ, 0xfc, !PT ;  /* 0x000000ec040b7812 */ /* 0x000fe200078efcff */
[----:B------:R-:W-:Y:S01]  /*17d0*/  @!P0 IMAD.MOV R24, RZ, RZ, -R24 ;  /* 0x000000ffff188224 */ /* 0x000fe200078e0a18 */
[C---:B------:R-:W-:Y:S01]  /*17e0*/  ISETP.GT.U32.AND P0, PT, R2.reuse, R30, PT ;  /* 0x0000001e0200720c */ /* 0x040fe20003f04070 */
[----:B------:R-:W-:Y:S01]  /*17f0*/  IMAD R34, R2, R7, R34 ;  /* 0x0000000702227224 */ /* 0x000fe200078e0222 */
[----:B------:R-:W-:Y:S01]  /*1800*/  IABS R44, R11 ;  /* 0x0000000b002c7213 */ /* 0x000fe20000000000 */
[----:B------:R-:W-:Y:S01]  /*1810*/  @!P3 IMAD.IADD R28, R28, 0x1, -R2 ;  /* 0x000000011c1cb824 */ /* 0x000fe200078e0a02 */
[----:B------:R-:W-:Y:S01]  /*1820*/  ISETP.GE.AND P4, PT, R14, RZ, PT ;  /* 0x000000ff0e00720c */ /* 0x000fe20003f86270 */
[----:B------:R-:W-:Y:S01]  /*1830*/  IMAD.HI.U32 R6, R3, R36, RZ ;  /* 0x0000002403067227 */ /* 0x000fe200078e00ff */
[----:B------:R-:W-:-:S02]  /*1840*/  ISETP.GT.U32.AND P3, PT, R2, R34, PT ;  /* 0x000000220200720c */ /* 0x000fc40003f64070 */
[----:B------:R-:W-:Y:S01]  /*1850*/  LOP3.LUT R12, R4, 0xe4, RZ, 0xfc, !PT ;  /* 0x000000e4040c7812 */ /* 0x000fe200078efcff */
[----:B------:R-:W-:Y:S01]  /*1860*/  @!P6 IMAD.IADD R32, R32, 0x1, -R2 ;  /* 0x000000012020e824 */ /* 0x000fe200078e0a02 */
[----:B------:R-:W-:Y:S01]  /*1870*/  LOP3.LUT R14, R4, 0xe2, RZ, 0xfc, !PT ;  /* 0x000000e2040e7812 */ /* 0x000fe200078efcff */
[----:B------:R-:W-:Y:S01]  /*1880*/  IMAD.MOV R7, RZ, RZ, -R6 ;  /* 0x000000ffff077224 */ /* 0x000fe200078e0a06 */
[----:B------:R-:W-:Y:S01]  /*1890*/  IABS R50, R12 ;  /* 0x0000000c00327213 */ /* 0x000fe20000000000 */
[----:B------:R-:W-:Y:S01]  /*18a0*/  IMAD.HI.U32 R6, R3, R38, RZ ;  /* 0x0000002603067227 */ /* 0x000fe200078e00ff */
[----:B------:R-:W-:Y:S02]  /*18b0*/  ISETP.GT.U32.AND P6, PT, R2, R32, PT ;  /* 0x000000200200720c */ /* 0x000fe40003fc4070 */
[----:B------:R-:W-:Y:S01]  /*18c0*/  IABS R118, R14 ;  /* 0x0000000e00767213 */ /* 0x000fe20000000000 */
[----:B------:R-:W-:Y:S01]  /*18d0*/  @!P0 IMAD.IADD R30, R30, 0x1, -R2 ;  /* 0x000000011e1e8824 */ /* 0x000fe200078e0a02 */
[----:B------:R-:W-:Y:S01]  /*18e0*/  ISETP.GE.AND P0, PT, R9, RZ, PT ;  /* 0x000000ff0900720c */ /* 0x000fe20003f06270 */
[----:B------:R-:W-:Y:S01]  /*18f0*/  IMAD.MOV R9, RZ, RZ, -R6 ;  /* 0x000000ffff097224 */ /* 0x000fe200078e0a06 */
[----:B------:R-:W-:Y:S01]  /*1900*/  IABS R132, R29 ;  /* 0x0000001d00847213 */ /* 0x000fe20000000000 */
[----:B------:R-:W-:Y:S01]  /*1910*/  @!P3 IMAD.IADD R34, R34, 0x1, -R2 ;  /* 0x000000012222b824 */ /* 0x000fe200078e0a02 */
[----:B------:R-:W-:Y:S01]  /*1920*/  LOP3.LUT R31, R4, 0x16, RZ, 0xfc, !PT ;  /* 0x00000016041f7812 */ /* 0x000fe200078efcff */
[----:B------:R-:W-:Y:S01]  /*1930*/  IMAD R38, R2, R9, R38 ;  /* 0x0000000902267224 */ /* 0x000fe200078e0226 */
[----:B------:R-:W-:Y:S01]  /*1940*/  LOP3.LUT R33, R4, 0x14, RZ, 0xfc, !PT ;  /* 0x0000001404217812 */ /* 0x000fe200078efcff */
[----:B------:R-:W-:Y:S01]  /*1950*/  @!P1 IMAD.MOV R26, RZ, RZ, -R26 ;  /* 0x000000ffff1a9224 */ /* 0x000fe200078e0a1a */
[----:B------:R-:W-:Y:S01]  /*1960*/  ISETP.GE.AND P1, PT, R8, RZ, PT ;  /* 0x000000ff0800720c */ /* 0x000fe20003f26270 */
[----:B------:R-:W-:Y:S01]  /*1970*/  IMAD R36, R2, R7, R36 ;  /* 0x0000000702247224 */ /* 0x000fe200078e0224 */
[----:B------:R-:W-:Y:S01]  /*1980*/  LOP3.LUT R8, R4, 0xf0, RZ, 0xfc, !PT ;  /* 0x000000f004087812 */ /* 0x000fe200078efcff */
[----:B------:R-:W-:Y:S01]  /*1990*/  @!P5 IMAD.MOV R28, RZ, RZ, -R28 ;  /* 0x000000ffff1cd224 */ /* 0x000fe200078e0a1c */
[C---:B------:R-:W-:Y:S01]  /*19a0*/  ISETP.GT.U32.AND P5, PT, R2.reuse, R34, PT ;  /* 0x000000220200720c */ /* 0x040fe20003fa4070 */
[----:B------:R-:W-:Y:S01]  /*19b0*/  @!P2 IMAD.MOV R30, RZ, RZ, -R30 ;  /* 0x000000ffff1ea224 */ /* 0x000fe200078e0a1e */
[----:B------:R-:W-:Y:S01]  /*19c0*/  ISETP.GT.U32.AND P2, PT, R2, R38, PT ;  /* 0x000000260200720c */ /* 0x000fe20003f44070 */
[----:B------:R-:W-:Y:S01]  /*19d0*/  @!P6 IMAD.IADD R32, R32, 0x1, -R2 ;  /* 0x000000012020e824 */ /* 0x000fe200078e0a02 */
[----:B------:R-:W-:Y:S01]  /*19e0*/  ISETP.GT.U32.AND P6, PT, R2, R36, PT ;  /* 0x000000240200720c */ /* 0x000fe20003fc4070 */
[----:B------:R-:W-:Y:S01]  /*19f0*/  VIADD R7, R5, 0xee ;  /* 0x000000ee05077836 */ /* 0x000fe20000000000 */
[----:B------:R-:W-:Y:S01]  /*1a00*/  IABS R40, R8 ;  /* 0x0000000800287213 */ /* 0x000fe20000000000 */
[----:B------:R-:W-:Y:S01]  /*1a10*/  @!P4 IMAD.MOV R32, RZ, RZ, -R32 ;  /* 0x000000ffff20c224 */ /* 0x000fe200078e0a20 */
[----:B------:R-:W-:-:S02]  /*1a20*/  ISETP.GE.AND P4, PT, R10, RZ, PT ;  /* 0x000000ff0a00720c */ /* 0x000fc40003f86270 */
[----:B------:R-:W-:Y:S01]  /*1a30*/  ISETP.GE.AND P3, PT, R7, RZ, PT ;  /* 0x000000ff0700720c */ /* 0x000fe20003f66270 */
[----:B------:R-:W-:Y:S01]  /*1a40*/  IMAD.HI.U32 R6, R3, R40, RZ ;  /* 0x0000002803067227 */ /* 0x000fe200078e00ff */
[----:B------:R-:W-:Y:S02]  /*1a50*/  IABS R42, R7 ;  /* 0x00000007002a7213 */ /* 0x000fe40000000000 */
[----:B------:R-:W-:Y:S01]  /*1a60*/  LOP3.LUT R10, R4, 0xea, RZ, 0xfc, !PT ;  /* 0x000000ea040a7812 */ /* 0x000fe200078efcff */
[--C-:B------:R-:W-:Y:S01]  /*1a70*/  @!P5 IMAD.IADD R34, R34, 0x1, -R2.reuse ;  /* 0x000000012222d824 */ /* 0x100fe200078e0a02 */
[----:B------:R-:W-:Y:S01]  /*1a80*/  IABS R134, R31 ;  /* 0x0000001f00867213 */ /* 0x000fe20000000000 */
[----:B------:R-:W-:Y:S01]  /*1a90*/  @!P2 IMAD.IADD R38, R38, 0x1, -R2 ;  /* 0x000000012626a824 */ /* 0x000fe200078e0a02 */
[----:B------:R-:W-:Y:S01]  /*1aa0*/  IABS R46, R10 ;  /* 0x0000000a002e7213 */ /* 0x000fe20000000000 */
[----:B------:R-:W-:Y:S01]  /*1ab0*/  IMAD.MOV R7, RZ, RZ, -R6 ;  /* 0x000000ffff077224 */ /* 0x000fe200078e0a06 */
[----:B------:R-:W-:Y:S01]  /*1ac0*/  ISETP.GE.AND P2, PT, R11, RZ, PT ;  /* 0x000000ff0b00720c */ /* 0x000fe20003f46270 */
[----:B------:R-:W-:Y:S01]  /*1ad0*/  @!P6 IMAD.IADD R36, R36, 0x1, -R2 ;  /* 0x000000012424e824 */ /* 0x000fe200078e0a02 */
[----:B------:R-:W-:Y:S01]  /*1ae0*/  LOP3.LUT R11, R4, 0xe6, RZ, 0xfc, !PT ;  /* 0x000000e6040b7812 */ /* 0x000fe200078efcff */
[----:B------:R-:W-:Y:S01]  /*1af0*/  @!P1 IMAD.MOV R34, RZ, RZ, -R34 ;  /* 0x000000ffff229224 */ /* 0x000fe200078e0a22 */
[C---:B------:R-:W-:Y:S01]  /*1b00*/  ISETP.GT.U32.AND P1, PT, R2.reuse, R38, PT ;  /* 0x000000260200720c */ /* 0x040fe20003f24070 */
[C---:B------:R-:W-:Y:S01]  /*1b10*/  IMAD R40, R2.reuse, R7, R40 ;  /* 0x0000000702287224 */ /* 0x040fe200078e0228 */
[----:B------:R-:W-:Y:S01]  /*1b20*/  ISETP.GT.U32.AND P6, PT, R2, R36, PT ;  /* 0x000000240200720c */ /* 0x000fe20003fc4070 */
[----:B------:R-:W-:Y:S01]  /*1b30*/  IMAD.HI.U32 R7, R3, R44, RZ ;  /* 0x0000002c03077227 */ /* 0x000fe200078e00ff */
[----:B------:R-:W-:-:S02]  /*1b40*/  IABS R120, R11 ;  /* 0x0000000b00787213 */ /* 0x000fc40000000000 */
[----:B------:R-:W-:Y:S01]  /*1b50*/  ISETP.GT.U32.AND P5, PT, R2, R40, PT ;  /* 0x000000280200720c */ /* 0x000fe20003fa4070 */
[----:B------:R-:W-:Y:S01]  /*1b60*/  IMAD.MOV R7, RZ, RZ, -R7 ;  /* 0x000000ffff077224 */ /* 0x000fe200078e0a07 */
[----:B------:R-:W-:Y:S01]  /*1b70*/  IABS R130, R33 ;  /* 0x0000002100827213 */ /* 0x000fe20000000000 */
[C---:B------:R-:W-:Y:S01]  /*1b80*/  IMAD.HI.U32 R6, R3.reuse, R42, RZ ;  /* 0x0000002a03067227 */ /* 0x040fe200078e00ff */
[C---:B------:R-:W-:Y:S02]  /*1b90*/  LOP3.LUT R35, R4.reuse, 0x12, RZ, 0xfc, !PT ;  /* 0x0000001204237812 */ /* 0x040fe400078efcff */
[----:B------:R-:W-:Y:S01]  /*1ba0*/  LOP3.LUT R37, R4, 0x10, RZ, 0xfc, !PT ;  /* 0x0000001004257812 */ /* 0x000fe200078efcff */
[----:B------:R-:W-:Y:S01]  /*1bb0*/  IMAD R44, R2, R7, R44 ;  /* 0x00000007022c7224 */ /* 0x000fe200078e022c */
[----:B------:R-:W-:Y:S01]  /*1bc0*/  IABS R128, R35 ;  /* 0x0000002300807213 */ /* 0x000fe20000000000 */
[----:B------:R-:W-:Y:S01]  /*1bd0*/  @!P1 IMAD.IADD R38, R38, 0x1, -R2 ;  /* 0x0000000126269824 */ /* 0x000fe200078e0a02 */
[----:B------:R-:W-:Y:S01]  /*1be0*/  LOP3.LUT R39, R4, 0xc, RZ, 0xfc, !PT ;  /* 0x0000000c04277812 */ /* 0x000fe200078efcff */
[----:B------:R-:W-:Y:S01]  /*1bf0*/  IMAD.MOV R9, RZ, RZ, -R6 ;  /* 0x000000ffff097224 */ /* 0x000fe200078e0a06 */
[----:B------:R-:W-:Y:S01]  /*1c00*/  ISETP.GT.U32.AND P1, PT, R2, R44, PT ;  /* 0x0000002c0200720c */ /* 0x000fe20003f24070 */
[----:B------:R-:W-:Y:S01]  /*1c10*/  @!P6 IMAD.IADD R36, R36, 0x1, -R2 ;  /* 0x000000012424e824 */ /* 0x000fe200078e0a02 */
[----:B------:R-:W-:Y:S01]  /*1c20*/  ISETP.GE.AND P6, PT, R8, RZ, PT ;  /* 0x000000ff0800720c */ /* 0x000fe20003fc6270 */
[----:B------:R-:W-:Y:S01]  /*1c30*/  IMAD R42, R2, R9, R42 ;  /* 0x00000009022a7224 */ /* 0x000fe200078e022a */
[C---:B------:R-:W-:Y:S01]  /*1c40*/  LOP3.LUT R8, R4.reuse, 0xe8, RZ, 0xfc, !PT ;  /* 0x000000e804087812 */ /* 0x040fe200078efcff */
[----:B------:R-:W-:Y:S01]  /*1c50*/  @!P0 IMAD.MOV R36, RZ, RZ, -R36 ;  /* 0x000000ffff248224 */ /* 0x000fe200078e0a24 */
[----:B------:R-:W-:Y:S01]  /*1c60*/  LOP3.LUT R43, R4, 0x6, RZ, 0xfc, !PT ;  /* 0x00000006042b7812 */ /* 0x000fe200078efcff */
[----:B------:R-:W-:Y:S01]  /*1c70*/  IMAD.HI.U32 R6, R3, R46, RZ ;  /* 0x0000002e03067227 */ /* 0x000fe200078e00ff */
[----:B------:R-:W-:-:S02]  /*1c80*/  IABS R48, R8 ;  /* 0x0000000800307213 */ /* 0x000fc40000000000 */
[----:B------:R-:W-:Y:S01]  /*1c90*/  ISETP.GT.U32.AND P0, PT, R2, R42, PT ;  /* 0x0000002a0200720c */ /* 0x000fe20003f04070 */
[----:B------:R-:W-:Y:S01]  /*1ca0*/  @!P5 IMAD.IADD R40, R40, 0x1, -R2 ;  /* 0x000000012828d824 */ /* 0x000fe200078e0a02 */
[----:B------:R-:W-:Y:S01]  /*1cb0*/  LOP3.LUT R41, R4, 0x8, RZ, 0xfc, !PT ;  /* 0x0000000804297812 */ /* 0x000fe200078efcff */
[----:B------:R-:W-:Y:S01]  /*1cc0*/  IMAD.MOV R7, RZ, RZ, -R6 ;  /* 0x000000ffff077224 */ /* 0x000fe200078e0a06 */
[----:B------:R-:W-:Y:S01]  /*1cd0*/  IABS R126, R43 ;  /* 0x0000002b007e7213 */ /* 0x000fe20000000000 */
[----:B------:R-:W-:Y:S01]  /*1ce0*/  @!P1 IMAD.IADD R44, R44, 0x1, -R2 ;  /* 0x000000012c2c9824 */ /* 0x000fe200078e0a02 */
[----:B------:R-:W-:Y:S01]  /*1cf0*/  ISETP.GT.U32.AND P5, PT, R2, R40, PT ;  /* 0x000000280200720c */ /* 0x000fe20003fa4070 */
[----:B------:R-:W-:Y:S01]  /*1d00*/  IMAD.HI.U32 R6, R3, R48, RZ ;  /* 0x0000003003067227 */ /* 0x000fe200078e00ff */
[----:B------:R-:W-:Y:S02]  /*1d10*/  LOP3.LUT R45, R4, 0x4, RZ, 0xfc, !PT ;  /* 0x00000004042d7812 */ /* 0x000fe400078efcff */
[----:B------:R-:W-:Y:S01]  /*1d20*/  SHF.R.S32.HI R21, RZ, 0x6, R21 ;  /* 0x00000006ff157819 */ /* 0x000fe20000011415 */
[C---:B------:R-:W-:Y:S01]  /*1d30*/  IMAD R46, R2.reuse, R7, R46 ;  /* 0x00000007022e7224 */ /* 0x040fe200078e022e */
[----:B------:R-:W-:Y:S01]  /*1d40*/  IABS R124, R45 ;  /* 0x0000002d007c7213 */ /* 0x000fe20000000000 */
[----:B------:R-:W-:Y:S01]  /*1d50*/  @!P4 IMAD.MOV R38, RZ, RZ, -R38 ;  /* 0x000000ffff26c224 */ /* 0x000fe200078e0a26 */
[----:B------:R-:W-:Y:S01]  /*1d60*/  ISETP.GT.U32.AND P4, PT, R2, R44, PT ;  /* 0x0000002c0200720c */ /* 0x000fe20003f84070 */
[----:B------:R-:W-:-:S02]  /*1d70*/  IMAD.MOV R7, RZ, RZ, -R6 ;  /* 0x000000ffff077224 */ /* 0x000fc400078e0a06 */
[----:B------:R-:W-:-:S04]  /*1d80*/  IMAD.HI.U32 R6, R3, R120, RZ ;  /* 0x0000007803067227 */ /* 0x000fc800078e00ff */
[----:B------:R-:W-:Y:S01]  /*1d90*/  @!P0 IMAD.IADD R42, R42, 0x1, -R2 ;  /* 0x000000012a2a8824 */ /* 0x000fe200078e0a02 */
[----:B------:R-:W-:Y:S01]  /*1da0*/  ISETP.GE.AND P0, PT, R10, RZ, PT ;  /* 0x000000ff0a00720c */ /* 0x000fe20003f06270 */
[----:B------:R-:W-:Y:S01]  /*1db0*/  IMAD R48, R2, R7, R48 ;  /* 0x0000000702307224 */ /* 0x000fe200078e0230 */
[----:B------:R-:W-:Y:S01]  /*1dc0*/  LOP3.LUT R10, R4, 0xdc, RZ, 0xfc, !PT ;  /* 0x000000dc040a7812 */ /* 0x000fe200078efcff */
[----:B------:R-:W-:Y:S01]  /*1dd0*/  IMAD.MOV R7, RZ, RZ, -R6 ;  /* 0x000000ffff077224 */ /* 0x000fe200078e0a06 */
[----:B------:R-:W-:Y:S01]  /*1de0*/  ISETP.GT.U32.AND P1, PT, R2, R42, PT ;  /* 0x0000002a0200720c */ /* 0x000fe20003f24070 */
[----:B------:R-:W-:Y:S01]  /*1df0*/  @!P5 IMAD.IADD R40, R40, 0x1, -R2 ;  /* 0x000000012828d824 */ /* 0x000fe200078e0a02 */
[C---:B------:R-:W-:Y:S01]  /*1e00*/  ISETP.GT.U32.AND P5, PT, R2.reuse, R46, PT ;  /* 0x0000002e0200720c */ /* 0x040fe20003fa4070 */
[----:B------:R-:W-:Y:S01]  /*1e10*/  IMAD R120, R2, R7, R120 ;  /* 0x0000000702787224 */ /* 0x000fe200078e0278 */
[----:B------:R-:W-:Y:S01]  /*1e20*/  IABS R54, R10 ;  /* 0x0000000a00367213 */ /* 0x000fe20000000000 */
[----:B------:R-:W-:-:S02]  /*1e30*/  @!P4 IMAD.IADD R44, R44, 0x1, -R2 ;  /* 0x000000012c2cc824 */ /* 0x000fc400078e0a02 */
[----:B------:R-:W-:Y:S01]  /*1e40*/  @!P6 IMAD.MOV R40, RZ, RZ, -R40 ;  /* 0x000000ffff28e224 */ /* 0x000fe200078e0a28 */
[C---:B------:R-:W-:Y:S01]  /*1e50*/  ISETP.GT.U32.AND P4, PT, R2.reuse, R120, PT ;  /* 0x000000780200720c */ /* 0x040fe20003f84070 */
[----:B------:R-:W-:Y:S01]  /*1e60*/  IMAD.HI.U32 R6, R3, R50, RZ ;  /* 0x0000003203067227 */ /* 0x000fe200078e00ff */
[----:B------:R-:W-:-:S03]  /*1e70*/  ISETP.GT.U32.AND P6, PT, R2, R48, PT ;  /* 0x000000300200720c */ /* 0x000fc60003fc4070 */
[----:B------:R-:W-:Y:S01]  /*1e80*/  @!P1 IMAD.IADD R42, R42, 0x1, -R2 ;  /* 0x000000012a2a9824 */ /* 0x000fe200078e0a02 */
[----:B------:R-:W-:Y:S01]  /*1e90*/  ISETP.GE.AND P1, PT, R8, RZ, PT ;  /* 0x000000ff0800720c */ /* 0x000fe20003f26270 */
[----:B------:R-:W-:Y:S01]  /*1ea0*/  IMAD.MOV R9, RZ, RZ, -R6 ;  /* 0x000000ffff097224 */ /* 0x000fe200078e0a06 */
[----:B------:R-:W-:Y:S01]  /*1eb0*/  LOP3.LUT R8, R4, 0xe0, RZ, 0xfc, !PT ;  /* 0x000000e004087812 */ /* 0x000fe200078efcff */
[--C-:B------:R-:W-:Y:S02]  /*1ec0*/  @!P5 IMAD.IADD R46, R46, 0x1, -R2.reuse ;  /* 0x000000012e2ed824 */ /* 0x100fe400078e0a02 */
[----:B------:R-:W-:Y:S01]  /*1ed0*/  VIADD R6, R5, 0xde ;  /* 0x000000de05067836 */ /* 0x000fe20000000000 */
[----:B------:R-:W-:Y:S01]  /*1ee0*/  IABS R52, R8 ;  /* 0x0000000800347213 */ /* 0x000fe20000000000 */
[----:B------:R-:W-:Y:S01]  /*1ef0*/  @!P4 IMAD.IADD R120, R120, 0x1, -R2 ;  /* 0x000000017878c824 */ /* 0x000fe200078e0a02 */
[----:B------:R-:W-:Y:S01]  /*1f00*/  ISETP.GT.U32.AND P5, PT, R2, R46, PT ;  /* 0x0000002e0200720c */ /* 0x000fe20003fa4070 */
[----:B------:R-:W-:Y:S01]  /*1f10*/  IMAD.HI.U32 R7, R3, R118, RZ ;  /* 0x0000007603077227 */ /* 0x000fe200078e00ff */
[----:B------:R-:W-:-:S02]  /*1f20*/  IABS R116, R6 ;  /* 0x0000000600747213 */ /* 0x000fc40000000000 */
[C---:B------:R-:W-:Y:S01]  /*1f30*/  ISETP.GT.U32.AND P4, PT, R2.reuse, R120, PT ;  /* 0x000000780200720c */ /* 0x040fe20003f84070 */
[----:B------:R-:W-:Y:S02]  /*1f40*/  IMAD R50, R2, R9, R50 ;  /* 0x0000000902327224 */ /* 0x000fe400078e0232 */
[----:B------:R-:W-:Y:S01]  /*1f50*/  @!P6 IMAD.IADD R48, R48, 0x1, -R2 ;  /* 0x000000013030e824 */ /* 0x000fe200078e0a02 */
[----:B------:R-:W-:Y:S01]  /*1f60*/  ISETP.GE.AND P6, PT, R6, RZ, PT ;  /* 0x000000ff0600720c */ /* 0x000fe20003fc6270 */
[----:B------:R-:W-:Y:S02]  /*1f70*/  IMAD.MOV R7, RZ, RZ, -R7 ;  /* 0x000000ffff077224 */ /* 0x000fe400078e0a07 */
[----:B------:R-:W-:-:S04]  /*1f80*/  IMAD.HI.U32 R6, R3, R52, RZ ;  /* 0x0000003403067227 */ /* 0x000fc800078e00ff */
[----:B------:R-:W-:Y:S01]  /*1f90*/  @!P2 IMAD.MOV R44, RZ, RZ, -R44 ;  /* 0x000000ffff2ca224 */ /* 0x000fe200078e0a2c */
[C---:B------:R-:W-:Y:S01]  /*1fa0*/  ISETP.GT.U32.AND P2, PT, R2.reuse, R50, PT ;  /* 0x000000320200720c */ /* 0x040fe20003f44070 */
[----:B------:R-:W-:Y:S02]  /*1fb0*/  IMAD R118, R2, R7, R118 ;  /* 0x0000000702767224 */ /* 0x000fe400078e0276 */
[----:B------:R-:W-:Y:S02]  /*1fc0*/  IMAD.MOV R7, RZ, RZ, -R6 ;  /* 0x000000ffff077224 */ /* 0x000fe400078e0a06 */
[----:B------:R-:W-:Y:S01]  /*1fd0*/  @!P5 IMAD.IADD R46, R46, 0x1, -R2 ;  /* 0x000000012e2ed824 */ /* 0x000fe200078e0a02 */
[----:B------:R-:W-:Y:S01]  /*1fe0*/  ISETP.GE.AND P5, PT, R11, RZ, PT ;  /* 0x000000ff0b00720c */ /* 0x000fe20003fa6270 */
[----:B------:R-:W-:Y:S01]  /*1ff0*/  IMAD R52, R2, R7, R52 ;  /* 0x0000000702347224 */ /* 0x000fe200078e0234 */
[----:B------:R-:W-:Y:S01]  /*2000*/  LOP3.LUT R11, R4, 0xda, RZ, 0xfc, !PT ;  /* 0x000000da040b7812 */ /* 0x000fe200078efcff */
[----:B------:R-:W-:Y:S01]  /*2010*/  @!P3 IMAD.MOV R42, RZ, RZ, -R42 ;  /* 0x000000ffff2ab224 */ /* 0x000fe200078e0a2a */
[----:B------:R-:W-:Y:S01]  /*2020*/  ISETP.GT.U32.AND P3, PT, R2, R48, PT ;  /* 0x000000300200720c */ /* 0x000fe20003f64070 */
[----:B------:R-:W-:Y:S01]  /*2030*/  @!P4 IMAD.IADD R120, R120, 0x1, -R2 ;  /* 0x000000017878c824 */ /* 0x000fe200078e0a02 */
[C---:B------:R-:W-:Y:S01]  /*2040*/  ISETP.GT.U32.AND P4, PT, R2.reuse, R52, PT ;  /* 0x000000340200720c */ /* 0x040fe20003f84070 */
[----:B------:R-:W-:Y:S01]  /*2050*/  @!P0 IMAD.MOV R46, RZ, RZ, -R46 ;  /* 0x000000ffff2e8224 */ /* 0x000fe200078e0a2e */
[----:B------:R-:W-:Y:S01]  /*2060*/  ISETP.GT.U32.AND P0, PT, R2, R118, PT ;  /* 0x000000760200720c */ /* 0x000fe20003f04070 */
[----:B------:R-:W-:Y:S01]  /*2070*/  @!P2 IMAD.IADD R50, R50, 0x1, -R2 ;  /* 0x000000013232a824 */ /* 0x000fe200078e0a02 */
[----:B------:R-:W-:Y:S01]  /*2080*/  IABS R114, R11 ;  /* 0x0000000b00727213 */ /* 0x000fe20000000000 */
[----:B------:R-:W-:-:S03]  /*2090*/  IMAD.HI.U32 R6, R3, R116, RZ ;  /* 0x0000007403067227 */ /* 0x000fc600078e00ff */
[----:B------:R-:W-:Y:S01]  /*20a0*/  ISETP.GT.U32.AND P2, PT, R2, R50, PT ;  /* 0x000000320200720c */ /* 0x000fe20003f44070 */
[----:B------:R-:W-:Y:S02]  /*20b0*/  IMAD.MOV R9, RZ, RZ, -R6 ;  /* 0x000000ffff097224 */ /* 0x000fe400078e0a06 */
[--C-:B------:R-:W-:Y:S01]  /*20c0*/  @!P3 IMAD.IADD R48, R48, 0x1, -R2.reuse ;  /* 0x000000013030b824 */ /* 0x100fe200078e0a02 */
[----:B------:R-:W-:Y:S01]  /*20d0*/  ISETP.GE.AND P3, PT, R12, RZ, PT ;  /* 0x000000ff0c00720c */ /* 0x000fe20003f66270 */
[--C-:B------:R-:W-:Y:S01]  /*20e0*/  @!P4 IMAD.IADD R52, R52, 0x1, -R2.reuse ;  /* 0x000000013434c824 */ /* 0x100fe200078e0a02 */
[----:B------:R-:W-:Y:S01]  /*20f0*/  LOP3.LUT R12, R4, 0xd0, RZ, 0xfc, !PT ;  /* 0x000000d0040c7812 */ /* 0x000fe200078efcff */
[----:B------:R-:W-:Y:S01]  /*2100*/  @!P0 IMAD.IADD R118, R118, 0x1, -R2 ;  /* 0x0000000176768824 */ /* 0x000fe200078e0a02 */
[----:B------:R-:W-:Y:S01]  /*2110*/  ISETP.GE.AND P0, PT, R14, RZ, PT ;  /* 0x000000ff0e00720c */ /* 0x000fe20003f06270 */
[C---:B------:R-:W-:Y:S01]  /*2120*/  IMAD R116, R2.reuse, R9, R116 ;  /* 0x0000000902747224 */ /* 0x040fe200078e0274 */
[----:B------:R-:W-:Y:S01]  /*2130*/  IABS R60, R12 ;  /* 0x0000000c003c7213 */ /* 0x000fe20000000000 */
[----:B------:R-:W-:Y:S01]  /*2140*/  @!P1 IMAD.MOV R48, RZ, RZ, -R48 ;  /* 0x000000ffff309224 */ /* 0x000fe200078e0a30 */
[C---:B------:R-:W-:Y:S01]  /*2150*/  ISETP.GT.U32.AND P1, PT, R2.reuse, R52, PT ;  /* 0x000000340200720c */ /* 0x040fe20003f24070 */
[----:B------:R-:W-:Y:S01]  /*2160*/  IMAD.HI.U32 R7, R3, R54, RZ ;  /* 0x0000003603077227 */ /* 0x000fe200078e00ff */
[----:B------:R-:W-:-:S02]  /*2170*/  ISETP.GT.U32.AND P4, PT, R2, R118, PT ;  /* 0x000000760200720c */ /* 0x000fc40003f84070 */
[----:B------:R-:W-:Y:S01]  /*2180*/  LOP3.LUT R14, R4, 0xcc, RZ, 0xfc, !PT ;  /* 0x000000cc040e7812 */ /* 0x000fe200078efcff */
[----:B------:R-:W-:Y:S01]  /*2190*/  @!P2 IMAD.IADD R50, R50, 0x1, -R2 ;  /* 0x000000013232a824 */ /* 0x000fe200078e0a02 */
[----:B------:R-:W-:Y:S01]  /*21a0*/  ISETP.GT.U32.AND P2, PT, R2, R116, PT ;  /* 0x000000740200720c */ /* 0x000fe20003f44070 */
[----:B------:R-:W-:Y:S01]  /*21b0*/  @!P5 IMAD.MOV R120, RZ, RZ, -R120 ;  /* 0x000000ffff78d224 */ /* 0x000fe200078e0a78 */
[----:B------:R-:W-:Y:S01]  /*21c0*/  ISETP.GE.AND P5, PT, R8, RZ, PT ;  /* 0x000000ff0800720c */ /* 0x000fe20003fa6270 */
[----:B------:R-:W-:Y:S01]  /*21d0*/  IMAD.MOV R7, RZ, RZ, -R7 ;  /* 0x000000ffff077224 */ /* 0x000fe200078e0a07 */
[----:B------:R-:W-:Y:S01]  /*21e0*/  LOP3.LUT R8, R4, 0xd4, RZ, 0xfc, !PT ;  /* 0x000000d404087812 */ /* 0x000fe200078efcff */
[----:B------:R-:W-:Y:S01]  /*21f0*/  IMAD.HI.U32 R6, R3, R114, RZ ;  /* 0x0000007203067227 */ /* 0x000fe200078e00ff */
[----:B------:R-:W-:Y:S02]  /*2200*/  IABS R62, R14 ;  /* 0x0000000e003e7213 */ /* 0x000fe40000000000 */
[----:B------:R-:W-:Y:S01]  /*2210*/  IABS R58, R8 ;  /* 0x00000008003a7213 */ /* 0x000fe20000000000 */
[----:B------:R-:W-:-:S02]  /*2220*/  IMAD R54, R2, R7, R54 ;  /* 0x0000000702367224 */ /* 0x000fc400078e0236 */
[----:B------:R-:W-:Y:S01]  /*2230*/  IMAD.MOV R7, RZ, RZ, -R6 ;  /* 0x000000ffff077224 */ /* 0x000fe200078e0a06 */
[----:B------:R-:W-:Y:S01]  /*2240*/  LOP3.LUT R6, R4, 0xd8, RZ, 0xfc, !PT ;  /* 0x000000d804067812 */ /* 0x000fe200078efcff */
[----:B------:R-:W-:Y:S01]  /*2250*/  @!P1 IMAD.IADD R52, R52, 0x1, -R2 ;  /* 0x0000000134349824 */ /* 0x000fe200078e0a02 */
[----:B------:R-:W-:Y:S01]  /*2260*/  ISETP.GE.AND P1, PT, R11, RZ, PT ;  /* 0x000000ff0b00720c */ /* 0x000fe20003f26270 */
[----:B------:R-:W-:Y:S01]  /*2270*/  IMAD R114, R2, R7, R114 ;  /* 0x0000000702727224 */ /* 0x000fe200078e0272 */
[----:B------:R-:W-:Y:S01]  /*2280*/  IABS R56, R6 ;  /* 0x0000000600387213 */ /* 0x000fe20000000000 */
[--C-:B------:R-:W-:Y:S01]  /*2290*/  @!P4 IMAD.IADD R118, R118, 0x1, -R2.reuse ;  /* 0x000000017676c824 */ /* 0x100fe200078e0a02 */
[----:B------:R-:W-:Y:S01]  /*22a0*/  LOP3.LUT R7, R4, 0xd6, RZ, 0xfc, !PT ;  /* 0x000000d604077812 */ /* 0x000fe200078efcff */
[----:B------:R-:W-:Y:S01]  /*22b0*/  @!P2 IMAD.IADD R116, R116, 0x1, -R2 ;  /* 0x000000017474a824 */ /* 0x000fe200078e0a02 */
[----:B------:R-:W-:Y:S01]  /*22c0*/  ISETP.GE.AND P2, PT, R6, RZ, PT ;  /* 0x000000ff0600720c */ /* 0x000fe20003f46270 */
[----:B------:R-:W-:Y:S01]  /*22d0*/  @!P5 IMAD.MOV R52, RZ, RZ, -R52 ;  /* 0x000000ffff34d224 */ /* 0x000fe200078e0a34 */
[C---:B------:R-:W-:Y:S01]  /*22e0*/  ISETP.GT.U32.AND P5, PT, R2.reuse, R114, PT ;  /* 0x000000720200720c */ /* 0x040fe20003fa4070 */
[----:B------:R-:W-:Y:S01]  /*22f0*/  @!P0 IMAD.MOV R118, RZ, RZ, -R118 ;  /* 0x000000ffff768224 */ /* 0x000fe200078e0a76 */
[----:B------:R-:W-:Y:S01]  /*2300*/  ISETP.GT.U32.AND P0, PT, R2, R116, PT ;  /* 0x000000740200720c */ /* 0x000fe20003f04070 */
[----:B------:R-:W-:Y:S01]  /*2310*/  IMAD.HI.U32 R6, R3, R56, RZ ;  /* 0x0000003803067227 */ /* 0x000fe200078e00ff */
[----:B------:R-:W-:-:S02]  /*2320*/  IABS R112, R7 ;  /* 0x0000000700707213 */ /* 0x000fc40000000000 */
[----:B------:R-:W-:Y:S01]  /*2330*/  ISETP.GE.AND P4, PT, R10, RZ, PT ;  /* 0x000000ff0a00720c */ /* 0x000fe20003f86270 */
[----:B------:R-:W-:Y:S01]  /*2340*/  @!P3 IMAD.MOV R50, RZ, RZ, -R50 ;  /* 0x000000ffff32b224 */ /* 0x000fe200078e0a32 */
[----:B------:R-:W-:Y:S01]  /*2350*/  ISETP.GT.U32.AND P3, PT, R2, R54, PT ;  /* 0x000000360200720c */ /* 0x000fe20003f64070 */
[----:B------:R-:W-:Y:S01]  /*2360*/  IMAD.MOV R9, RZ, RZ, -R6 ;  /* 0x000000ffff097224 */ /* 0x000fe200078e0a06 */
[----:B------:R-:W-:Y:S01]  /*2370*/  LOP3.LUT R10, R4, 0xd2, RZ, 0xfc, !PT ;  /* 0x000000d2040a7812 */ /* 0x000fe200078efcff */
[----:B------:R-:W-:-:S03]  /*2380*/  IMAD.HI.U32 R6, R3, R58, RZ ;  /* 0x0000003a03067227 */ /* 0x000fc600078e00ff */
[----:B------:R-:W-:Y:S01]  /*2390*/  IABS R110, R10 ;  /* 0x0000000a006e7213 */ /* 0x000fe20000000000 */
[--C-:B------:R-:W-:Y:S02]  /*23a0*/  @!P5 IMAD.IADD R114, R114, 0x1, -R2.reuse ;  /* 0x000000017272d824 */ /* 0x100fe400078e0a02 */
[----:B------:R-:W-:Y:S01]  /*23b0*/  @!P0 IMAD.IADD R116, R116, 0x1, -R2 ;  /* 0x0000000174748824 */ /* 0x000fe200078e0a02 */
[----:B------:R-:W-:Y:S01]  /*23c0*/  ISETP.GE.AND P0, PT, R7, RZ, PT ;  /* 0x000000ff0700720c */ /* 0x000fe20003f06270 */
[C---:B------:R-:W-:Y:S01]  /*23d0*/  IMAD R56, R2.reuse, R9, R56 ;  /* 0x0000000902387224 */ /* 0x040fe200078e0238 */
[----:B------:R-:W-:Y:S01]  /*23e0*/  ISETP.GT.U32.AND P5, PT, R2, R114, PT ;  /* 0x000000720200720c */ /* 0x000fe20003fa4070 */
[----:B------:R-:W-:-:S04]  /*23f0*/  IMAD.HI.U32 R7, R3, R112, RZ ;  /* 0x0000007003077227 */ /* 0x000fc800078e00ff */
[----:B------:R-:W-:Y:S01]  /*2400*/  @!P6 IMAD.MOV R116, RZ, RZ, -R116 ;  /* 0x000000ffff74e224 */ /* 0x000fe200078e0a74 */
[----:B------:R-:W-:Y:S01]  /*2410*/  ISETP.GT.U32.AND P6, PT, R2, R56, PT ;  /* 0x000000380200720c */ /* 0x000fe20003fc4070 */
[----:B------:R-:W-:Y:S02]  /*2420*/  IMAD.MOV R7, RZ, RZ, -R7 ;  /* 0x000000ffff077224 */ /* 0x000fe400078e0a07 */
[----:B------:R-:W-:Y:S02]  /*2430*/  @!P3 IMAD.IADD R54, R54, 0x1, -R2 ;  /* 0x000000013636b824 */ /* 0x000fe400078e0a02 */
[C---:B------:R-:W-:Y:S02]  /*2440*/  IMAD R112, R2.reuse, R7, R112 ;  /* 0x0000000702707224 */ /* 0x040fe400078e0270 */
[----:B------:R-:W-:Y:S01]  /*2450*/  IMAD.MOV R9, RZ, RZ, -R6 ;  /* 0x000000ffff097224 */ /* 0x000fe200078e0a06 */
[----:B------:R-:W-:Y:S01]  /*2460*/  ISETP.GT.U32.AND P3, PT, R2, R54, PT ;  /* 0x000000360200720c */ /* 0x000fe20003f64070 */
[----:B------:R-:W-:Y:S01]  /*2470*/  @!P5 IMAD.IADD R114, R114, 0x1, -R2 ;  /* 0x000000017272d824 */ /* 0x000fe200078e0a02 */
[C---:B------:R-:W-:Y:S01]  /*2480*/  ISETP.GT.U32.AND P5, PT, R2.reuse, R112, PT ;  /* 0x000000700200720c */ /* 0x040fe20003fa4070 */
[----:B------:R-:W-:-:S02]  /*2490*/  IMAD R58, R2, R9, R58 ;  /* 0x00000009023a7224 */ /* 0x000fc400078e023a */
[----:B------:R-:W-:Y:S02]  /*24a0*/  @!P6 IMAD.IADD R56, R56, 0x1, -R2 ;  /* 0x000000013838e824 */ /* 0x000fe400078e0a02 */
[----:B------:R-:W-:Y:S01]  /*24b0*/  IMAD.HI.U32 R7, R3, R110, RZ ;  /* 0x0000006e03077227 */ /* 0x000fe200078e00ff */
[----:B------:R-:W-:-:S03]  /*24c0*/  ISETP.GT.U32.AND P6, PT, R2, R58, PT ;  /* 0x0000003a0200720c */ /* 0x000fc60003fc4070 */
[----:B------:R-:W-:Y:S02]  /*24d0*/  @!P1 IMAD.MOV R114, RZ, RZ, -R114 ;  /* 0x000000ffff729224 */ /* 0x000fe400078e0a72 */
[--C-:B------:R-:W-:Y:S01]  /*24e0*/  @!P3 IMAD.IADD R54, R54, 0x1, -R2.reuse ;  /* 0x000000013636b824 */ /* 0x100fe200078e0a02 */
[----:B------:R-:W-:Y:S01]  /*24f0*/  ISETP.GE.AND P3, PT, R8, RZ, PT ;  /* 0x000000ff0800720c */ /* 0x000fe20003f66270 */
[----:B------:R-:W-:Y:S02]  /*2500*/  VIADD R8, R5, 0xce ;  /* 0x000000ce05087836 */ /* 0x000fe40000000000 */
[--C-:B------:R-:W-:Y:S01]  /*2510*/  @!P5 IMAD.IADD R112, R112, 0x1, -R2.reuse ;  /* 0x000000017070d824 */ /* 0x100fe200078e0a02 */
[----:B------:R-:W-:Y:S01]  /*2520*/  ISETP.GT.U32.AND P5, PT, R2, R56, PT ;  /* 0x000000380200720c */ /* 0x000fe20003fa4070 */
[----:B------:R-:W-:Y:S01]  /*2530*/  IMAD.MOV R7, RZ, RZ, -R7 ;  /* 0x000000ffff077224 */ /* 0x000fe200078e0a07 */
[----:B------:R-:W-:Y:S01]  /*2540*/  IABS R108, R8 ;  /* 0x00000008006c7213 */ /* 0x000fe20000000000 */
[----:B------:R-:W-:Y:S01]  /*2550*/  @!P6 IMAD.IADD R58, R58, 0x1, -R2 ;  /* 0x000000013a3ae824 */ /* 0x000fe200078e0a02 */
[----:B------:R-:W-:Y:S01]  /*2560*/  ISETP.GT.U32.AND P1, PT, R2, R112, PT ;  /* 0x000000700200720c */ /* 0x000fe20003f24070 */
[----:B------:R-:W-:-:S03]  /*2570*/  IMAD.HI.U32 R6, R3, R60, RZ ;  /* 0x0000003c03067227 */ /* 0x000fc600078e00ff */
[C---:B------:R-:W-:Y:S01]  /*2580*/  ISETP.GT.U32.AND P6, PT, R2.reuse, R58, PT ;  /* 0x0000003a0200720c */ /* 0x040fe20003fc4070 */
[----:B------:R-:W-:Y:S02]  /*2590*/  IMAD R110, R2, R7, R110 ;  /* 0x00000007026e7224 */ /* 0x000fe400078e026e */
[----:B------:R-:W-:-:S04]  /*25a0*/  IMAD.HI.U32 R7, R3, R108, RZ ;  /* 0x0000006c03077227 */ /* 0x000fc800078e00ff */
[----:B------:R-:W-:Y:S02]  /*25b0*/  IMAD.MOV R9, RZ, RZ, -R6 ;  /* 0x000000ffff097224 */ /* 0x000fe400078e0a06 */
[----:B------:R-:W-:Y:S02]  /*25c0*/  IMAD.MOV R7, RZ, RZ, -R7 ;  /* 0x000000ffff077224 */ /* 0x000fe400078e0a07 */
[C---:B------:R-:W-:Y:S02]  /*25d0*/  IMAD R60, R2.reuse, R9, R60 ;  /* 0x00000009023c7224 */ /* 0x040fe400078e023c */
[----:B------:R-:W-:Y:S02]  /*25e0*/  IMAD R108, R2, R7, R108 ;  /* 0x00000007026c7224 */ /* 0x000fe400078e026c */
[--C-:B------:R-:W-:Y:S01]  /*25f0*/  @!P1 IMAD.IADD R112, R112, 0x1, -R2.reuse ;  /* 0x0000000170709824 */ /* 0x100fe200078e0a02 */
[----:B------:R-:W-:Y:S01]  /*2600*/  ISETP.GT.U32.AND P1, PT, R2, R60, PT ;  /* 0x0000003c0200720c */ /* 0x000fe20003f24070 */
[----:B------:R-:W-:Y:S01]  /*2610*/  @!P6 IMAD.IADD R58, R58, 0x1, -R2 ;  /* 0x000000013a3ae824 */ /* 0x000fe200078e0a02 */
[----:B------:R-:W-:Y:S01]  /*2620*/  ISETP.GT.U32.AND P6, PT, R2, R108, PT ;  /* 0x0000006c0200720c */ /* 0x000fe20003fc4070 */
[----:B------:R-:W-:-:S04]  /*2630*/  IMAD.HI.U32 R7, R3, R106, RZ ;  /* 0x0000006a03077227 */ /* 0x000fc800078e00ff */
[----:B------:R-:W-:Y:S01]  /*2640*/  @!P4 IMAD.MOV R54, RZ, RZ, -R54 ;  /* 0x000000ffff36c224 */ /* 0x000fe200078e0a36 */
[----:B------:R-:W-:Y:S01]  /*2650*/  ISETP.GE.AND P4, PT, R8, RZ, PT ;  /* 0x000000ff0800720c */ /* 0x000fe20003f86270 */
[----:B------:R-:W-:-:S04]  /*2660*/  IMAD.HI.U32 R8, R3, R64, RZ ;  /* 0x0000004003087227 */ /* 0x000fc800078e00ff */
[--C-:B------:R-:W-:Y:S02]  /*2670*/  @!P1 IMAD.IADD R60, R60, 0x1, -R2.reuse ;  /* 0x000000013c3c9824 */ /* 0x100fe400078e0a02 */
[--C-:B------:R-:W-:Y:S02]  /*2680*/  @!P6 IMAD.IADD R108, R108, 0x1, -R2.reuse ;  /* 0x000000016c6ce824 */ /* 0x100fe400078e0a02 */
[----:B------:R-:W-:Y:S01]  /*2690*/  IMAD.MOV R7, RZ, RZ, -R7 ;  /* 0x000000ffff077224 */ /* 0x000fe200078e0a07 */
[----:B------:R-:W-:Y:S01]  /*26a0*/  ISETP.GT.U32.AND P6, PT, R2, R60, PT ;  /* 0x0000003c0200720c */ /* 0x000fe20003fc4070 */
[----:B------:R-:W-:Y:S01]  /*26b0*/  @!P5 IMAD.IADD R56, R56, 0x1, -R2 ;  /* 0x000000013838d824 */ /* 0x000fe200078e0a02 */
[----:B------:R-:W-:Y:S01]  /*26c0*/  ISETP.GT.U32.AND P5, PT, R2, R110, PT ;  /* 0x0000006e0200720c */ /* 0x000fe20003fa4070 */
[----:B------:R-:W-:Y:S01]  /*26d0*/  IMAD.MOV R11, RZ, RZ, -R8 ;  /* 0x000000ffff0b7224 */ /* 0x000fe200078e0a08 */
[----:B------:R-:W-:Y:S01]  /*26e0*/  LOP3.LUT R8, R4, 0xc6, RZ, 0xfc, !PT ;  /* 0x000000c604087812 */ /* 0x000fe200078efcff */
[----:B------:R-:W-:-:S02]  /*26f0*/  IMAD R106, R2, R7, R106 ;  /* 0x00000007026a7224 */ /* 0x000fc400078e026a */
[C---:B------:R-:W-:Y:S01]  /*2700*/  IMAD R64, R2.reuse, R11, R64 ;  /* 0x0000000b02407224 */ /* 0x040fe200078e0240 */
[----:B------:R-:W-:Y:S01]  /*2710*/  IABS R104, R8 ;  /* 0x0000000800687213 */ /* 0x000fe20000000000 */
[----:B------:R-:W-:Y:S01]  /*2720*/  @!P3 IMAD.MOV R58, RZ, RZ, -R58 ;  /* 0x000000ffff3ab224 */ /* 0x000fe200078e0a3a */
[C---:B------:R-:W-:Y:S01]  /*2730*/  ISETP.GT.U32.AND P3, PT, R2.reuse, R106, PT ;  /* 0x0000006a0200720c */ /* 0x040fe20003f64070 */
[----:B------:R-:W-:Y:S01]  /*2740*/  @!P2 IMAD.MOV R56, RZ, RZ, -R56 ;  /* 0x000000ffff38a224 */ /* 0x000fe200078e0a38 */
[----:B------:R-:W-:Y:S01]  /*2750*/  ISETP.GT.U32.AND P2, PT, R2, R108, PT ;  /* 0x0000006c0200720c */ /* 0x000fe20003f44070 */
[--C-:B------:R-:W-:Y:S01]  /*2760*/  @!P6 IMAD.IADD R60, R60, 0x1, -R2.reuse ;  /* 0x000000013c3ce824 */ /* 0x100fe200078e0a02 */
[----:B------:R-:W-:Y:S01]  /*2770*/  ISETP.GT.U32.AND P6, PT, R2, R64, PT ;  /* 0x000000400200720c */ /* 0x000fe20003fc4070 */
[----:B------:R-:W-:Y:S01]  /*2780*/  @!P5 IMAD.IADD R110, R110, 0x1, -R2 ;  /* 0x000000016e6ed824 */ /* 0x000fe200078e0a02 */
[----:B------:R-:W-:Y:S01]  /*2790*/  ISETP.GE.AND P5, PT, R10, RZ, PT ;  /* 0x000000ff0a00720c */ /* 0x000fe20003fa6270 */
[----:B------:R-:W-:Y:S01]  /*27a0*/  IMAD.HI.U32 R6, R3, R62, RZ ;  /* 0x0000003e03067227 */ /* 0x000fe200078e00ff */
[----:B------:R-:W-:-:S02]  /*27b0*/  LOP3.LUT R10, R4, 0xc4, RZ, 0xfc, !PT ;  /* 0x000000c4040a7812 */ /* 0x000fc400078efcff */
[----:B------:R-:W-:Y:S01]  /*27c0*/  ISETP.GT.U32.AND P1, PT, R2, R110, PT ;  /* 0x0000006e0200720c */ /* 0x000fe20003f24070 */
[----:B------:R-:W-:Y:S01]  /*27d0*/  IMAD.MOV R9, RZ, RZ, -R6 ;  /* 0x000000ffff097224 */ /* 0x000fe200078e0a06 */
[----:B------:R-:W-:Y:S01]  /*27e0*/  IABS R66, R10 ;  /* 0x0000000a00427213 */ /* 0x000fe20000000000 */
[--C-:B------:R-:W-:Y:S01]  /*27f0*/  @!P3 IMAD.IADD R106, R106, 0x1, -R2.reuse ;  /* 0x000000016a6ab824 */ /* 0x100fe200078e0a02 */
[----:B------:R-:W-:Y:S01]  /*2800*/  LOP3.LUT R11, R4, 0xc0, RZ, 0xfc, !PT ;  /* 0x000000c0040b7812 */ /* 0x000fe200078efcff */
[C---:B------:R-:W-:Y:S01]  /*2810*/  IMAD.HI.U32 R6, R3.reuse, R104, RZ ;  /* 0x0000006803067227 */ /* 0x040fe200078e00ff */
[----:B------:R-:W-:Y:S02]  /*2820*/  ISETP.GE.AND P3, PT, R16, RZ, PT ;  /* 0x000000ff1000720c */ /* 0x000fe40003f66270 */
[----:B------:R-:W-:Y:S01]  /*2830*/  IABS R68, R11 ;  /* 0x0000000b00447213 */ /* 0x000fe20000000000 */
[----:B------:R-:W-:Y:S01]  /*2840*/  @!P6 IMAD.IADD R64, R64, 0x1, -R2 ;  /* 0x000000014040e824 */ /* 0x000fe200078e0a02 */
[----:B------:R-:W-:Y:S01]  /*2850*/  ISETP.GT.U32.AND P6, PT, R2, R106, PT ;  /* 0x0000006a0200720c */ /* 0x000fe20003fc4070 */
[----:B------:R-:W-:Y:S01]  /*2860*/  IMAD.HI.U32 R7, R3, R66, RZ ;  /* 0x0000004203077227 */ /* 0x000fe200078e00ff */
[----:B------:R-:W-:-:S03]  /*2870*/  IABS R16, R27 ;  /* 0x0000001b00107213 */ /* 0x000fc60000000000 */
[----:B------:R-:W-:Y:S02]  /*2880*/  IMAD.MOV R7, RZ, RZ, -R7 ;  /* 0x000000ffff077224 */ /* 0x000fe400078e0a07 */
[C---:B------:R-:W-:Y:S02]  /*2890*/  IMAD R62, R2.reuse, R9, R62 ;  /* 0x00000009023e7224 */ /* 0x040fe400078e023e */
[----:B------:R-:W-:Y:S02]  /*28a0*/  IMAD R66, R2, R7, R66 ;  /* 0x0000000702427224 */ /* 0x000fe400078e0242 */
[----:B------:R-:W-:Y:S02]  /*28b0*/  IMAD.MOV R9, RZ, RZ, -R6 ;  /* 0x000000ffff097224 */ /* 0x000fe400078e0a06 */
[----:B------:R-:W-:Y:S01]  /*28c0*/  @!P6 IMAD.IADD R106, R106, 0x1, -R2 ;  /* 0x000000016a6ae824 */ /* 0x000fe200078e0a02 */
[C---:B------:R-:W-:Y:S01]  /*28d0*/  ISETP.GT.U32.AND P6, PT, R2.reuse, R66, PT ;  /* 0x000000420200720c */ /* 0x040fe20003fc4070 */
[----:B------:R-:W-:Y:S01]  /*28e0*/  @!P0 IMAD.MOV R112, RZ, RZ, -R112 ;  /* 0x000000ffff708224 */ /* 0x000fe200078e0a70 */
[----:B------:R-:W-:Y:S01]  /*28f0*/  ISETP.GT.U32.AND P0, PT, R2, R62, PT ;  /* 0x0000003e0200720c */ /* 0x000fe20003f04070 */
[----:B------:R-:W-:Y:S01]  /*2900*/  @!P2 IMAD.IADD R108, R108, 0x1, -R2 ;  /* 0x000000016c6ca824 */ /* 0x000fe200078e0a02 */
[----:B------:R-:W-:Y:S01]  /*2910*/  ISETP.GE.AND P2, PT, R14, RZ, PT ;  /* 0x000000ff0e00720c */ /* 0x000fe20003f46270 */
[----:B------:R-:W-:Y:S01]  /*2920*/  IMAD R104, R2, R9, R104 ;  /* 0x0000000902687224 */ /* 0x000fe200078e0268 */
[C---:B------:R-:W-:Y:S01]  /*2930*/  LOP3.LUT R9, R4.reuse, 0xc2, RZ, 0xfc, !PT ;  /* 0x000000c204097812 */ /* 0x040fe200078efcff */
[----:B------:R-:W-:Y:S01]  /*2940*/  @!P4 IMAD.MOV R108, RZ, RZ, -R108 ;  /* 0x000000ffff6cc224 */ /* 0x000fe200078e0a6c */
[----:B------:R-:W-:Y:S01]  /*2950*/  LOP3.LUT R14, R4, 0xb0, RZ, 0xfc, !PT ;  /* 0x000000b0040e7812 */ /* 0x000fe200078efcff */
[----:B------:R-:W-:Y:S01]  /*2960*/  @!P1 IMAD.IADD R110, R110, 0x1, -R2 ;  /* 0x000000016e6e9824 */ /* 0x000fe200078e0a02 */
[----:B------:R-:W-:-:S02]  /*2970*/  IABS R102, R9 ;  /* 0x0000000900667213 */ /* 0x000fc40000000000 */
[----:B------:R-:W-:Y:S01]  /*2980*/  ISETP.GT.U32.AND P4, PT, R2, R104, PT ;  /* 0x000000680200720c */ /* 0x000fe20003f84070 */
[--C-:B------:R-:W-:Y:S01]  /*2990*/  @!P6 IMAD.IADD R66, R66, 0x1, -R2.reuse ;  /* 0x000000014242e824 */ /* 0x100fe200078e0a02 */
[----:B------:R-:W-:Y:S01]  /*29a0*/  ISETP.GE.AND P1, PT, R12, RZ, PT ;  /* 0x000000ff0c00720c */ /* 0x000fe20003f26270 */
[----:B------:R-:W-:Y:S01]  /*29b0*/  IMAD.HI.U32 R6, R3, R102, RZ ;  /* 0x0000006603067227 */ /* 0x000fe200078e00ff */
[----:B------:R-:W-:Y:S02]  /*29c0*/  LOP3.LUT R12, R4, 0xb2, RZ, 0xfc, !PT ;  /* 0x000000b2040c7812 */ /* 0x000fe400078efcff */
[----:B------:R-:W-:Y:S01]  /*29d0*/  ISETP.GT.U32.AND P6, PT, R2, R66, PT ;  /* 0x000000420200720c */ /* 0x000fe20003fc4070 */
[----:B------:R-:W-:Y:S01]  /*29e0*/  @!P0 IMAD.IADD R62, R62, 0x1, -R2 ;  /* 0x000000013e3e8824 */ /* 0x000fe200078e0a02 */
[----:B------:R-:W-:Y:S01]  /*29f0*/  ISETP.GE.AND P0, PT, R15, RZ, PT ;  /* 0x000000ff0f00720c */ /* 0x000fe20003f06270 */
[----:B------:R-:W-:Y:S01]  /*2a00*/  IMAD.MOV R7, RZ, RZ, -R6 ;  /* 0x000000ffff077224 */ /* 0x000fe200078e0a06 */
[----:B------:R-:W-:Y:S01]  /*2a10*/  IABS R94, R12 ;  /* 0x0000000c005e7213 */ /* 0x000fe20000000000 */
[----:B------:R-:W-:Y:S01]  /*2a20*/  IMAD.HI.U32 R6, R3, R68, RZ ;  /* 0x0000004403067227 */ /* 0x000fe200078e00ff */
[----:B------:R-:W-:-:S03]  /*2a30*/  IABS R76, R14 ;  /* 0x0000000e004c7213 */ /* 0x000fc60000000000 */
[----:B------:R-:W-:Y:S01]  /*2a40*/  @!P5 IMAD.MOV R110, RZ, RZ, -R110 ;  /* 0x000000ffff6ed224 */ /* 0x000fe200078e0a6e */
[----:B------:R-:W-:Y:S01]  /*2a50*/  ISETP.GT.U32.AND P5, PT, R2, R62, PT ;  /* 0x0000003e0200720c */ /* 0x000fe20003fa4070 */
[----:B------:R-:W-:Y:S02]  /*2a60*/  @!P4 IMAD.IADD R104, R104, 0x1, -R2 ;  /* 0x000000016868c824 */ /* 0x000fe400078e0a02 */
[C---:B------:R-:W-:Y:S02]  /*2a70*/  IMAD R102, R2.reuse, R7, R102 ;  /* 0x0000000702667224 */ /* 0x040fe400078e0266 */
[----:B------:R-:W-:Y:S01]  /*2a80*/  IMAD.MOV R7, RZ, RZ, -R6 ;  /* 0x000000ffff077224 */ /* 0x000fe200078e0a06 */
[----:B------:R-:W-:Y:S01]  /*2a90*/  ISETP.GT.U32.AND P4, PT, R2, R104, PT ;  /* 0x000000680200720c */ /* 0x000fe20003f84070 */
[----:B------:R-:W-:Y:S02]  /*2aa0*/  @!P6 IMAD.IADD R66, R66, 0x1, -R2 ;  /* 0x000000014242e824 */ /* 0x000fe400078e0a02 */
[----:B------:R-:W-:-:S02]  /*2ab0*/  IMAD R68, R2, R7, R68 ;  /* 0x0000000702447224 */ /* 0x000fc400078e0244 */
[----:B------:R-:W-:Y:S01]  /*2ac0*/  @!P1 IMAD.MOV R60, RZ, RZ, -R60 ;  /* 0x000000ffff3c9224 */ /* 0x000fe200078e0a3c */
[----:B------:R-:W-:Y:S01]  /*2ad0*/  ISETP.GT.U32.AND P1, PT, R2, R64, PT ;  /* 0x000000400200720c */ /* 0x000fe20003f24070 */
[----:B------:R-:W-:Y:S01]  /*2ae0*/  @!P5 IMAD.IADD R62, R62, 0x1, -R2 ;  /* 0x000000013e3ed824 */ /* 0x000fe200078e0a02 */
[----:B------:R-:W-:Y:S01]  /*2af0*/  ISETP.GT.U32.AND P6, PT, R2, R68, PT ;  /* 0x000000440200720c */ /* 0x000fe20003fc4070 */
[----:B------:R-:W-:Y:S01]  /*2b00*/  VIADD R6, R5, 0xbe ;  /* 0x000000be05067836 */ /* 0x000fe20000000000 */
[----:B------:R-:W-:Y:S01]  /*2b10*/  ISETP.GE.AND P5, PT, R8, RZ, PT ;  /* 0x000000ff0800720c */ /* 0x000fe20003fa6270 */
[----:B------:R-:W-:Y:S01]  /*2b20*/  @!P0 IMAD.MOV R106, RZ, RZ, -R106 ;  /* 0x000000ffff6a8224 */ /* 0x000fe200078e0a6a */
[----:B------:R-:W-:Y:S01]  /*2b30*/  ISETP.GT.U32.AND P0, PT, R2, R102, PT ;  /* 0x000000660200720c */ /* 0x000fe20003f04070 */
[----:B------:R-:W-:Y:S01]  /*2b40*/  @!P4 IMAD.IADD R104, R104, 0x1, -R2 ;  /* 0x000000016868c824 */ /* 0x000fe200078e0a02 */
[----:B------:R-:W-:Y:S01]  /*2b50*/  ISETP.GE.AND P4, PT, R6, RZ, PT ;  /* 0x000000ff0600720c */ /* 0x000fe20003f86270 */
[----:B------:R-:W-:Y:S01]  /*2b60*/  @!P2 IMAD.MOV R62, RZ, RZ, -R62 ;  /* 0x000000ffff3ea224 */ /* 0x000fe200078e0a3e */
[----:B------:R-:W-:-:S02]  /*2b70*/  IABS R100, R6 ;  /* 0x0000000600647213 */ /* 0x000fc40000000000 */
[----:B------:R-:W-:Y:S01]  /*2b80*/  LOP3.LUT R6, R4, 0xbc, RZ, 0xfc, !PT ;  /* 0x000000bc04067812 */ /* 0x000fe200078efcff */
[--C-:B------:R-:W-:Y:S01]  /*2b90*/  @!P1 IMAD.IADD R64, R64, 0x1, -R2.reuse ;  /* 0x0000000140409824 */ /* 0x100fe200078e0a02 */
[----:B------:R-:W-:Y:S01]  /*2ba0*/  LOP3.LUT R8, R4, 0xba, RZ, 0xfc, !PT ;  /* 0x000000ba04087812 */ /* 0x000fe200078efcff */
[----:B------:R-:W-:Y:S01]  /*2bb0*/  @!P6 IMAD.IADD R68, R68, 0x1, -R2 ;  /* 0x000000014444e824 */ /* 0x000fe200078e0a02 */
[----:B------:R-:W-:Y:S01]  /*2bc0*/  IABS R70, R6 ;  /* 0x0000000600467213 */ /* 0x000fe20000000000 */
[----:B------:R-:W-:Y:S01]  /*2bd0*/  @!P5 IMAD.MOV R104, RZ, RZ, -R104 ;  /* 0x000000ffff68d224 */ /* 0x000fe200078e0a68 */
[----:B------:R-:W-:Y:S01]  /*2be0*/  ISETP.GE.AND P1, PT, R10, RZ, PT ;  /* 0x000000ff0a00720c */ /* 0x000fe20003f26270 */
[----:B------:R-:W-:Y:S01]  /*2bf0*/  @!P3 IMAD.MOV R64, RZ, RZ, -R64 ;  /* 0x000000ffff40b224 */ /* 0x000fe200078e0a40 */
[----:B------:R-:W-:Y:S01]  /*2c00*/  ISETP.GT.U32.AND P5, PT, R2, R68, PT ;  /* 0x000000440200720c */ /* 0x000fe20003fa4070 */
[----:B------:R-:W-:Y:S01]  /*2c10*/  IMAD.HI.U32 R7, R3, R70, RZ ;  /* 0x0000004603077227 */ /* 0x000fe200078e00ff */
[----:B------:R-:W-:-:S02]  /*2c20*/  ISETP.GE.AND P3, PT, R11, RZ, PT ;  /* 0x000000ff0b00720c */ /* 0x000fc40003f66270 */
[----:B------:R-:W-:Y:S01]  /*2c30*/  LOP3.LUT R10, R4, 0xb8, RZ, 0xfc, !PT ;  /* 0x000000b8040a7812 */ /* 0x000fe200078efcff */
[----:B------:R-:W-:Y:S01]  /*2c40*/  @!P0 IMAD.IADD R102, R102, 0x1, -R2 ;  /* 0x0000000166668824 */ /* 0x000fe200078e0a02 */
[----:B------:R-:W-:Y:S01]  /*2c50*/  ISETP.GE.AND P0, PT, R6, RZ, PT ;  /* 0x000000ff0600720c */ /* 0x000fe20003f06270 */
[----:B------:R-:W-:Y:S01]  /*2c60*/  IMAD.MOV R11, RZ, RZ, -R7 ;  /* 0x000000ffff0b7224 */ /* 0x000fe200078e0a07 */
[----:B------:R-:W-:Y:S01]  /*2c70*/  IABS R98, R8 ;  /* 0x0000000800627213 */ /* 0x000fe20000000000 */
[----:B------:R-:W-:Y:S01]  /*2c80*/  IMAD.HI.U32 R6, R3, R100, RZ ;  /* 0x0000006403067227 */ /* 0x000fe200078e00ff */
[C---:B------:R-:W-:Y:S02]  /*2c90*/  ISETP.GT.U32.AND P6, PT, R2.reuse, R102, PT ;  /* 0x000000660200720c */ /* 0x040fe40003fc4070 */
[----:B------:R-:W-:Y:S01]  /*2ca0*/  ISETP.GE.AND P2, PT, R9, RZ, PT ;  /* 0x000000ff0900720c */ /* 0x000fe20003f46270 */
[----:B------:R-:W-:Y:S01]  /*2cb0*/  IMAD R70, R2, R11, R70 ;  /* 0x0000000b02467224 */ /* 0x000fe200078e0246 */
[----:B------:R-:W-:Y:S01]  /*2cc0*/  IABS R72, R10 ;  /* 0x0000000a00487213 */ /* 0x000fe20000000000 */
[----:B------:R-:W-:Y:S01]  /*2cd0*/  @!P5 IMAD.IADD R68, R68, 0x1, -R2 ;  /* 0x000000014444d824 */ /* 0x000fe200078e0a02 */
[----:B------:R-:W-:Y:S01]  /*2ce0*/  LOP3.LUT R11, R4, 0xb4, RZ, 0xfc, !PT ;  /* 0x000000b4040b7812 */ /* 0x000fe200078efcff */
[----:B------:R-:W-:Y:S01]  /*2cf0*/  IMAD.MOV R9, RZ, RZ, -R6 ;  /* 0x000000ffff097224 */ /* 0x000fe200078e0a06 */
[----:B------:R-:W-:Y:S01]  /*2d00*/  ISETP.GT.U32.AND P5, PT, R2, R70, PT ;  /* 0x000000460200720c */ /* 0x000fe20003fa4070 */
[----:B------:R-:W-:Y:S01]  /*2d10*/  IMAD.HI.U32 R6, R3, R98, RZ ;  /* 0x0000006203067227 */ /* 0x000fe200078e00ff */
[----:B------:R-:W-:-:S03]  /*2d20*/  IABS R74, R11 ;  /* 0x0000000b004a7213 */ /* 0x000fc60000000000 */
[----:B------:R-:W-:Y:S01]  /*2d30*/  @!P6 IMAD.IADD R102, R102, 0x1, -R2 ;  /* 0x000000016666e824 */ /* 0x000fe200078e0a02 */
[----:B------:R-:W-:Y:S01]  /*2d40*/  ISETP.GE.AND P6, PT, R8, RZ, PT ;  /* 0x000000ff0800720c */ /* 0x000fe20003fc6270 */
[----:B------:R-:W-:Y:S01]  /*2d50*/  IMAD R100, R2, R9, R100 ;  /* 0x0000000902647224 */ /* 0x000fe200078e0264 */
[----:B------:R-:W-:Y:S01]  /*2d60*/  LOP3.LUT R8, R4, 0xb6, RZ, 0xfc, !PT ;  /* 0x000000b604087812 */ /* 0x000fe200078efcff */
[----:B------:R-:W-:-:S03]  /*2d70*/  IMAD.HI.U32 R7, R3, R72, RZ ;  /* 0x0000004803077227 */ /* 0x000fc600078e00ff */
[----:B------:R-:W-:Y:S01]  /*2d80*/  IABS R96, R8 ;  /* 0x0000000800607213 */ /* 0x000fe20000000000 */
[----:B------:R-:W-:Y:S02]  /*2d90*/  @!P5 IMAD.IADD R70, R70, 0x1, -R2 ;  /* 0x000000014646d824 */ /* 0x000fe400078e0a02 */
[----:B------:R-:W-:Y:S02]  /*2da0*/  IMAD.MOV R9, RZ, RZ, -R6 ;  /* 0x000000ffff097224 */ /* 0x000fe400078e0a06 */
[----:B------:R-:W-:Y:S01]  /*2db0*/  IMAD.MOV R7, RZ, RZ, -R7 ;  /* 0x000000ffff077224 */ /* 0x000fe200078e0a07 */
[C---:B------:R-:W-:Y:S01]  /*2dc0*/  ISETP.GT.U32.AND P5, PT, R2.reuse, R70, PT ;  /* 0x000000460200720c */ /* 0x040fe20003fa4070 */
[----:B------:R-:W-:Y:S02]  /*2dd0*/  IMAD R98, R2, R9, R98 ;  /* 0x0000000902627224 */ /* 0x000fe400078e0262 */
[----:B------:R-:W-:-:S04]  /*2de0*/  IMAD.HI.U32 R6, R3, R96, RZ ;  /* 0x0000006003067227 */ /* 0x000fc800078e00ff */
[----:B------:R-:W-:Y:S01]  /*2df0*/  @!P1 IMAD.MOV R66, RZ, RZ, -R66 ;  /* 0x000000ffff429224 */ /* 0x000fe200078e0a42 */
[C---:B------:R-:W-:Y:S01]  /*2e00*/  ISETP.GT.U32.AND P1, PT, R2.reuse, R100, PT ;  /* 0x000000640200720c */ /* 0x040fe20003f24070 */
[C---:B------:R-:W-:Y:S02]  /*2e10*/  IMAD R72, R2.reuse, R7, R72 ;  /* 0x0000000702487224 */ /* 0x040fe400078e0248 */
[----:B------:R-:W-:Y:S01]  /*2e20*/  @!P2 IMAD.MOV R102, RZ, RZ, -R102 ;  /* 0x000000ffff66a224 */ /* 0x000fe200078e0a66 */
[C---:B------:R-:W-:Y:S01]  /*2e30*/  ISETP.GT.U32.AND P2, PT, R2.reuse, R98, PT ;  /* 0x000000620200720c */ /* 0x040fe20003f44070 */
[----:B------:R-:W-:Y:S02]  /*2e40*/  IMAD.MOV R9, RZ, RZ, -R6 ;  /* 0x000000ffff097224 */ /* 0x000fe400078e0a06 */
[----:B------:R-:W-:Y:S01]  /*2e50*/  @!P3 IMAD.MOV R68, RZ, RZ, -R68 ;  /* 0x000000ffff44b224 */ /* 0x000fe200078e0a44 */
[C---:B------:R-:W-:Y:S01]  /*2e60*/  ISETP.GT.U32.AND P3, PT, R2.reuse, R72, PT ;  /* 0x000000480200720c */ /* 0x040fe20003f64070 */
[----:B------:R-:W-:-:S02]  /*2e70*/  IMAD R96, R2, R9, R96 ;  /* 0x0000000902607224 */ /* 0x000fc400078e0260 */
[----:B------:R-:W-:Y:S02]  /*2e80*/  @!P5 IMAD.IADD R70, R70, 0x1, -R2 ;  /* 0x000000014646d824 */ /* 0x000fe400078e0a02 */
[----:B------:R-:W-:Y:S01]  /*2e90*/  IMAD.HI.U32 R7, R3, R74, RZ ;  /* 0x0000004a03077227 */ /* 0x000fe200078e00ff */
[----:B------:R-:W-:-:S03]  /*2ea0*/  ISETP.GT.U32.AND P5, PT, R2, R96, PT ;  /* 0x000000600200720c */ /* 0x000fc60003fa4070 */
[--C-:B------:R-:W-:Y:S02]  /*2eb0*/  @!P1 IMAD.IADD R100, R100, 0x1, -R2.reuse ;  /* 0x0000000164649824 */ /* 0x100fe400078e0a02 */
[--C-:B------:R-:W-:Y:S02]  /*2ec0*/  @!P2 IMAD.IADD R98, R98, 0x1, -R2.reuse ;  /* 0x000000016262a824 */ /* 0x100fe400078e0a02 */
[----:B------:R-:W-:Y:S01]  /*2ed0*/  IMAD.HI.U32 R6, R3, R94, RZ ;  /* 0x0000005e03067227 */ /* 0x000fe200078e00ff */
[C---:B------:R-:W-:Y:S02]  /*2ee0*/  ISETP.GT.U32.AND P1, PT, R2.reuse, R100, PT ;  /* 0x000000640200720c */ /* 0x040fe40003f24070 */
[----:B------:R-:W-:Y:S01]  /*2ef0*/  ISETP.GT.U32.AND P2, PT, R2, R98, PT ;  /* 0x000000620200720c */ /* 0x000fe20003f44070 */
[----:B------:R-:W-:Y:S02]  /*2f00*/  IMAD.MOV R7, RZ, RZ, -R7 ;  /* 0x000000ffff077224 */ /* 0x000fe400078e0a07 */
[----:B------:R-:W-:-:S02]  /*2f10*/  @!P3 IMAD.IADD R72, R72, 0x1, -R2 ;  /* 0x000000014848b824 */ /* 0x000fc400078e0a02 */
[----:B------:R-:W-:Y:S02]  /*2f20*/  IMAD.MOV R9, RZ, RZ, -R6 ;  /* 0x000000ffff097224 */ /* 0x000fe400078e0a06 */
[----:B------:R-:W-:Y:S02]  /*2f30*/  IMAD R74, R2, R7, R74 ;  /* 0x00000007024a7224 */ /* 0x000fe400078e024a */
[----:B------:R-:W-:Y:S02]  /*2f40*/  VIADD R7, R5, 0xae ;  /* 0x000000ae05077836 */ /* 0x000fe40000000000 */
[----:B------:R-:W-:Y:S01]  /*2f50*/  @!P5 IMAD.IADD R96, R96, 0x1, -R2 ;  /* 0x000000016060d824 */ /* 0x000fe200078e0a02 */
[C---:B------:R-:W-:Y:S01]  /*2f60*/  ISETP.GT.U32.AND P5, PT, R2.reuse, R72, PT ;  /* 0x000000480200720c */ /* 0x040fe20003fa4070 */
[----:B------:R-:W-:Y:S01]  /*2f70*/  IMAD.HI.U32 R6, R3, R76, RZ ;  /* 0x0000004c03067227 */ /* 0x000fe200078e00ff */
[----:B------:R-:W-:Y:S02]  /*2f80*/  ISETP.GE.AND P3, PT, R7, RZ, PT ;  /* 0x000000ff0700720c */ /* 0x000fe40003f66270 */
[----:B------:R-:W-:Y:S01]  /*2f90*/  IABS R92, R7 ;  /* 0x00000007005c7213 */ /* 0x000fe20000000000 */
[----:B------:R-:W-:Y:S01]  /*2fa0*/  IMAD R94, R2, R9, R94 ;  /* 0x00000009025e7224 */ /* 0x000fe200078e025e */
[----:B------:R-:W-:Y:S01]  /*2fb0*/  LOP3.LUT R9, R4, 0xaa, RZ, 0xfc, !PT ;  /* 0x000000aa04097812 */ /* 0x000fe200078efcff */
[----:B------:R-:W-:-:S02]  /*2fc0*/  IMAD.MOV R7, RZ, RZ, -R6 ;  /* 0x000000ffff077224 */ /* 0x000fc400078e0a06 */
[----:B------:R-:W-:Y:S01]  /*2fd0*/  @!P0 IMAD.MOV R70, RZ, RZ, -R70 ;  /* 0x000000ffff468224 */ /* 0x000fe200078e0a46 */
[----:B------:R-:W-:Y:S01]  /*2fe0*/  ISETP.GT.U32.AND P0, PT, R2, R94, PT ;  /* 0x0000005e0200720c */ /* 0x000fe20003f04070 */
[--C-:B------:R-:W-:Y:S01]  /*2ff0*/  @!P1 IMAD.IADD R100, R100, 0x1, -R2.reuse ;  /* 0x0000000164649824 */ /* 0x100fe200078e0a02 */
[----:B------:R-:W-:Y:S01]  /*3000*/  ISETP.GE.AND P1, PT, R10, RZ, PT ;  /* 0x000000ff0a00720c */ /* 0x000fe20003f26270 */
[----:B------:R-:W-:Y:S01]  /*3010*/  @!P2 IMAD.IADD R98, R98, 0x1, -R2 ;  /* 0x000000016262a824 */ /* 0x000fe200078e0a02 */
[C---:B------:R-:W-:Y:S01]  /*3020*/  ISETP.GT.U32.AND P2, PT, R2.reuse, R74, PT ;  /* 0x0000004a0200720c */ /* 0x040fe20003f44070 */
[C---:B------:R-:W-:Y:S01]  /*3030*/  IMAD R76, R2.reuse, R7, R76 ;  /* 0x00000007024c7224 */ /* 0x040fe200078e024c */
[----:B------:R-:W-:Y:S01]  /*3040*/  IABS R90, R9 ;  /* 0x00000009005a7213 */ /* 0x000fe20000000000 */
[----:B------:R-:W-:Y:S01]  /*3050*/  @!P4 IMAD.MOV R100, RZ, RZ, -R100 ;  /* 0x000000ffff64c224 */ /* 0x000fe200078e0a64 */
[----:B------:R-:W-:Y:S01]  /*3060*/  ISETP.GT.U32.AND P4, PT, R2, R96, PT ;  /* 0x000000600200720c */ /* 0x000fe20003f84070 */
[----:B------:R-:W-:Y:S01]  /*3070*/  @!P6 IMAD.MOV R98, RZ, RZ, -R98 ;  /* 0x000000ffff62e224 */ /* 0x000fe200078e0a62 */
[----:B------:R-:W-:Y:S01]  /*3080*/  ISETP.GE.AND P6, PT, R8, RZ, PT ;  /* 0x000000ff0800720c */ /* 0x000fe20003fc6270 */
[----:B------:R-:W-:Y:S01]  /*3090*/  @!P5 IMAD.IADD R72, R72, 0x1, -R2 ;  /* 0x000000014848d824 */ /* 0x000fe200078e0a02 */
[----:B------:R-:W-:Y:S01]  /*30a0*/  ISETP.GT.U32.AND P5, PT, R2, R76, PT ;  /* 0x0000004c0200720c */ /* 0x000fe20003fa4070 */
[----:B------:R-:W-:Y:S01]  /*30b0*/  IMAD.HI.U32 R6, R3, R92, RZ ;  /* 0x0000005c03067227 */ /* 0x000fe200078e00ff */
[----:B------:R-:W-:-:S02]  /*30c0*/  LOP3.LUT R8, R4, 0xac, RZ, 0xfc, !PT ;  /* 0x000000ac04087812 */ /* 0x000fc400078efcff */
[----:B------:R-:W-:Y:S01]  /*30d0*/  LOP3.LUT R10, R4, 0xa8, RZ, 0xfc, !PT ;  /* 0x000000a8040a7812 */ /* 0x000fe200078efcff */
[----:B------:R-:W-:Y:S01]  /*30e0*/  @!P0 IMAD.IADD R94, R94, 0x1, -R2 ;  /* 0x000000015e5e8824 */ /* 0x000fe200078e0a02 */
[----:B------:R-:W-:Y:S01]  /*30f0*/  IABS R78, R8 ;  /* 0x00000008004e7213 */ /* 0x000fe20000000000 */
[----:B------:R-:W-:Y:S01]  /*3100*/  IMAD.MOV R7, RZ, RZ, -R6 ;  /* 0x000000ffff077224 */ /* 0x000fe200078e0a06 */
[----:B------:R-:W-:Y:S01]  /*3110*/  IABS R80, R10 ;  /* 0x0000000a00507213 */ /* 0x000fe20000000000 */
[----:B------:R-:W-:Y:S01]  /*3120*/  @!P1 IMAD.MOV R72, RZ, RZ, -R72 ;  /* 0x000000ffff489224 */ /* 0x000fe200078e0a48 */
[----:B------:R-:W-:Y:S01]  /*3130*/  ISETP.GT.U32.AND P1, PT, R2, R94, PT ;  /* 0x0000005e0200720c */ /* 0x000fe20003f24070 */
[----:B------:R-:W-:-:S04]  /*3140*/  IMAD.HI.U32 R6, R3, R78, RZ ;  /* 0x0000004e03067227 */ /* 0x000fc800078e00ff */
[--C-:B------:R-:W-:Y:S01]  /*3150*/  @!P4 IMAD.IADD R96, R96, 0x1, -R2.reuse ;  /* 0x000000016060c824 */ /* 0x100fe200078e0a02 */
[----:B------:R-:W-:Y:S01]  /*3160*/  ISETP.GE.AND P4, PT, R11, RZ, PT ;  /* 0x000000ff0b00720c */ /* 0x000fe20003f86270 */
[----:B------:R-:W-:Y:S01]  /*3170*/  @!P2 IMAD.IADD R74, R74, 0x1, -R2 ;  /* 0x000000014a4aa824 */ /* 0x000fe200078e0a02 */
[----:B------:R-:W-:Y:S01]  /*3180*/  ISETP.GE.AND P2, PT, R12, RZ, PT ;  /* 0x000000ff0c00720c */ /* 0x000fe20003f46270 */
[----:B------:R-:W-:Y:S01]  /*3190*/  IMAD R92, R2, R7, R92 ;  /* 0x00000007025c7224 */ /* 0x000fe200078e025c */
[----:B------:R-:W-:Y:S01]  /*31a0*/  LOP3.LUT R11, R4, 0xa4, RZ, 0xfc, !PT ;  /* 0x000000a4040b7812 */ /* 0x000fe200078efcff */
[----:B------:R-:W-:Y:S01]  /*31b0*/  @!P5 IMAD.IADD R76, R76, 0x1, -R2 ;  /* 0x000000014c4cd824 */ /* 0x000fe200078e0a02 */
[----:B------:R-:W-:Y:S01]  /*31c0*/  ISETP.GT.U32.AND P0, PT, R2, R74, PT ;  /* 0x0000004a0200720c */ /* 0x000fe20003f04070 */
[----:B------:R-:W-:Y:S01]  /*31d0*/  IMAD.MOV R7, RZ, RZ, -R6 ;  /* 0x000000ffff077224 */ /* 0x000fe200078e0a06 */
[----:B------:R-:W-:Y:S01]  /*31e0*/  LOP3.LUT R12, R4, 0xa2, RZ, 0xfc, !PT ;  /* 0x000000a2040c7812 */ /* 0x000fe200078efcff */
[----:B------:R-:W-:Y:S01]  /*31f0*/  IMAD.HI.U32 R6, R3, R90, RZ ;  /* 0x0000005a03067227 */ /* 0x000fe200078e00ff */
[----:B------:R-:W-:-:S02]  /*3200*/  ISETP.GT.U32.AND P5, PT, R2, R76, PT ;  /* 0x0000004c0200720c */ /* 0x000fc40003fa4070 */
[----:B------:R-:W-:Y:S01]  /*3210*/  IABS R82, R11 ;  /* 0x0000000b00527213 */ /* 0x000fe20000000000 */
[----:B------:R-:W-:Y:S01]  /*3220*/  @!P6 IMAD.MOV R96, RZ, RZ, -R96 ;  /* 0x000000ffff60e224 */ /* 0x000fe200078e0a60 */
[C---:B------:R-:W-:Y:S01]  /*3230*/  ISETP.GT.U32.AND P6, PT, R2.reuse, R92, PT ;  /* 0x0000005c0200720c */ /* 0x040fe20003fc4070 */
[----:B------:R-:W-:Y:S01]  /*3240*/  IMAD R78, R2, R7, R78 ;  /* 0x00000007024e7224 */ /* 0x000fe200078e024e */
[----:B------:R-:W-:Y:S01]  /*3250*/  IABS R86, R12 ;  /* 0x0000000c00567213 */ /* 0x000fe20000000000 */
[----:B------:R-:W-:Y:S02]  /*3260*/  IMAD.MOV R7, RZ, RZ, -R6 ;  /* 0x000000ffff077224 */ /* 0x000fe400078e0a06 */
[----:B------:R-:W-:Y:S01]  /*3270*/  @!P1 IMAD.IADD R94, R94, 0x1, -R2 ;  /* 0x000000015e5e9824 */ /* 0x000fe200078e0a02 */
[----:B------:R-:W-:Y:S01]  /*3280*/  ISETP.GE.AND P1, PT, R8, RZ, PT ;  /* 0x000000ff0800720c */ /* 0x000fe20003f26270 */
[----:B------:R-:W-:Y:S01]  /*3290*/  IMAD R90, R2, R7, R90 ;  /* 0x00000007025a7224 */ /* 0x000fe200078e025a */
[----:B------:R-:W-:Y:S01]  /*32a0*/  LOP3.LUT R8, R4, 0xa6, RZ, 0xfc, !PT ;  /* 0x000000a604087812 */ /* 0x000fe200078efcff */
[----:B------:R-:W-:-:S02]  /*32b0*/  @!P2 IMAD.MOV R94, RZ, RZ, -R94 ;  /* 0x000000ffff5ea224 */ /* 0x000fc400078e0a5e */
[--C-:B------:R-:W-:Y:S01]  /*32c0*/  @!P0 IMAD.IADD R74, R74, 0x1, -R2.reuse ;  /* 0x000000014a4a8824 */ /* 0x100fe200078e0a02 */
[----:B------:R-:W-:Y:S01]  /*32d0*/  ISETP.GT.U32.AND P2, PT, R2, R90, PT ;  /* 0x0000005a0200720c */ /* 0x000fe20003f44070 */
[--C-:B------:R-:W-:Y:S01]  /*32e0*/  @!P5 IMAD.IADD R76, R76, 0x1, -R2.reuse ;  /* 0x000000014c4cd824 */ /* 0x100fe200078e0a02 */
[----:B------:R-:W-:Y:S01]  /*32f0*/  ISETP.GT.U32.AND P5, PT, R2, R78, PT ;  /* 0x0000004e0200720c */ /* 0x000fe20003fa4070 */
[----:B------:R-:W-:Y:S01]  /*3300*/  @!P6 IMAD.IADD R92, R92, 0x1, -R2 ;  /* 0x000000015c5ce824 */ /* 0x000fe200078e0a02 */
[----:B------:R-:W-:Y:S01]  /*3310*/  IABS R88, R8 ;  /* 0x0000000800587213 */ /* 0x000fe20000000000 */
[----:B------:R-:W-:Y:S01]  /*3320*/  @!P4 IMAD.MOV R74, RZ, RZ, -R74 ;  /* 0x000000ffff4ac224 */ /* 0x000fe200078e0a4a */
[----:B------:R-:W-:Y:S01]  /*3330*/  ISETP.GE.AND P6, PT, R9, RZ, PT ;  /* 0x000000ff0900720c */ /* 0x000fe20003fc6270 */
[----:B------:R-:W-:Y:S01]  /*3340*/  IMAD.HI.U32 R6, R3, R80, RZ ;  /* 0x0000005003067227 */ /* 0x000fe200078e00ff */
[----:B------:R-:W-:Y:S02]  /*3350*/  ISETP.GT.U32.AND P4, PT, R2, R92, PT ;  /* 0x0000005c0200720c */ /* 0x000fe40003f84070 */
[----:B------:R-:W-:Y:S01]  /*3360*/  ISETP.GE.AND P0, PT, R14, RZ, PT ;  /* 0x000000ff0e00720c */ /* 0x000fe20003f06270 */
[----:B------:R-:W-:Y:S01]  /*3370*/  IMAD.MOV R7, RZ, RZ, -R6 ;  /* 0x000000ffff077224 */ /* 0x000fe200078e0a06 */
[----:B------:R-:W-:Y:S01]  /*3380*/  LOP3.LUT R14, R4, 0x82, RZ, 0xfc, !PT ;  /* 0x00000082040e7812 */ /* 0x000fe200078efcff */
[----:B------:R-:W-:-:S02]  /*3390*/  @!P2 IMAD.IADD R90, R90, 0x1, -R2 ;  /* 0x000000015a5aa824 */ /* 0x000fc400078e0a02 */
[----:B------:R-:W-:Y:S01]  /*33a0*/  @!P5 IMAD.IADD R78, R78, 0x1, -R2 ;  /* 0x000000014e4ed824 */ /* 0x000fe200078e0a02 */
[----:B------:R-:W-:Y:S01]  /*33b0*/  IABS R164, R14 ;  /* 0x0000000e00a47213 */ /* 0x000fe20000000000 */
[C---:B------:R-:W-:Y:S01]  /*33c0*/  IMAD R80, R2.reuse, R7, R80 ;  /* 0x0000000702507224 */ /* 0x040fe200078e0250 */
[C---:B------:R-:W-:Y:S01]  /*33d0*/  ISETP.GT.U32.AND P2, PT, R2.reuse, R90, PT ;  /* 0x0000005a0200720c */ /* 0x040fe20003f44070 */
[----:B------:R-:W-:Y:S01]  /*33e0*/  IMAD.HI.U32 R6, R3, R88, RZ ;  /* 0x0000005803067227 */ /* 0x000fe200078e00ff */
[----:B------:R-:W-:-:S03]  /*33f0*/  ISETP.GT.U32.AND P5, PT, R2, R78, PT ;  /* 0x0000004e0200720c */ /* 0x000fc60003fa4070 */
[----:B------:R-:W-:-:S04]  /*3400*/  IMAD.HI.U32 R7, R3, R82, RZ ;  /* 0x0000005203077227 */ /* 0x000fc800078e00ff */
[----:B------:R-:W-:Y:S01]  /*3410*/  @!P4 IMAD.IADD R92, R92, 0x1, -R2 ;  /* 0x000000015c5cc824 */ /* 0x000fe200078e0a02 */
[----:B------:R-:W-:Y:S01]  /*3420*/  ISETP.GT.U32.AND P4, PT, R2, R80, PT ;  /* 0x000000500200720c */ /* 0x000fe20003f84070 */
[----:B------:R-:W-:Y:S02]  /*3430*/  IMAD.MOV R9, RZ, RZ, -R6 ;  /* 0x000000ffff097224 */ /* 0x000fe400078e0a06 */
[----:B------:R-:W-:-:S04]  /*3440*/  IMAD.HI.U32 R6, R3, R86, RZ ;  /* 0x0000005603067227 */ /* 0x000fc800078e00ff */
[----:B------:R-:W-:Y:S02]  /*3450*/  IMAD.MOV R7, RZ, RZ, -R7 ;  /* 0x000000ffff077224 */ /* 0x000fe400078e0a07 */
[C---:B------:R-:W-:Y:S02]  /*3460*/  IMAD R88, R2.reuse, R9, R88 ;  /* 0x0000000902587224 */ /* 0x040fe400078e0258 */
[----:B------:R-:W-:Y:S02]  /*3470*/  IMAD.MOV R9, RZ, RZ, -R6 ;  /* 0x000000ffff097224 */ /* 0x000fe400078e0a06 */
[C---:B------:R-:W-:Y:S02]  /*3480*/  IMAD R82, R2.reuse, R7, R82 ;  /* 0x0000000702527224 */ /* 0x040fe400078e0252 */
[----:B------:R-:W-:Y:S02]  /*3490*/  IMAD R86, R2, R9, R86 ;  /* 0x0000000902567224 */ /* 0x000fe400078e0256 */
[--C-:B------:R-:W-:Y:S01]  /*34a0*/  @!P2 IMAD.IADD R90, R90, 0x1, -R2.reuse ;  /* 0x000000015a5aa824 */ /* 0x100fe200078e0a02 */
[----:B------:R-:W-:Y:S01]  /*34b0*/  ISETP.GT.U32.AND P2, PT, R2, R82, PT ;  /* 0x000000520200720c */ /* 0x000fe20003f44070 */
[--C-:B------:R-:W-:Y:S01]  /*34c0*/  @!P5 IMAD.IADD R78, R78, 0x1, -R2.reuse ;  /* 0x000000014e4ed824 */ /* 0x100fe200078e0a02 */
[----:B------:R-:W-:Y:S01]  /*34d0*/  ISETP.GE.AND P5, PT, R8, RZ, PT ;  /* 0x000000ff0800720c */ /* 0x000fe20003fa6270 */
[----:B------:R-:W-:Y:S01]  /*34e0*/  @!P4 IMAD.IADD R80, R80, 0x1, -R2 ;  /* 0x000000015050c824 */ /* 0x000fe200078e0a02 */
[----:B------:R-:W-:Y:S01]  /*34f0*/  LOP3.LUT R8, R4, 0xa0, RZ, 0xfc, !PT ;  /* 0x000000a004087812 */ /* 0x000fe200078efcff */
[----:B------:R-:W-:Y:S01]  /*3500*/  @!P6 IMAD.MOV R90, RZ, RZ, -R90 ;  /* 0x000000ffff5ae224 */ /* 0x000fe200078e0a5a */
[C---:B------:R-:W-:Y:S01]  /*3510*/  ISETP.GT.U32.AND P6, PT, R2.reuse, R86, PT ;  /* 0x000000560200720c */ /* 0x040fe20003fc4070 */
[----:B------:R-:W-:Y:S01]  /*3520*/  @!P3 IMAD.MOV R92, RZ, RZ, -R92 ;  /* 0x000000ffff5cb224 */ /* 0x000fe200078e0a5c */
[C---:B------:R-:W-:Y:S01]  /*3530*/  ISETP.GT.U32.AND P3, PT, R2.reuse, R80, PT ;  /* 0x000000500200720c */ /* 0x040fe20003f64070 */
[----:B------:R-:W-:Y:S01]  /*3540*/  VIADD R7, R5, 0x9e ;  /* 0x0000009e05077836 */ /* 0x000fe20000000000 */
[----:B------:R-:W-:Y:S01]  /*3550*/  IABS R84, R8 ;  /* 0x0000000800547213 */ /* 0x000fe20000000000 */
[----:B------:R-:W-:Y:S01]  /*3560*/  @!P0 IMAD.MOV R76, RZ, RZ, -R76 ;  /* 0x000000ffff4c8224 */ /* 0x000fe200078e0a4c */
[----:B------:R-:W-:Y:S01]  /*3570*/  ISETP.GT.U32.AND P4, PT, R2, R88, PT ;  /* 0x000000580200720c */ /* 0x000fe20003f84070 */
[----:B------:R-:W-:Y:S01]  /*3580*/  @!P2 IMAD.IADD R82, R82, 0x1, -R2 ;  /* 0x000000015252a824 */ /* 0x000fe200078e0a02 */
[----:B------:R-:W-:Y:S01]  /*3590*/  IABS R136, R7 ;  /* 0x0000000700887213 */ /* 0x000fe20000000000 */
[----:B------:R-:W-:Y:S01]  /*35a0*/  IMAD.HI.U32 R6, R3, R84, RZ ;  /* 0x0000005403067227 */ /* 0x000fe200078e00ff */
[----:B------:R-:W-:-:S02]  /*35b0*/  ISETP.GE.AND P0, PT, R10, RZ, PT ;  /* 0x000000ff0a00720c */ /* 0x000fc40003f06270 */
[----:B------:R-:W-:Y:S01]  /*35c0*/  LOP3.LUT R10, R4, 0x9a, RZ, 0xfc, !PT ;  /* 0x0000009a040a7812 */ /* 0x000fe200078efcff */
[----:B------:R-:W-:Y:S01]  /*35d0*/  @!P6 IMAD.IADD R86, R86, 0x1, -R2 ;  /* 0x000000015656e824 */ /* 0x000fe200078e0a02 */
[----:B------:R-:W-:Y:S01]  /*35e0*/  ISETP.GT.U32.AND P6, PT, R2, R82, PT ;  /* 0x000000520200720c */ /* 0x000fe20003fc4070 */
[----:B------:R-:W-:Y:S01]  /*35f0*/  IMAD.MOV R9, RZ, RZ, -R6 ;  /* 0x000000ffff097224 */ /* 0x000fe200078e0a06 */
[----:B------:R-:W-:Y:S01]  /*3600*/  IABS R140, R10 ;  /* 0x0000000a008c7213 */ /* 0x000fe20000000000 */
[----:B------:R-:W-:-:S04]  /*3610*/  IMAD.HI.U32 R6, R3, R136, RZ ;  /* 0x0000008803067227 */ /* 0x000fc800078e00ff */
[--C-:B------:R-:W-:Y:S01]  /*3620*/  @!P3 IMAD.IADD R80, R80, 0x1, -R2.reuse ;  /* 0x000000015050b824 */ /* 0x100fe200078e0a02 */
[----:B------:R-:W-:Y:S01]  /*3630*/  ISETP.GE.AND P3, PT, R7, RZ, PT ;  /* 0x000000ff0700720c */ /* 0x000fe20003f66270 */
[----:B------:R-:W-:Y:S01]  /*3640*/  @!P4 IMAD.IADD R88, R88, 0x1, -R2 ;  /* 0x000000015858c824 */ /* 0x000fe200078e0a02 */
[----:B------:R-:W-:Y:S01]  /*3650*/  ISETP.GE.AND P4, PT, R12, RZ, PT ;  /* 0x000000ff0c00720c */ /* 0x000fe20003f86270 */
[----:B------:R-:W-:Y:S01]  /*3660*/  IMAD.MOV R7, RZ, RZ, -R6 ;  /* 0x000000ffff077224 */ /* 0x000fe200078e0a06 */
[----:B------:R-:W-:Y:S01]  /*3670*/  LOP3.LUT R12, R4, 0x84, RZ, 0xfc, !PT ;  /* 0x00000084040c7812 */ /* 0x000fe200078efcff */
[----:B------:R-:W-:Y:S01]  /*3680*/  @!P6 IMAD.IADD R82, R82, 0x1, -R2 ;  /* 0x000000015252e824 */ /* 0x000fe200078e0a02 */
[C---:B------:R-:W-:Y:S01]  /*3690*/  ISETP.GT.U32.AND P2, PT, R2.reuse, R88, PT ;  /* 0x000000580200720c */ /* 0x040fe20003f44070 */
[C---:B------:R-:W-:Y:S01]  /*36a0*/  IMAD R136, R2.reuse, R7, R136 ;  /* 0x0000000702887224 */ /* 0x040fe200078e0288 */
[----:B------:R-:W-:Y:S01]  /*36b0*/  IABS R162, R12 ;  /* 0x0000000c00a27213 */ /* 0x000fe20000000000 */
[----:B------:R-:W-:Y:S01]  /*36c0*/  IMAD R84, R2, R9, R84 ;  /* 0x0000000902547224 */ /* 0x000fe200078e0254 */
[----:B------:R-:W-:Y:S01]  /*36d0*/  LOP3.LUT R9, R4, 0x9c, RZ, 0xfc, !PT ;  /* 0x0000009c04097812 */ /* 0x000fe200078efcff */
[----:B------:R-:W-:Y:S01]  /*36e0*/  @!P1 IMAD.MOV R78, RZ, RZ, -R78 ;  /* 0x000000ffff4e9224 */ /* 0x000fe200078e0a4e */
[----:B------:R-:W-:Y:S01]  /*36f0*/  ISETP.GT.U32.AND P6, PT, R2, R136, PT ;  /* 0x000000880200720c */ /* 0x000fe20003fc4070 */
[----:B------:R-:W-:Y:S01]  /*3700*/  @!P0 IMAD.MOV R80, RZ, RZ, -R80 ;  /* 0x000000ffff508224 */ /* 0x000fe200078e0a50 */
[----:B------:R-:W-:-:S02]  /*3710*/  IABS R142, R9 ;  /* 0x00000009008e7213 */ /* 0x000fc40000000000 */
[----:B------:R-:W-:Y:S02]  /*3720*/  ISETP.GE.AND P1, PT, R11, RZ, PT ;  /* 0x000000ff0b00720c */ /* 0x000fe40003f26270 */
[----:B------:R-:W-:Y:S01]  /*3730*/  LOP3.LUT R11, R4, 0x98, RZ, 0xfc, !PT ;  /* 0x00000098040b7812 */ /* 0x000fe200078efcff */
[--C-:B------:R-:W-:Y:S01]  /*3740*/  @!P2 IMAD.IADD R88, R88, 0x1, -R2.reuse ;  /* 0x000000015858a824 */ /* 0x100fe200078e0a02 */
[C---:B------:R-:W-:Y:S01]  /*3750*/  ISETP.GT.U32.AND P2, PT, R2.reuse, R84, PT ;  /* 0x000000540200720c */ /* 0x040fe20003f44070 */
[----:B------:R-:W-:Y:S01]  /*3760*/  IMAD.HI.U32 R6, R3, R142, RZ ;  /* 0x0000008e03067227 */ /* 0x000fe200078e00ff */
[----:B------:R-:W-:Y:S02]  /*3770*/  IABS R138, R11 ;  /* 0x0000000b008a7213 */ /* 0x000fe40000000000 */
[----:B------:R-:W-:Y:S01]  /*3780*/  ISETP.GT.U32.AND P0, PT, R2, R86, PT ;  /* 0x000000560200720c */ /* 0x000fe20003f04070 */
[----:B------:R-:W-:Y:S02]  /*3790*/  @!P6 IMAD.IADD R136, R136, 0x1, -R2 ;  /* 0x000000018888e824 */ /* 0x000fe400078e0a02 */
[----:B------:R-:W-:-:S02]  /*37a0*/  IMAD.MOV R7, RZ, RZ, -R6 ;  /* 0x000000ffff077224 */ /* 0x000fc400078e0a06 */
[----:B------:R-:W-:Y:S01]  /*37b0*/  @!P5 IMAD.MOV R88, RZ, RZ, -R88 ;  /* 0x000000ffff58d224 */ /* 0x000fe200078e0a58 */
[C---:B------:R-:W-:Y:S01]  /*37c0*/  ISETP.GT.U32.AND P6, PT, R2.reuse, R136, PT ;  /* 0x000000880200720c */ /* 0x040fe20003fc4070 */
[----:B------:R-:W-:Y:S02]  /*37d0*/  IMAD R142, R2, R7, R142 ;  /* 0x00000007028e7224 */ /* 0x000fe400078e028e */
[----:B------:R-:W-:-:S04]  /*37e0*/  IMAD.HI.U32 R7, R3, R138, RZ ;  /* 0x0000008a03077227 */ /* 0x000fc800078e00ff */
[----:B------:R-:W-:Y:S01]  /*37f0*/  @!P2 IMAD.IADD R84, R84, 0x1, -R2 ;  /* 0x000000015454a824 */ /* 0x000fe200078e0a02 */
[----:B------:R-:W-:Y:S01]  /*3800*/  ISETP.GE.AND P2, PT, R9, RZ, PT ;  /* 0x000000ff0900720c */ /* 0x000fe20003f46270 */
[----:B------:R-:W-:Y:S02]  /*3810*/  IMAD.MOV R7, RZ, RZ, -R7 ;  /* 0x000000ffff077224 */ /* 0x000fe400078e0a07 */
[----:B------:R-:W-:Y:S01]  /*3820*/  @!P1 IMAD.MOV R82, RZ, RZ, -R82 ;  /* 0x000000ffff529224 */ /* 0x000fe200078e0a52 */
[C---:B------:R-:W-:Y:S01]  /*3830*/  ISETP.GT.U32.AND P5, PT, R2.reuse, R84, PT ;  /* 0x000000540200720c */ /* 0x040fe20003fa4070 */
[C---:B------:R-:W-:Y:S01]  /*3840*/  IMAD R138, R2.reuse, R7, R138 ;  /* 0x00000007028a7224 */ /* 0x040fe200078e028a */
[----:B------:R-:W-:Y:S01]  /*3850*/  ISETP.GT.U32.AND P1, PT, R2, R142, PT ;  /* 0x0000008e0200720c */ /* 0x000fe20003f24070 */
[--C-:B------:R-:W-:Y:S01]  /*3860*/  @!P0 IMAD.IADD R86, R86, 0x1, -R2.reuse ;  /* 0x0000000156568824 */ /* 0x100fe200078e0a02 */
[----:B------:R-:W-:Y:S01]  /*3870*/  ISETP.GE.AND P0, PT, R8, RZ, PT ;  /* 0x000000ff0800720c */ /* 0x000fe20003f06270 */
[----:B------:R-:W-:Y:S01]  /*3880*/  @!P6 IMAD.IADD R136, R136, 0x1, -R2 ;  /* 0x000000018888e824 */ /* 0x000fe200078e0a02 */
[----:B------:R-:W-:Y:S01]  /*3890*/  ISETP.GT.U32.AND P6, PT, R2, R138, PT ;  /* 0x0000008a0200720c */ /* 0x000fe20003fc4070 */
[----:B------:R-:W-:Y:S01]  /*38a0*/  IMAD.HI.U32 R6, R3, R140, RZ ;  /* 0x0000008c03067227 */ /* 0x000fe200078e00ff */
[----:B------:R-:W-:-:S03]  /*38b0*/  LOP3.LUT R8, R4, 0x96, RZ, 0xfc, !PT ;  /* 0x0000009604087812 */ /* 0x000fc600078efcff */
[----:B------:R-:W-:Y:S01]  /*38c0*/  IMAD.MOV R9, RZ, RZ, -R6 ;  /* 0x000000ffff097224 */ /* 0x000fe200078e0a06 */
[----:B------:R-:W-:Y:S01]  /*38d0*/  IABS R144, R8 ;  /* 0x0000000800907213 */ /* 0x000fe20000000000 */
[----:B------:R-:W-:Y:S01]  /*38e0*/  @!P5 IMAD.IADD R84, R84, 0x1, -R2 ;  /* 0x000000015454d824 */ /* 0x000fe200078e0a02 */
[----:B------:R-:W-:Y:S01]  /*38f0*/  ISETP.GE.AND P5, PT, R10, RZ, PT ;  /* 0x000000ff0a00720c */ /* 0x000fe20003fa6270 */
[----:B------:R-:W-:Y:S01]  /*3900*/  IMAD R140, R2, R9, R140 ;  /* 0x00000009028c7224 */ /* 0x000fe200078e028c */
[----:B------:R-:W-:Y:S01]  /*3910*/  LOP3.LUT R9, R4, 0x94, RZ, 0xfc, !PT ;  /* 0x0000009404097812 */ /* 0x000fe200078efcff */
[----:B------:R-:W-:Y:S01]  /*3920*/  @!P1 IMAD.IADD R142, R142, 0x1, -R2 ;  /* 0x000000018e8e9824 */ /* 0x000fe200078e0a02 */
[----:B------:R-:W-:Y:S01]  /*3930*/  LOP3.LUT R10, R4, 0x92, RZ, 0xfc, !PT ;  /* 0x00000092040a7812 */ /* 0x000fe200078efcff */
[----:B------:R-:W-:Y:S01]  /*3940*/  @!P4 IMAD.MOV R86, RZ, RZ, -R86 ;  /* 0x000000ffff56c224 */ /* 0x000fe200078e0a56 */
[----:B------:R-:W-:Y:S01]  /*3950*/  ISETP.GT.U32.AND P4, PT, R2, R140, PT ;  /* 0x0000008c0200720c */ /* 0x000fe20003f84070 */
[----:B------:R-:W-:Y:S01]  /*3960*/  @!P0 IMAD.MOV R84, RZ, RZ, -R84 ;  /* 0x000000ffff548224 */ /* 0x000fe200078e0a54 */
[----:B------:R-:W-:Y:S01]  /*3970*/  IABS R146, R9 ;  /* 0x0000000900927213 */ /* 0x000fe20000000000 */
[----:B------:R-:W-:Y:S01]  /*3980*/  @!P6 IMAD.IADD R138, R138, 0x1, -R2 ;  /* 0x000000018a8ae824 */ /* 0x000fe200078e0a02 */
[----:B------:R-:W-:Y:S01]  /*3990*/  ISETP.GT.U32.AND P0, PT, R2, R142, PT ;  /* 0x0000008e0200720c */ /* 0x000fe20003f04070 */
[----:B------:R-:W-:Y:S01]  /*39a0*/  IMAD.HI.U32 R6, R3, R144, RZ ;  /* 0x0000009003067227 */ /* 0x000fe200078e00ff */
[----:B------:R-:W-:-:S02]  /*39b0*/  IABS R148, R10 ;  /* 0x0000000a00947213 */ /* 0x000fc40000000000 */
[----:B------:R-:W-:Y:S01]  /*39c0*/  ISETP.GT.U32.AND P6, PT, R2, R138, PT ;  /* 0x0000008a0200720c */ /* 0x000fe20003fc4070 */
[----:B------:R-:W-:Y:S01]  /*39d0*/  IMAD.MOV R7, RZ, RZ, -R6 ;  /* 0x000000ffff077224 */ /* 0x000fe200078e0a06 */
[----:B------:R-:W-:Y:S01]  /*39e0*/  ISETP.GE.AND P1, PT, R11, RZ, PT ;  /* 0x000000ff0b00720c */ /* 0x000fe20003f26270 */
[----:B------:R-:W-:Y:S01]  /*39f0*/  IMAD.HI.U32 R6, R3, R146, RZ ;  /* 0x0000009203067227 */ /* 0x000fe200078e00ff */
[----:B------:R-:W-:-:S03]  /*3a00*/  LOP3.LUT R11, R4, 0x8c, RZ, 0xfc, !PT ;  /* 0x0000008c040b7812 */ /* 0x000fc600078efcff */
[----:B------:R-:W-:Y:S01]  /*3a10*/  IMAD R144, R2, R7, R144 ;  /* 0x0000000702907224 */ /* 0x000fe200078e0290 */
[----:B------:R-:W-:Y:S01]  /*3a20*/  IABS R154, R11 ;  /* 0x0000000b009a7213 */ /* 0x000fe20000000000 */
[----:B------:R-:W-:Y:S02]  /*3a30*/  IMAD.MOV R7, RZ, RZ, -R6 ;  /* 0x000000ffff077224 */ /* 0x000fe400078e0a06 */
[--C-:B------:R-:W-:Y:S02]  /*3a40*/  @!P4 IMAD.IADD R140, R140, 0x1, -R2.reuse ;  /* 0x000000018c8cc824 */ /* 0x100fe400078e0a02 */
[----:B------:R-:W-:Y:S01]  /*3a50*/  @!P0 IMAD.IADD R142, R142, 0x1, -R2 ;  /* 0x000000018e8e8824 */ /* 0x000fe200078e0a02 */
[C---:B------:R-:W-:Y:S01]  /*3a60*/  ISETP.GT.U32.AND P0, PT, R2.reuse, R144, PT ;  /* 0x000000900200720c */ /* 0x040fe20003f04070 */
[C---:B------:R-:W-:Y:S01]  /*3a70*/  IMAD R146, R2.reuse, R7, R146 ;  /* 0x0000000702927224 */ /* 0x040fe200078e0292 */
[----:B------:R-:W-:Y:S01]  /*3a80*/  ISETP.GT.U32.AND P4, PT, R2, R140, PT ;  /* 0x0000008c0200720c */ /* 0x000fe20003f84070 */
[----:B------:R-:W-:-:S02]  /*3a90*/  @!P6 IMAD.IADD R138, R138, 0x1, -R2 ;  /* 0x000000018a8ae824 */ /* 0x000fc400078e0a02 */
[----:B------:R-:W-:Y:S01]  /*3aa0*/  @!P3 IMAD.MOV R136, RZ, RZ, -R136 ;  /* 0x000000ffff88b224 */ /* 0x000fe200078e0a88 */
[----:B------:R-:W-:Y:S01]  /*3ab0*/  ISETP.GT.U32.AND P6, PT, R2, R146, PT ;  /* 0x000000920200720c */ /* 0x000fe20003fc4070 */
[----:B------:R-:W-:Y:S01]  /*3ac0*/  IMAD.HI.U32 R6, R3, R148, RZ ;  /* 0x0000009403067227 */ /* 0x000fe200078e00ff */
[----:B------:R-:W-:Y:S02]  /*3ad0*/  ISETP.GE.AND P3, PT, R8, RZ, PT ;  /* 0x000000ff0800720c */ /* 0x000fe40003f66270 */
[----:B------:R-:W-:Y:S01]  /*3ae0*/  LOP3.LUT R8, R4, 0x90, RZ, 0xfc, !PT ;  /* 0x0000009004087812 */ /* 0x000fe200078efcff */
[----:B------:R-:W-:Y:S02]  /*3af0*/  VIADD R7, R5, 0x8e ;  /* 0x0000008e05077836 */ /* 0x000fe40000000000 */
[--C-:B------:R-:W-:Y:S01]  /*3b00*/  @!P0 IMAD.IADD R144, R144, 0x1, -R2.reuse ;  /* 0x0000000190908824 */ /* 0x100fe200078e0a02 */
[----:B------:R-:W-:Y:S01]  /*3b10*/  IABS R150, R8 ;  /* 0x0000000800967213 */ /* 0x000fe20000000000 */
[----:B------:R-:W-:Y:S01]  /*3b20*/  @!P4 IMAD.IADD R140, R140, 0x1, -R2 ;  /* 0x000000018c8cc824 */ /* 0x000fe200078e0a02 */
[----:B------:R-:W-:Y:S01]  /*3b30*/  ISETP.GE.AND P4, PT, R9, RZ, PT ;  /* 0x000000ff0900720c */ /* 0x000fe20003f86270 */
[----:B------:R-:W-:Y:S01]  /*3b40*/  IMAD.MOV R9, RZ, RZ, -R6 ;  /* 0x000000ffff097224 */ /* 0x000fe200078e0a06 */
[----:B------:R-:W-:Y:S01]  /*3b50*/  ISETP.GE.AND P0, PT, R7, RZ, PT ;  /* 0x000000ff0700720c */ /* 0x000fe20003f06270 */
[----:B------:R-:W-:Y:S01]  /*3b60*/  @!P6 IMAD.IADD R146, R146, 0x1, -R2 ;  /* 0x000000019292e824 */ /* 0x000fe200078e0a02 */
[----:B------:R-:W-:Y:S01]  /*3b70*/  ISETP.GT.U32.AND P6, PT, R2, R144, PT ;  /* 0x000000900200720c */ /* 0x000fe20003fc4070 */
[----:B------:R-:W-:Y:S01]  /*3b80*/  IMAD.HI.U32 R6, R3, R150, RZ ;  /* 0x0000009603067227 */ /* 0x000fe200078e00ff */
[----:B------:R-:W-:-:S03]  /*3b90*/  IABS R152, R7 ;  /* 0x0000000700987213 */ /* 0x000fc60000000000 */
[----:B------:R-:W-:Y:S02]  /*3ba0*/  IMAD.MOV R7, RZ, RZ, -R6 ;  /* 0x000000ffff077224 */ /* 0x000fe400078e0a06 */
[----:B------:R-:W-:Y:S01]  /*3bb0*/  @!P2 IMAD.MOV R142, RZ, RZ, -R142 ;  /* 0x000000ffff8ea224 */ /* 0x000fe200078e0a8e */
[C---:B------:R-:W-:Y:S01]  /*3bc0*/  ISETP.GT.U32.AND P2, PT, R2.reuse, R146, PT ;  /* 0x000000920200720c */ /* 0x040fe20003f44070 */
[C---:B------:R-:W-:Y:S02]  /*3bd0*/  IMAD R150, R2.reuse, R7, R150 ;  /* 0x0000000702967224 */ /* 0x040fe400078e0296 */
[----:B------:R-:W-:Y:S02]  /*3be0*/  IMAD R148, R2, R9, R148 ;  /* 0x0000000902947224 */ /* 0x000fe400078e0294 */
[----:B------:R-:W-:Y:S01]  /*3bf0*/  @!P6 IMAD.IADD R144, R144, 0x1, -R2 ;  /* 0x000000019090e824 */ /* 0x000fe200078e0a02 */
[C---:B------:R-:W-:Y:S01]  /*3c00*/  ISETP.GT.U32.AND P6, PT, R2.reuse, R150, PT ;  /* 0x000000960200720c */ /* 0x040fe20003fc4070 */
[----:B------:R-:W-:Y:S01]  /*3c10*/  @!P5 IMAD.MOV R140, RZ, RZ, -R140 ;  /* 0x000000ffff8cd224 */ /* 0x000fe200078e0a8c */
[----:B------:R-:W-:Y:S01]  /*3c20*/  ISETP.GT.U32.AND P5, PT, R2, R148, PT ;  /* 0x000000940200720c */ /* 0x000fe20003fa4070 */
[----:B------:R-:W-:Y:S01]  /*3c30*/  @!P1 IMAD.MOV R138, RZ, RZ, -R138 ;  /* 0x000000ffff8a9224 */ /* 0x000fe200078e0a8a */
[----:B------:R-:W-:Y:S01]  /*3c40*/  ISETP.GE.AND P1, PT, R10, RZ, PT ;  /* 0x000000ff0a00720c */ /* 0x000fe20003f26270 */
[----:B------:R-:W-:Y:S01]  /*3c50*/  IMAD.HI.U32 R6, R3, R152, RZ ;  /* 0x0000009803067227 */ /* 0x000fe200078e00ff */
[----:B------:R-:W-:-:S03]  /*3c60*/  LOP3.LUT R10, R4, 0x8a, RZ, 0xfc, !PT ;  /* 0x0000008a040a7812 */ /* 0x000fc600078efcff */
[--C-:B------:R-:W-:Y:S01]  /*3c70*/  @!P2 IMAD.IADD R146, R146, 0x1, -R2.reuse ;  /* 0x000000019292a824 */ /* 0x100fe200078e0a02 */
[----:B------:R-:W-:Y:S01]  /*3c80*/  ISETP.GE.AND P2, PT, R8, RZ, PT ;  /* 0x000000ff0800720c */ /* 0x000fe20003f46270 */
[C---:B------:R-:W-:Y:S01]  /*3c90*/  IMAD.HI.U32 R7, R3.reuse, R154, RZ ;  /* 0x0000009a03077227 */ /* 0x040fe200078e00ff */
[----:B------:R-:W-:Y:S02]  /*3ca0*/  IABS R156, R10 ;  /* 0x0000000a009c7213 */ /* 0x000fe40000000000 */
[----:B------:R-:W-:Y:S01]  /*3cb0*/  LOP3.LUT R8, R4, 0x88, RZ, 0xfc, !PT ;  /* 0x0000008804087812 */ /* 0x000fe200078efcff */
[----:B------:R-:W-:Y:S02]  /*3cc0*/  @!P6 IMAD.IADD R150, R150, 0x1, -R2 ;  /* 0x000000019696e824 */ /* 0x000fe400078e0a02 */
[----:B------:R-:W-:Y:S01]  /*3cd0*/  IMAD.MOV R9, RZ, RZ, -R6 ;  /* 0x000000ffff097224 */ /* 0x000fe200078e0a06 */
[----:B------:R-:W-:Y:S01]  /*3ce0*/  IABS R158, R8 ;  /* 0x00000008009e7213 */ /* 0x000fe20000000000 */
[----:B------:R-:W-:Y:S01]  /*3cf0*/  IMAD.MOV R7, RZ, RZ, -R7 ;  /* 0x000000ffff077224 */ /* 0x000fe200078e0a07 */
[----:B------:R-:W-:Y:S01]  /*3d00*/  ISETP.GT.U32.AND P6, PT, R2, R150, PT ;  /* 0x000000960200720c */ /* 0x000fe20003fc4070 */
[----:B------:R-:W-:-:S04]  /*3d10*/  IMAD.HI.U32 R6, R3, R156, RZ ;  /* 0x0000009c03067227 */ /* 0x000fc800078e00ff */
[----:B------:R-:W-:Y:S01]  /*3d20*/  @!P5 IMAD.IADD R148, R148, 0x1, -R2 ;  /* 0x000000019494d824 */ /* 0x000fe200078e0a02 */
[----:B------:R-:W-:Y:S01]  /*3d30*/  ISETP.GE.AND P5, PT, R11, RZ, PT ;  /* 0x000000ff0b00720c */ /* 0x000fe20003fa6270 */
[----:B------:R-:W-:Y:S01]  /*3d40*/  IMAD R154, R2, R7, R154 ;  /* 0x00000007029a7224 */ /* 0x000fe200078e029a */
[----:B------:R-:W-:Y:S01]  /*3d50*/  LOP3.LUT R11, R4, 0x86, RZ, 0xfc, !PT ;  /* 0x00000086040b7812 */ /* 0x000fe200078efcff */
[----:B------:R-:W-:Y:S02]  /*3d60*/  IMAD.MOV R7, RZ, RZ, -R6 ;  /* 0x000000ffff077224 */ /* 0x000fe400078e0a06 */
[----:B------:R-:W-:Y:S01]  /*3d70*/  IMAD.HI.U32 R6, R3, R158, RZ ;  /* 0x0000009e03067227 */ /* 0x000fe200078e00ff */
[----:B------:R-:W-:-:S03]  /*3d80*/  IABS R160, R11 ;  /* 0x0000000b00a07213 */ /* 0x000fc60000000000 */
[----:B------:R-:W-:Y:S01]  /*3d90*/  @!P3 IMAD.MOV R144, RZ, RZ, -R144 ;  /* 0x000000ffff90b224 */ /* 0x000fe200078e0a90 */
[C---:B------:R-:W-:Y:S01]  /*3da0*/  ISETP.GT.U32.AND P3, PT, R2.reuse, R148, PT ;  /* 0x000000940200720c */ /* 0x040fe20003f64070 */
[----:B------:R-:W-:Y:S02]  /*3db0*/  IMAD R156, R2, R7, R156 ;  /* 0x00000007029c7224 */ /* 0x000fe400078e029c */
[----:B------:R-:W-:Y:S02]  /*3dc0*/  IMAD.MOV R7, RZ, RZ, -R6 ;  /* 0x000000ffff077224 */ /* 0x000fe400078e0a06 */
[----:B------:R-:W-:Y:S01]  /*3dd0*/  @!P6 IMAD.IADD R150, R150, 0x1, -R2 ;  /* 0x000000019696e824 */ /* 0x000fe200078e0a02 */
[C---:B------:R-:W-:Y:S01]  /*3de0*/  ISETP.GT.U32.AND P6, PT, R2.reuse, R156, PT ;  /* 0x0000009c0200720c */ /* 0x040fe20003fc4070 */
[C---:B------:R-:W-:Y:S02]  /*3df0*/  IMAD R158, R2.reuse, R7, R158 ;  /* 0x00000007029e7224 */ /* 0x040fe400078e029e */
[----:B------:R-:W-:-:S02]  /*3e00*/  IMAD R152, R2, R9, R152 ;  /* 0x0000000902987224 */ /* 0x000fc400078e0298 */
[----:B------:R-:W-:Y:S01]  /*3e10*/  @!P2 IMAD.MOV R150, RZ, RZ, -R150 ;  /* 0x000000ffff96a224 */ /* 0x000fe200078e0a96 */
[C---:B------:R-:W-:Y:S01]  /*3e20*/  ISETP.GT.U32.AND P2, PT, R2.reuse, R158, PT ;  /* 0x0000009e0200720c */ /* 0x040fe20003f44070 */
[----:B------:R-:W-:Y:S01]  /*3e30*/  @!P4 IMAD.MOV R146, RZ, RZ, -R146 ;  /* 0x000000ffff92c224 */ /* 0x000fe200078e0a92 */
[----:B------:R-:W-:Y:S01]  /*3e40*/  ISETP.GT.U32.AND P4, PT, R2, R152, PT ;  /* 0x000000980200720c */ /* 0x000fe20003f84070 */
[----:B------:R-:W-:Y:S01]  /*3e50*/  @!P3 IMAD.IADD R148, R148, 0x1, -R2 ;  /* 0x000000019494b824 */ /* 0x000fe200078e0a02 */
[----:B------:R-:W-:Y:S01]  /*3e60*/  ISETP.GT.U32.AND P3, PT, R2, R154, PT ;  /* 0x0000009a0200720c */ /* 0x000fe20003f64070 */
[----:B------:R-:W-:-:S04]  /*3e70*/  IMAD.HI.U32 R6, R3, R160, RZ ;  /* 0x000000a003067227 */ /* 0x000fc800078e00ff */
[----:B------:R-:W-:Y:S02]  /*3e80*/  IMAD.MOV R7, RZ, RZ, -R6 ;  /* 0x000000ffff077224 */ /* 0x000fe400078e0a06 */
[----:B------:R-:W-:Y:S02]  /*3e90*/  @!P1 IMAD.MOV R148, RZ, RZ, -R148 ;  /* 0x000000ffff949224 */ /* 0x000fe400078e0a94 */
[--C-:B------:R-:W-:Y:S02]  /*3ea0*/  @!P2 IMAD.IADD R158, R158, 0x1, -R2.reuse ;  /* 0x000000019e9ea824 */ /* 0x100fe400078e0a02 */
[--C-:B------:R-:W-:Y:S01]  /*3eb0*/  @!P4 IMAD.IADD R152, R152, 0x1, -R2.reuse ;  /* 0x000000019898c824 */ /* 0x100fe200078e0a02 */
[----:B------:R-:W-:Y:S01]  /*3ec0*/  ISETP.GE.AND P4, PT, R10, RZ, PT ;  /* 0x000000ff0a00720c */ /* 0x000fe20003f86270 */
[----:B------:R-:W-:Y:S01]  /*3ed0*/  @!P3 IMAD.IADD R154, R154, 0x1, -R2 ;  /* 0x000000019a9ab824 */ /* 0x000fe200078e0a02 */
[C---:B------:R-:W-:Y:S01]  /*3ee0*/  ISETP.GT.U32.AND P2, PT, R2.reuse, R158, PT ;  /* 0x0000009e0200720c */ /* 0x040fe20003f44070 */
[C---:B------:R-:W-:Y:S01]  /*3ef0*/  IMAD R160, R2.reuse, R7, R160 ;  /* 0x0000000702a07224 */ /* 0x040fe200078e02a0 */
[C---:B------:R-:W-:Y:S01]  /*3f00*/  ISETP.GT.U32.AND P3, PT, R2.reuse, R152, PT ;  /* 0x000000980200720c */ /* 0x040fe20003f64070 */
[----:B------:R-:W-:Y:S01]  /*3f10*/  IMAD.HI.U32 R7, R3, R164, RZ ;  /* 0x000000a403077227 */ /* 0x000fe200078e00ff */
[----:B------:R-:W-:-:S02]  /*3f20*/  ISETP.GT.U32.AND P1, PT, R2, R154, PT ;  /* 0x0000009a0200720c */ /* 0x000fc40003f24070 */
[----:B------:R-:W-:Y:S01]  /*3f30*/  LOP3.LUT R10, R4, 0x7c, RZ, 0xfc, !PT ;  /* 0x0000007c040a7812 */ /* 0x000fe200078efcff */
[----:B------:R-:W-:Y:S02]  /*3f40*/  IMAD.MOV R7, RZ, RZ, -R7 ;  /* 0x000000ffff077224 */ /* 0x000fe400078e0a07 */
[----:B------:R-:W-:Y:S01]  /*3f50*/  IMAD.HI.U32 R6, R3, R162, RZ ;  /* 0x000000a203067227 */ /* 0x000fe200078e00ff */
[----:B------:R-:W-:-:S03]  /*3f60*/  IABS R170, R10 ;  /* 0x0000000a00aa7213 */ /* 0x000fc60000000000 */
[----:B------:R-:W-:Y:S02]  /*3f70*/  IMAD R164, R2, R7, R164 ;  /* 0x0000000702a47224 */ /* 0x000fe400078e02a4 */
[----:B------:R-:W-:Y:S02]  /*3f80*/  IMAD.MOV R9, RZ, RZ, -R6 ;  /* 0x000000ffff097224 */ /* 0x000fe400078e0a06 */
[--C-:B------:R-:W-:Y:S01]  /*3f90*/  @!P2 IMAD.IADD R158, R158, 0x1, -R2.reuse ;  /* 0x000000019e9ea824 */ /* 0x100fe200078e0a02 */
[----:B------:R-:W-:Y:S01]  /*3fa0*/  ISETP.GT.U32.AND P2, PT, R2, R164, PT ;  /* 0x000000a40200720c */ /* 0x000fe20003f44070 */
[--C-:B------:R-:W-:Y:S01]  /*3fb0*/  @!P3 IMAD.IADD R152, R152, 0x1, -R2.reuse ;  /* 0x000000019898b824 */ /* 0x100fe200078e0a02 */
[----:B------:R-:W-:Y:S01]  /*3fc0*/  ISETP.GE.AND P3, PT, R8, RZ, PT ;  /* 0x000000ff0800720c */ /* 0x000fe20003f66270 */
[----:B------:R-:W-:Y:S01]  /*3fd0*/  @!P1 IMAD.IADD R154, R154, 0x1, -R2 ;  /* 0x000000019a9a9824 */ /* 0x000fe200078e0a02 */
[C---:B------:R-:W-:Y:S01]  /*3fe0*/  ISETP.GT.U32.AND P1, PT, R2.reuse, R160, PT ;  /* 0x000000a00200720c */ /* 0x040fe20003f24070 */
[----:B------:R-:W-:Y:S01]  /*3ff0*/  IMAD R162, R2, R9, R162 ;  /* 0x0000000902a27224 */ /* 0x000fe200078e02a2 */
[----:B------:R-:W-:Y:S01]  /*4000*/  LOP3.LUT R8, R4, 0x80, RZ, 0xfc, !PT ;  /* 0x0000008004087812 */ /* 0x000fe200078efcff */
[----:B------:R-:W-:-:S02]  /*4010*/  VIADD R6, R5, 0x7e ;  /* 0x0000007e05067836 */ /* 0x000fc40000000000 */
[----:B------:R-:W-:Y:S01]  /*4020*/  @!P5 IMAD.MOV R154, RZ, RZ, -R154 ;  /* 0x000000ffff9ad224 */ /* 0x000fe200078e0a9a */
[----:B------:R-:W-:Y:S01]  /*4030*/  ISETP.GT.U32.AND P5, PT, R2, R162, PT ;  /* 0x000000a20200720c */ /* 0x000fe20003fa4070 */
[----:B------:R-:W-:Y:S01]  /*4040*/  @!P6 IMAD.IADD R156, R156, 0x1, -R2 ;  /* 0x000000019c9ce824 */ /* 0x000fe200078e0a02 */
[----:B------:R-:W-:Y:S01]  /*4050*/  IABS R166, R8 ;  /* 0x0000000800a67213 */ /* 0x000fe20000000000 */
[----:B------:R-:W-:Y:S01]  /*4060*/  @!P0 IMAD.MOV R152, RZ, RZ, -R152 ;  /* 0x000000ffff988224 */ /* 0x000fe200078e0a98 */
[----:B------:R-:W-:Y:S01]  /*4070*/  IABS R168, R6 ;  /* 0x0000000600a87213 */ /* 0x000fe20000000000 */
[--C-:B------:R-:W-:Y:S01]  /*4080*/  @!P2 IMAD.IADD R164, R164, 0x1, -R2.reuse ;  /* 0x00000001a4a4a824 */ /* 0x100fe200078e0a02 */
[----:B------:R-:W-:Y:S01]  /*4090*/  ISETP.GT.U32.AND P6, PT, R2, R156, PT ;  /* 0x0000009c0200720c */ /* 0x000fe20003fc4070 */
[----:B------:R-:W-:Y:S01]  /*40a0*/  @!P1 IMAD.IADD R160, R160, 0x1, -R2 ;  /* 0x00000001a0a09824 */ /* 0x000fe200078e0a02 */
[----:B------:R-:W-:Y:S01]  /*40b0*/  ISETP.GE.AND P0, PT, R6, RZ, PT ;  /* 0x000000ff0600720c */ /* 0x000fe20003f06270 */
[----:B------:R-:W-:Y:S01]  /*40c0*/  IMAD.HI.U32 R6, R3, R166, RZ ;  /* 0x000000a603067227 */ /* 0x000fe200078e00ff */
[----:B------:R-:W-:-:S02]  /*40d0*/  ISETP.GT.U32.AND P2, PT, R2, R164, PT ;  /* 0x000000a40200720c */ /* 0x000fc40003f44070 */
[----:B------:R-:W-:Y:S01]  /*40e0*/  ISETP.GT.U32.AND P1, PT, R2, R160, PT ;  /* 0x000000a00200720c */ /* 0x000fe20003f24070 */
[----:B------:R-:W-:-:S04]  /*40f0*/  IMAD.HI.U32 R7, R3, R168, RZ ;  /* 0x000000a803077227 */ /* 0x000fc800078e00ff */
[----:B------:R-:W-:Y:S02]  /*4100*/  IMAD.MOV R9, RZ, RZ, -R6 ;  /* 0x000000ffff097224 */ /* 0x000fe400078e0a06 */
[----:B------:R-:W-:Y:S02]  /*4110*/  IMAD.MOV R7, RZ, RZ, -R7 ;  /* 0x000000ffff077224 */ /* 0x000fe400078e0a07 */
[----:B------:R-:W-:-:S04]  /*4120*/  IMAD.HI.U32 R6, R3, R170, RZ ;  /* 0x000000aa03067227 */ /* 0x000fc800078e00ff */
[----:B------:R-:W-:Y:S02]  /*4130*/  @!P5 IMAD.IADD R162, R162, 0x1, -R2 ;  /* 0x00000001a2a2d824 */ /* 0x000fe400078e0a02 */
[C---:B------:R-:W-:Y:S02]  /*4140*/  IMAD R168, R2.reuse, R7, R168 ;  /* 0x0000000702a87224 */ /* 0x040fe400078e02a8 */
[----:B------:R-:W-:Y:S01]  /*4150*/  IMAD.MOV R7, RZ, RZ, -R6 ;  /* 0x000000ffff077224 */ /* 0x000fe200078e0a06 */
[----:B------:R-:W-:Y:S01]  /*4160*/  ISETP.GT.U32.AND P5, PT, R2, R162, PT ;  /* 0x000000a20200720c */ /* 0x000fe20003fa4070 */
[----:B------:R-:W-:Y:S01]  /*4170*/  @!P6 IMAD.IADD R156, R156, 0x1, -R2 ;  /* 0x000000019c9ce824 */ /* 0x000fe200078e0a02 */
[----:B------:R-:W-:Y:S01]  /*4180*/  ISETP.GE.AND P6, PT, R11, RZ, PT ;  /* 0x000000ff0b00720c */ /* 0x000fe20003fc6270 */
[----:B------:R-:W-:Y:S01]  /*4190*/  IMAD R170, R2, R7, R170 ;  /* 0x0000000702aa7224 */ /* 0x000fe200078e02aa */
[----:B------:R-:W-:Y:S01]  /*41a0*/  LOP3.LUT R11, R4, 0x74, RZ, 0xfc, !PT ;  /* 0x00000074040b7812 */ /* 0x000fe200078efcff */
[----:B------:R-:W-:Y:S01]  /*41b0*/  IMAD R166, R2, R9, R166 ;  /* 0x0000000902a67224 */ /* 0x000fe200078e02a6 */
[----:B------:R-:W-:Y:S01]  /*41c0*/  LOP3.LUT R9, R4, 0x7a, RZ, 0xfc, !PT ;  /* 0x0000007a04097812 */ /* 0x000fe200078efcff */
[----:B------:R-:W-:Y:S01]  /*41d0*/  @!P2 IMAD.IADD R164, R164, 0x1, -R2 ;  /* 0x00000001a4a4a824 */ /* 0x000fe200078e0a02 */
[C---:B------:R-:W-:Y:S01]  /*41e0*/  ISETP.GT.U32.AND P2, PT, R2.reuse, R170, PT ;  /* 0x000000aa0200720c */ /* 0x040fe20003f44070 */
[----:B------:R-:W-:Y:S01]  /*41f0*/  @!P3 IMAD.MOV R158, RZ, RZ, -R158 ;  /* 0x000000ffff9eb224 */ /* 0x000fe200078e0a9e */
[----:B------:R-:W-:Y:S01]  /*4200*/  ISETP.GT.U32.AND P3, PT, R2, R166, PT ;  /* 0x000000a60200720c */ /* 0x000fe20003f64070 */
[----:B------:R-:W-:Y:S01]  /*4210*/  @!P1 IMAD.IADD R160, R160, 0x1, -R2 ;  /* 0x00000001a0a09824 */ /* 0x000fe200078e0a02 */
[----:B------:R-:W-:Y:S01]  /*4220*/  IABS R172, R9 ;  /* 0x0000000900ac7213 */ /* 0x000fe20000000000 */
[----:B------:R-:W-:Y:S01]  /*4230*/  @!P4 IMAD.MOV R156, RZ, RZ, -R156 ;  /* 0x000000ffff9cc224 */ /* 0x000fe200078e0a9c */
[----:B------:R-:W-:Y:S01]  /*4240*/  ISETP.GE.AND P4, PT, R12, RZ, PT ;  /* 0x000000ff0c00720c */ /* 0x000fe20003f86270 */
[----:B------:R-:W-:Y:S01]  /*4250*/  @!P5 IMAD.IADD R162, R162, 0x1, -R2 ;  /* 0x00000001a2a2d824 */ /* 0x000fe200078e0a02 */
[----:B------:R-:W-:Y:S01]  /*4260*/  ISETP.GT.U32.AND P5, PT, R2, R168, PT ;  /* 0x000000a80200720c */ /* 0x000fe20003fa4070 */
[----:B------:R-:W-:Y:S01]  /*4270*/  @!P6 IMAD.MOV R160, RZ, RZ, -R160 ;  /* 0x000000ffffa0e224 */ /* 0x000fe200078e0aa0 */
[----:B------:R-:W-:Y:S01]  /*4280*/  ISETP.GE.AND P6, PT, R8, RZ, PT ;  /* 0x000000ff0800720c */ /* 0x000fe20003fc6270 */
[----:B------:R-:W-:Y:S01]  /*4290*/  IMAD.HI.U32 R6, R3, R172, RZ ;  /* 0x000000ac03067227 */ /* 0x000fe200078e00ff */
[----:B------:R-:W-:-:S02]  /*42a0*/  LOP3.LUT R8, R4, 0x78, RZ, 0xfc, !PT ;  /* 0x0000007804087812 */ /* 0x000fc400078efcff */
[----:B------:R-:W-:Y:S01]  /*42b0*/  IABS R178, R11 ;  /* 0x0000000b00b27213 */ /* 0x000fe20000000000 */
[--C-:B------:R-:W-:Y:S01]  /*42c0*/  @!P2 IMAD.IADD R170, R170, 0x1, -R2.reuse ;  /* 0x00000001aaaaa824 */ /* 0x100fe200078e0a02 */
[----:B------:R-:W-:Y:S01]  /*42d0*/  IABS R174, R8 ;  /* 0x0000000800ae7213 */ /* 0x000fe20000000000 */
[----:B------:R-:W-:Y:S01]  /*42e0*/  @!P3 IMAD.IADD R166, R166, 0x1, -R2 ;  /* 0x00000001a6a6b824 */ /* 0x000fe200078e0a02 */
[----:B------:R-:W-:Y:S01]  /*42f0*/  ISETP.GE.AND P3, PT, R10, RZ, PT ;  /* 0x000000ff0a00720c */ /* 0x000fe20003f66270 */
[----:B------:R-:W-:Y:S01]  /*4300*/  IMAD.MOV R7, RZ, RZ, -R6 ;  /* 0x000000ffff077224 */ /* 0x000fe200078e0a06 */
[----:B------:R-:W-:Y:S01]  /*4310*/  ISETP.GT.U32.AND P2, PT, R2, R170, PT ;  /* 0x000000aa0200720c */ /* 0x000fe20003f44070 */
[----:B------:R-:W-:Y:S01]  /*4320*/  IMAD.HI.U32 R6, R3, R174, RZ ;  /* 0x000000ae03067227 */ /* 0x000fe200078e00ff */
[----:B------:R-:W-:Y:S02]  /*4330*/  LOP3.LUT R10, R4, 0x76, RZ, 0xfc, !PT ;  /* 0x00000076040a7812 */ /* 0x000fe400078efcff */
[----:B------:R-:W-:Y:S01]  /*4340*/  ISETP.GE.AND P1, PT, R14, RZ, PT ;  /* 0x000000ff0e00720c */ /* 0x000fe20003f26270 */
[----:B------:R-:W-:Y:S01]  /*4350*/  @!P4 IMAD.MOV R162, RZ, RZ, -R162 ;  /* 0x000000ffffa2c224 */ /* 0x000fe200078e0aa2 */
[----:B------:R-:W-:Y:S01]  /*4360*/  ISETP.GT.U32.AND P4, PT, R2, R166, PT ;  /* 0x000000a60200720c */ /* 0x000fe20003f84070 */
[----:B------:R-:W-:Y:S01]  /*4370*/  @!P5 IMAD.IADD R168, R168, 0x1, -R2 ;  /* 0x00000001a8a8d824 */ /* 0x000fe200078e0a02 */
[----:B------:R-:W-:Y:S01]  /*4380*/  IABS R176, R10 ;  /* 0x0000000a00b07213 */ /* 0x000fe20000000000 */
[----:B------:R-:W-:Y:S01]  /*4390*/  IMAD R172, R2, R7, R172 ;  /* 0x0000000702ac7224 */ /* 0x000fe200078e02ac */
[----:B------:R-:W-:Y:S01]  /*43a0*/  LOP3.LUT R12, R4, 0x72, RZ, 0xfc, !PT ;  /* 0x00000072040c7812 */ /* 0x000fe200078efcff */
[----:B------:R-:W-:Y:S01]  /*43b0*/  IMAD.MOV R7, RZ, RZ, -R6 ;  /* 0x000000ffff077224 */ /* 0x000fe200078e0a06 */
[----:B------:R-:W-:Y:S01]  /*43c0*/  ISETP.GT.U32.AND P5, PT, R2, R168, PT ;  /* 0x000000a80200720c */ /* 0x000fe20003fa4070 */
[----:B------:R-:W-:Y:S01]  /*43d0*/  @!P2 IMAD.IADD R170, R170, 0x1, -R2 ;  /* 0x00000001aaaaa824 */ /* 0x000fe200078e0a02 */
[----:B------:R-:W-:Y:S01]  /*43e0*/  IABS R180, R12 ;  /* 0x0000000c00b47213 */ /* 0x000fe20000000000 */
[----:B------:R-:W-:-:S02]  /*43f0*/  IMAD R174, R2, R7, R174 ;  /* 0x0000000702ae7224 */ /* 0x000fc400078e02ae */
[----:B------:R-:W-:-:S03]  /*4400*/  IMAD.HI.U32 R6, R3, R176, RZ ;  /* 0x000000b003067227 */ /* 0x000fc600078e00ff */
[----:B------:R-:W-:Y:S01]  /*4410*/  ISETP.GT.U32.AND P2, PT, R2, R174, PT ;  /* 0x000000ae0200720c */ /* 0x000fe20003f44070 */
[----:B------:R-:W-:Y:S01]  /*4420*/  @!P4 IMAD.IADD R166, R166, 0x1, -R2 ;  /* 0x00000001a6a6c824 */ /* 0x000fe200078e0a02 */
[----:B------:R-:W-:Y:S01]  /*4430*/  ISETP.GT.U32.AND P4, PT, R2, R172, PT ;  /* 0x000000ac0200720c */ /* 0x000fe20003f84070 */
[----:B------:R-:W-:-:S04]  /*4440*/  IMAD.HI.U32 R7, R3, R178, RZ ;  /* 0x000000b203077227 */ /* 0x000fc800078e00ff */
[----:B------:R-:W-:Y:S01]  /*4450*/  @!P5 IMAD.IADD R168, R168, 0x1, -R2 ;  /* 0x00000001a8a8d824 */ /* 0x000fe200078e0a02 */
[----:B------:R-:W-:Y:S01]  /*4460*/  ISETP.GE.AND P5, PT, R9, RZ, PT ;  /* 0x000000ff0900720c */ /* 0x000fe20003fa6270 */
[----:B------:R-:W-:Y:S02]  /*4470*/  IMAD.MOV R9, RZ, RZ, -R6 ;  /* 0x000000ffff097224 */ /* 0x000fe400078e0a06 */
[----:B------:R-:W-:Y:S02]  /*4480*/  IMAD.MOV R7, RZ, RZ, -R7 ;  /* 0x000000ffff077224 */ /* 0x000fe400078e0a07 */
[----:B------:R-:W-:Y:S02]  /*4490*/  IMAD R176, R2, R9, R176 ;  /* 0x0000000902b07224 */ /* 0x000fe400078e02b0 */
[--C-:B------:R-:W-:Y:S02]  /*44a0*/  @!P2 IMAD.IADD R174, R174, 0x1, -R2.reuse ;  /* 0x00000001aeaea824 */ /* 0x100fe400078e0a02 */
[----:B------:R-:W-:Y:S01]  /*44b0*/  @!P4 IMAD.IADD R172, R172, 0x1, -R2 ;  /* 0x00000001acacc824 */ /* 0x000fe200078e0a02 */
[C---:B------:R-:W-:Y:S01]  /*44c0*/  ISETP.GT.U32.AND P2, PT, R2.reuse, R176, PT ;  /* 0x000000b00200720c */ /* 0x040fe20003f44070 */
[----:B------:R-:W-:Y:S01]  /*44d0*/  IMAD R178, R2, R7, R178 ;  /* 0x0000000702b27224 */ /* 0x000fe200078e02b2 */
[----:B------:R-:W-:Y:S01]  /*44e0*/  ISETP.GE.AND P4, PT, R8, RZ, PT ;  /* 0x000000ff0800720c */ /* 0x000fe20003f86270 */
[----:B------:R-:W-:Y:S01]  /*44f0*/  @!P6 IMAD.MOV R166, RZ, RZ, -R166 ;  /* 0x000000ffffa6e224 */ /* 0x000fe200078e0aa6 */
[----:B------:R-:W-:Y:S01]  /*4500*/  ISETP.GT.U32.AND P6, PT, R2, R174, PT ;  /* 0x000000ae0200720c */ /* 0x000fe20003fc4070 */
[----:B------:R-:W-:Y:S01]  /*4510*/  IMAD.HI.U32 R6, R3, R180, RZ ;  /* 0x000000b403067227 */ /* 0x000fe200078e00ff */
[----:B------:R-:W-:-:S03]  /*4520*/  LOP3.LUT R8, R4, 0x70, RZ, 0xfc, !PT ;  /* 0x0000007004087812 */ /* 0x000fc600078efcff */
[----:B------:R-:W-:Y:S01]  /*4530*/  @!P1 IMAD.MOV R164, RZ, RZ, -R164 ;  /* 0x000000ffffa49224 */ /* 0x000fe200078e0aa4 */
[C---:B------:R-:W-:Y:S01]  /*4540*/  ISETP.GT.U32.AND P1, PT, R2.reuse, R172, PT ;  /* 0x000000ac0200720c */ /* 0x040fe20003f24070 */
[----:B------:R-:W-:Y:S01]  /*4550*/  @!P0 IMAD.MOV R168, RZ, RZ, -R168 ;  /* 0x000000ffffa88224 */ /* 0x000fe200078e0aa8 */
[C---:B------:R-:W-:Y:S01]  /*4560*/  ISETP.GT.U32.AND P0, PT, R2.reuse, R178, PT ;  /* 0x000000b20200720c */ /* 0x040fe20003f04070 */
[----:B------:R-:W-:Y:S01]  /*4570*/  IMAD.MOV R9, RZ, RZ, -R6 ;  /* 0x000000ffff097224 */ /* 0x000fe200078e0a06 */
[----:B------:R-:W-:Y:S01]  /*4580*/  IABS R184, R8 ;  /* 0x0000000800b87213 */ /* 0x000fe20000000000 */
[----:B------:R-:W-:Y:S02]  /*4590*/  VIADD R7, R5, 0x6e ;  /* 0x0000006e05077836 */ /* 0x000fe40000000000 */
[----:B------:R-:W-:Y:S01]  /*45a0*/  IMAD R180, R2, R9, R180 ;  /* 0x0000000902b47224 */ /* 0x000fe200078e02b4 */
[----:B------:R-:W-:Y:S01]  /*45b0*/  LOP3.LUT R9, R4, 0x6c, RZ, 0xfc, !PT ;  /* 0x0000006c04097812 */ /* 0x000fe200078efcff */
[--C-:B------:R-:W-:Y:S01]  /*45c0*/  @!P6 IMAD.IADD R174, R174, 0x1, -R2.reuse ;  /* 0x00000001aeaee824 */ /* 0x100fe200078e0a02 */
[----:B------:R-:W-:Y:S01]  /*45d0*/  IABS R182, R7 ;  /* 0x0000000700b67213 */ /* 0x000fe20000000000 */
[--C-:B------:R-:W-:Y:S01]  /*45e0*/  @!P2 IMAD.IADD R176, R176, 0x1, -R2.reuse ;  /* 0x00000001b0b0a824 */ /* 0x100fe200078e0a02 */
[----:B------:R-:W-:Y:S01]  /*45f0*/  ISETP.GT.U32.AND P6, PT, R2, R180, PT ;  /* 0x000000b40200720c */ /* 0x000fe20003fc4070 */
[--C-:B------:R-:W-:Y:S01]  /*4600*/  @!P1 IMAD.IADD R172, R172, 0x1, -R2.reuse ;  /* 0x00000001acac9824 */ /* 0x100fe200078e0a02 */
[----:B------:R-:W-:Y:S01]  /*4610*/  ISETP.GE.AND P1, PT, R7, RZ, PT ;  /* 0x000000ff0700720c */ /* 0x000fe20003f26270 */
[----:B------:R-:W-:Y:S01]  /*4620*/  @!P0 IMAD.IADD R178, R178, 0x1, -R2 ;  /* 0x00000001b2b28824 */ /* 0x000fe200078e0a02 */
        /* <DEDUP_REMOVED lines=10> */
[----:B------:R-:W-:Y:S02]  /*46d0*/  IMAD R184, R2, R7, R184 ;  /* 0x0000000702b87224 */ /* 0x000fe400078e02b8 */
[----:B------:R-:W-:Y:S02]  /*46e0*/  IMAD.MOV R7, RZ, RZ, -R6 ;  /* 0x000000ffff077224 */ /* 0x000fe400078e0a06 */
[----:B------:R-:W-:Y:S02]  /*46f0*/  @!P6 IMAD.IADD R180, R180, 0x1, -R2 ;  /* 0x00000001b4b4e824 */ /* 0x000fe400078e0a02 */
[----:B------:R-:W-:Y:S01]  /*4700*/  @!P3 IMAD.MOV R170, RZ, RZ, -R170 ;  /* 0x000000ffffaab224 */ /* 0x000fe200078e0aaa */
[----:B------:R-:W-:Y:S01]  /*4710*/  ISETP.GE.AND P3, PT, R10, RZ, PT ;  /* 0x000000ff0a00720c */ /* 0x000fe20003f66270 */
[C---:B------:R-:W-:Y:S01]  /*4720*/  IMAD R182, R2.reuse, R7, R182 ;  /* 0x0000000702b67224 */ /* 0x040fe200078e02b6 */
[----:B------:R-:W-:Y:S01]  /*4730*/  ISETP.GT.U32.AND P6, PT, R2, R180, PT ;  /* 0x000000b40200720c */ /* 0x000fe20003fc4070 */
[--C-:B------:R-:W-:Y:S01]  /*4740*/  @!P2 IMAD.IADD R176, R176, 0x1, -R2.reuse ;  /* 0x00000001b0b0a824 */ /* 0x100fe200078e0a02 */
[----:B------:R-:W-:Y:S01]  /*4750*/  ISETP.GT.U32.AND P2, PT, R2, R184, PT ;  /* 0x000000b80200720c */ /* 0x000fe20003f44070 */
[----:B------:R-:W-:Y:S01]  /*4760*/  @!P5 IMAD.IADD R178, R178, 0x1, -R2 ;  /* 0x00000001b2b2d824 */ /* 0x000fe200078e0a02 */
[----:B------:R-:W-:Y:S01]  /*4770*/  ISETP.GT.U32.AND P5, PT, R2, R182, PT ;  /* 0x000000b60200720c */ /* 0x000fe20003fa4070 */
[----:B------:R-:W-:Y:S01]  /*4780*/  @!P4 IMAD.MOV R174, RZ, RZ, -R174 ;  /* 0x000000ffffaec224 */ /* 0x000fe200078e0aae */
[----:B------:R-:W-:Y:S01]  /*4790*/  ISETP.GE.AND P4, PT, R12, RZ, PT ;  /* 0x000000ff0c00720c */ /* 0x000fe20003f86270 */
[----:B------:R-:W-:Y:S01]  /*47a0*/  IMAD.HI.U32 R6, R3, R186, RZ ;  /* 0x000000ba03067227 */ /* 0x000fe200078e00ff */
[----:B------:R-:W-:-:S02]  /*47b0*/  LOP3.LUT R10, R4, 0x64, RZ, 0xfc, !PT ;  /* 0x00000064040a7812 */ /* 0x000fc400078efcff */
[----:B------:R-:W-:Y:S01]  /*47c0*/  LOP3.LUT R12, R4, 0x46, RZ, 0xfc, !PT ;  /* 0x00000046040c7812 */ /* 0x000fe200078efcff */
[----:B------:R-:W-:Y:S01]  /*47d0*/  IMAD.MOV R7, RZ, RZ, -R6 ;  /* 0x000000ffff077224 */ /* 0x000fe200078e0a06 */
[----:B------:R-:W-:Y:S01]  /*47e0*/  IABS R194, R10 ;  /* 0x0000000a00c27213 */ /* 0x000fe20000000000 */
[----:B------:R-:W-:Y:S01]  /*47f0*/  @!P3 IMAD.MOV R176, RZ, RZ, -R176 ;  /* 0x000000ffffb0b224 */ /* 0x000fe200078e0ab0 */
[----:B------:R-:W-:Y:S01]  /*4800*/  ISETP.GE.AND P3, PT, R8, RZ, PT ;  /* 0x000000ff0800720c */ /* 0x000fe20003f66270 */
[--C-:B------:R-:W-:Y:S01]  /*4810*/  @!P6 IMAD.IADD R180, R180, 0x1, -R2.reuse ;  /* 0x00000001b4b4e824 */ /* 0x100fe200078e0a02 */
[----:B------:R-:W-:Y:S01]  /*4820*/  LOP3.LUT R8, R4, 0x6a, RZ, 0xfc, !PT ;  /* 0x0000006a04087812 */ /* 0x000fe200078efcff */
[----:B------:R-:W-:Y:S01]  /*4830*/  @!P2 IMAD.IADD R184, R184, 0x1, -R2 ;  /* 0x00000001b8b8a824 */ /* 0x000fe200078e0a02 */
[----:B------:R-:W-:Y:S01]  /*4840*/  ISETP.GE.AND P6, PT, R9, RZ, PT ;  /* 0x000000ff0900720c */ /* 0x000fe20003fc6270 */
        /* <DEDUP_REMOVED lines=8> */
[----:B------:R-:W-:Y:S01]  /*48d0*/  LOP3.LUT R7, R4, 0x68, RZ, 0xfc, !PT ;  /* 0x0000006804077812 */ /* 0x000fe200078efcff */
[----:B------:R-:W-:Y:S01]  /*48e0*/  IMAD.MOV R9, RZ, RZ, -R6 ;  /* 0x000000ffff097224 */ /* 0x000fe200078e0a06 */
[----:B------:R-:W-:Y:S01]  /*48f0*/  IABS R224, R12 ;  /* 0x0000000c00e07213 */ /* 0x000fe20000000000 */
[----:B------:R-:W-:Y:S01]  /*4900*/  @!P0 IMAD.MOV R178, RZ, RZ, -R178 ;  /* 0x000000ffffb28224 */ /* 0x000fe200078e0ab2 */
[----:B------:R-:W-:Y:S01]  /*4910*/  ISETP.GE.AND P0, PT, R8, RZ, PT ;  /* 0x000000ff0800720c */ /* 0x000fe20003f06270 */
[----:B------:R-:W-:Y:S01]  /*4920*/  IMAD R188, R2, R9, R188 ;  /* 0x0000000902bc7224 */ /* 0x000fe200078e02bc */
[----:B------:R-:W-:Y:S01]  /*4930*/  LOP3.LUT R8, R4, 0x66, RZ, 0xfc, !PT ;  /* 0x0000006604087812 */ /* 0x000fe200078efcff */
[--C-:B------:R-:W-:Y:S01]  /*4940*/  @!P2 IMAD.IADD R184, R184, 0x1, -R2.reuse ;  /* 0x00000001b8b8a824 */ /* 0x100fe200078e0a02 */
[----:B------:R-:W-:Y:S01]  /*4950*/  IABS R190, R7 ;  /* 0x0000000700be7213 */ /* 0x000fe20000000000 */
[--C-:B------:R-:W-:Y:S01]  /*4960*/  @!P4 IMAD.IADD R186, R186, 0x1, -R2.reuse ;  /* 0x00000001babac824 */ /* 0x100fe200078e0a02 */
[----:B------:R-:W-:Y:S01]  /*4970*/  IABS R192, R8 ;  /* 0x0000000800c07213 */ /* 0x000fe20000000000 */
[----:B------:R-:W-:Y:S01]  /*4980*/  @!P5 IMAD.IADD R182, R182, 0x1, -R2 ;  /* 0x00000001b6b6d824 */ /* 0x000fe200078e0a02 */
[C---:B------:R-:W-:Y:S01]  /*4990*/  ISETP.GT.U32.AND P5, PT, R2.reuse, R188, PT ;  /* 0x000000bc0200720c */ /* 0x040fe20003fa4070 */
[----:B------:R-:W-:Y:S01]  /*49a0*/  @!P3 IMAD.MOV R184, RZ, RZ, -R184 ;  /* 0x000000ffffb8b224 */ /* 0x000fe200078e0ab8 */
[----:B------:R-:W-:Y:S01]  /*49b0*/  ISETP.GT.U32.AND P3, PT, R2, R186, PT ;  /* 0x000000ba0200720c */ /* 0x000fe20003f64070 */
[----:B------:R-:W-:Y:S01]  /*49c0*/  IMAD.HI.U32 R6, R3, R190, RZ ;  /* 0x000000be03067227 */ /* 0x000fe200078e00ff */
[----:B------:R-:W-:-:S02]  /*49d0*/  ISETP.GE.AND P2, PT, R7, RZ, PT ;  /* 0x000000ff0700720c */ /* 0x000fc40003f46270 */
[----:B------:R-:W-:Y:S01]  /*49e0*/  ISETP.GE.AND P4, PT, R8, RZ, PT ;  /* 0x000000ff0800720c */ /* 0x000fe20003f86270 */
[----:B------:R-:W-:-:S04]  /*49f0*/  IMAD.HI.U32 R7, R3, R192, RZ ;  /* 0x000000c003077227 */ /* 0x000fc800078e00ff */
[----:B------:R-:W-:Y:S02]  /*4a00*/  IMAD.MOV R9, RZ, RZ, -R6 ;  /* 0x000000ffff097224 */ /* 0x000fe400078e0a06 */
[----:B------:R-:W-:Y:S02]  /*4a10*/  IMAD.MOV R7, RZ, RZ, -R7 ;  /* 0x000000ffff077224 */ /* 0x000fe400078e0a07 */
[----:B------:R-:W-:Y:S02]  /*4a20*/  IMAD R190, R2, R9, R190 ;  /* 0x0000000902be7224 */ /* 0x000fe400078e02be */
[--C-:B------:R-:W-:Y:S02]  /*4a30*/  @!P5 IMAD.IADD R188, R188, 0x1, -R2.reuse ;  /* 0x00000001bcbcd824 */ /* 0x100fe400078e0a02 */
[----:B------:R-:W-:Y:S01]  /*4a40*/  @!P3 IMAD.IADD R186, R186, 0x1, -R2 ;  /* 0x00000001babab824 */ /* 0x000fe200078e0a02 */
[C---:B------:R-:W-:Y:S01]  /*4a50*/  ISETP.GT.U32.AND P3, PT, R2.reuse, R190, PT ;  /* 0x000000be0200720c */ /* 0x040fe20003f64070 */
[C---:B------:R-:W-:Y:S01]  /*4a60*/  IMAD R192, R2.reuse, R7, R192 ;  /* 0x0000000702c07224 */ /* 0x040fe200078e02c0 */
[----:B------:R-:W-:Y:S01]  /*4a70*/  ISETP.GT.U32.AND P5, PT, R2, R188, PT ;  /* 0x000000bc0200720c */ /* 0x000fe20003fa4070 */
[----:B------:R-:W-:-:S02]  /*4a80*/  @!P6 IMAD.MOV R186, RZ, RZ, -R186 ;  /* 0x000000ffffbae224 */ /* 0x000fc400078e0aba */
[----:B------:R-:W-:Y:S01]  /*4a90*/  IMAD.HI.U32 R8, R3, R194, RZ ;  /* 0x000000c203087227 */ /* 0x000fe200078e00ff */
[----:B------:R-:W-:-:S03]  /*4aa0*/  ISETP.GT.U32.AND P6, PT, R2, R192, PT ;  /* 0x000000c00200720c */ /* 0x000fc60003fc4070 */
[----:B------:R-:W-:Y:S01]  /*4ab0*/  IMAD.MOV R9, RZ, RZ, -R8 ;  /* 0x000000ffff097224 */ /* 0x000fe200078e0a08 */
[----:B------:R-:W-:Y:S01]  /*4ac0*/  LOP3.LUT R8, R4, 0x62, RZ, 0xfc, !PT ;  /* 0x0000006204087812 */ /* 0x000fe200078efcff */
[----:B------:R-:W-:Y:S01]  /*4ad0*/  @!P1 IMAD.MOV R182, RZ, RZ, -R182 ;  /* 0x000000ffffb69224 */ /* 0x000fe200078e0ab6 */
[----:B------:R-:W-:Y:S01]  /*4ae0*/  ISETP.GE.AND P1, PT, R10, RZ, PT ;  /* 0x000000ff0a00720c */ /* 0x000fe20003f26270 */
[----:B------:R-:W-:Y:S01]  /*4af0*/  IMAD R194, R2, R9, R194 ;  /* 0x0000000902c27224 */ /* 0x000fe200078e02c2 */
[----:B------:R-:W-:Y:S01]  /*4b00*/  IABS R196, R8 ;  /* 0x0000000800c47213 */ /* 0x000fe20000000000 */
[----:B------:R-:W-:Y:S01]  /*4b10*/  VIADD R6, R5, 0x5e ;  /* 0x0000005e05067836 */ /* 0x000fe20000000000 */
[----:B------:R-:W-:Y:S01]  /*4b20*/  LOP3.LUT R10, R4, 0x60, RZ, 0xfc, !PT ;  /* 0x00000060040a7812 */ /* 0x000fe200078efcff */
[--C-:B------:R-:W-:Y:S01]  /*4b30*/  @!P3 IMAD.IADD R190, R190, 0x1, -R2.reuse ;  /* 0x00000001bebeb824 */ /* 0x100fe200078e0a02 */
[----:B------:R-:W-:Y:S01]  /*4b40*/  ISETP.GT.U32.AND P3, PT, R2, R194, PT ;  /* 0x000000c20200720c */ /* 0x000fe20003f64070 */
[--C-:B------:R-:W-:Y:S01]  /*4b50*/  @!P5 IMAD.IADD R188, R188, 0x1, -R2.reuse ;  /* 0x00000001bcbcd824 */ /* 0x100fe200078e0a02 */
[----:B------:R-:W-:Y:S01]  /*4b60*/  ISETP.GE.AND P5, PT, R6, RZ, PT ;  /* 0x000000ff0600720c */ /* 0x000fe20003fa6270 */
[----:B------:R-:W-:Y:S01]  /*4b70*/  @!P6 IMAD.IADD R192, R192, 0x1, -R2 ;  /* 0x00000001c0c0e824 */ /* 0x000fe200078e0a02 */
[----:B------:R-:W-:Y:S01]  /*4b80*/  IABS R200, R6 ;  /* 0x0000000600c87213 */ /* 0x000fe20000000000 */
[----:B------:R-:W-:Y:S01]  /*4b90*/  IMAD.HI.U32 R6, R3, R196, RZ ;  /* 0x000000c403067227 */ /* 0x000fe200078e00ff */
[----:B------:R-:W-:-:S02]  /*4ba0*/  IABS R198, R10 ;  /* 0x0000000a00c67213 */ /* 0x000fc40000000000 */
[----:B------:R-:W-:Y:S01]  /*4bb0*/  ISETP.GT.U32.AND P6, PT, R2, R190, PT ;  /* 0x000000be0200720c */ /* 0x000fe20003fc4070 */
[----:B------:R-:W-:Y:S02]  /*4bc0*/  IMAD.MOV R7, RZ, RZ, -R6 ;  /* 0x000000ffff077224 */ /* 0x000fe400078e0a06 */
[----:B------:R-:W-:-:S04]  /*4bd0*/  IMAD.HI.U32 R6, R3, R198, RZ ;  /* 0x000000c603067227 */ /* 0x000fc800078e00ff */
[----:B------:R-:W-:Y:S02]  /*4be0*/  IMAD.MOV R9, RZ, RZ, -R6 ;  /* 0x000000ffff097224 */ /* 0x000fe400078e0a06 */
[----:B------:R-:W-:Y:S01]  /*4bf0*/  @!P3 IMAD.IADD R194, R194, 0x1, -R2 ;  /* 0x00000001c2c2b824 */ /* 0x000fe200078e0a02 */
[C---:B------:R-:W-:Y:S01]  /*4c00*/  ISETP.GT.U32.AND P3, PT, R2.reuse, R192, PT ;  /* 0x000000c00200720c */ /* 0x040fe20003f64070 */
[----:B------:R-:W-:Y:S02]  /*4c10*/  IMAD R196, R2, R7, R196 ;  /* 0x0000000702c47224 */ /* 0x000fe400078e02c4 */
[----:B------:R-:W-:Y:S02]  /*4c20*/  @!P6 IMAD.IADD R190, R190, 0x1, -R2 ;  /* 0x00000001bebee824 */ /* 0x000fe400078e0a02 */
[C---:B------:R-:W-:Y:S01]  /*4c30*/  IMAD R198, R2.reuse, R9, R198 ;  /* 0x0000000902c67224 */ /* 0x040fe200078e02c6 */
[C---:B------:R-:W-:Y:S01]  /*4c40*/  ISETP.GT.U32.AND P6, PT, R2.reuse, R196, PT ;  /* 0x000000c40200720c */ /* 0x040fe20003fc4070 */
[----:B------:R-:W-:Y:S01]  /*4c50*/  @!P0 IMAD.MOV R188, RZ, RZ, -R188 ;  /* 0x000000ffffbc8224 */ /* 0x000fe200078e0abc */
[C---:B------:R-:W-:Y:S01]  /*4c60*/  ISETP.GT.U32.AND P0, PT, R2.reuse, R194, PT ;  /* 0x000000c20200720c */ /* 0x040fe20003f04070 */
[----:B------:R-:W-:Y:S01]  /*4c70*/  @!P2 IMAD.MOV R190, RZ, RZ, -R190 ;  /* 0x000000ffffbea224 */ /* 0x000fe200078e0abe */
[----:B------:R-:W-:Y:S01]  /*4c80*/  ISETP.GT.U32.AND P2, PT, R2, R198, PT ;  /* 0x000000c60200720c */ /* 0x000fe20003f44070 */
[----:B------:R-:W-:Y:S01]  /*4c90*/  IMAD.HI.U32 R7, R3, R200, RZ ;  /* 0x000000c803077227 */ /* 0x000fe200078e00ff */
[----:B------:R-:W-:-:S03]  /*4ca0*/  LOP3.LUT R9, R4, 0x5a, RZ, 0xfc, !PT ;  /* 0x0000005a04097812 */ /* 0x000fc600078efcff */
[----:B------:R-:W-:Y:S01]  /*4cb0*/  IMAD.MOV R7, RZ, RZ, -R7 ;  /* 0x000000ffff077224 */ /* 0x000fe200078e0a07 */
[----:B------:R-:W-:Y:S01]  /*4cc0*/  IABS R204, R9 ;  /* 0x0000000900cc7213 */ /* 0x000fe20000000000 */
[----:B------:R-:W-:-:S04]  /*4cd0*/  IMAD.HI.U32 R6, R3, R202, RZ ;  /* 0x000000ca03067227 */ /* 0x000fc800078e00ff */
[----:B------:R-:W-:Y:S02]  /*4ce0*/  IMAD R200, R2, R7, R200 ;  /* 0x0000000702c87224 */ /* 0x000fe400078e02c8 */
[----:B------:R-:W-:Y:S02]  /*4cf0*/  IMAD.MOV R7, RZ, RZ, -R6 ;  /* 0x000000ffff077224 */ /* 0x000fe400078e0a06 */
[--C-:B------:R-:W-:Y:S01]  /*4d00*/  @!P0 IMAD.IADD R194, R194, 0x1, -R2.reuse ;  /* 0x00000001c2c28824 */ /* 0x100fe200078e0a02 */
        /* <DEDUP_REMOVED lines=11> */
[----:B------:R-:W-:Y:S01]  /*4dc0*/  @!P1 IMAD.MOV R194, RZ, RZ, -R194 ;  /* 0x000000ffffc29224 */ /* 0x000fe200078e0ac2 */
        /* <DEDUP_REMOVED lines=10> */
[----:B------:R-:W-:Y:S01]  /*4e70*/  ISETP.GE.AND P2, PT, R11, RZ, PT ;  /* 0x000000ff0b00720c */ /* 0x000fe20003f46270 */
[--C-:B------:R-:W-:Y:S01]  /*4e80*/  @!P4 IMAD.IADD R198, R198, 0x1, -R2.reuse ;  /* 0x00000001c6c6c824 */ /* 0x100fe200078e0a02 */
[----:B------:R-:W-:Y:S01]  /*4e90*/  ISETP.GT.U32.AND P4, PT, R2, R204, PT ;  /* 0x000000cc0200720c */ /* 0x000fe20003f84070 */
[----:B------:R-:W-:Y:S01]  /*4ea0*/  @!P1 IMAD.IADD R202, R202, 0x1, -R2 ;  /* 0x00000001caca9824 */ /* 0x000fe200078e0a02 */
        /* <DEDUP_REMOVED lines=8> */
[----:B------:R-:W-:Y:S01]  /*4f30*/  IABS R210, R8 ;  /* 0x0000000800d27213 */ /* 0x000fe20000000000 */
[----:B------:R-:W-:Y:S01]  /*4f40*/  IMAD.HI.U32 R6, R3, R208, RZ ;  /* 0x000000d003067227 */ /* 0x000fe200078e00ff */
[----:B------:R-:W-:-:S02]  /*4f50*/  LOP3.LUT R11, R4, 0x48, RZ, 0xfc, !PT ;  /* 0x00000048040b7812 */ /* 0x000fc400078efcff */
[----:B------:R-:W-:Y:S01]  /*4f60*/  ISETP.GT.U32.AND P3, PT, R2, R200, PT ;  /* 0x000000c80200720c */ /* 0x000fe20003f64070 */
[----:B------:R-:W-:Y:S01]  /*4f70*/  @!P4 IMAD.IADD R204, R204, 0x1, -R2 ;  /* 0x00000001ccccc824 */ /* 0x000fe200078e0a02 */
[----:B------:R-:W-:Y:S01]  /*4f80*/  IABS R222, R11 ;  /* 0x0000000b00de7213 */ /* 0x000fe20000000000 */
[----:B------:R-:W-:Y:S02]  /*4f90*/  IMAD.MOV R7, RZ, RZ, -R6 ;  /* 0x000000ffff077224 */ /* 0x000fe400078e0a06 */
[--C-:B------:R-:W-:Y:S01]  /*4fa0*/  @!P0 IMAD.IADD R202, R202, 0x1, -R2.reuse ;  /* 0x00000001caca8824 */ /* 0x100fe200078e0a02 */
[----:B------:R-:W-:Y:S01]  /*4fb0*/  ISETP.GT.U32.AND P4, PT, R2, R204, PT ;  /* 0x000000cc0200720c */ /* 0x000fe20003f84070 */
[----:B------:R-:W-:Y:S01]  /*4fc0*/  @!P6 IMAD.IADD R206, R206, 0x1, -R2 ;  /* 0x00000001cecee824 */ /* 0x000fe200078e0a02 */
[----:B------:R-:W-:Y:S01]  /*4fd0*/  ISETP.GE.AND P0, PT, R8, RZ, PT ;  /* 0x000000ff0800720c */ /* 0x000fe20003f06270 */
[----:B------:R-:W-:Y:S01]  /*4fe0*/  @!P2 IMAD.MOV R202, RZ, RZ, -R202 ;  /* 0x000000ffffcaa224 */ /* 0x000fe200078e0aca */
[----:B------:R-:W-:Y:S01]  /*4ff0*/  LOP3.LUT R8, R4, 0x50, RZ, 0xfc, !PT ;  /* 0x0000005004087812 */ /* 0x000fe200078efcff */
[C---:B------:R-:W-:Y:S01]  /*5000*/  IMAD R208, R2.reuse, R7, R208 ;  /* 0x0000000702d07224 */ /* 0x040fe200078e02d0 */
[----:B------:R-:W-:Y:S01]  /*5010*/  ISETP.GT.U32.AND P2, PT, R2, R206, PT ;  /* 0x000000ce0200720c */ /* 0x000fe20003f44070 */
[----:B------:R-:W-:Y:S01]  /*5020*/  IMAD.HI.U32 R6, R3, R210, RZ ;  /* 0x000000d203067227 */ /* 0x000fe200078e00ff */
[----:B------:R-:W-:-:S02]  /*5030*/  LOP3.LUT R7, R4, 0x52, RZ, 0xfc, !PT ;  /* 0x0000005204077812 */ /* 0x000fc400078efcff */
[----:B------:R-:W-:Y:S01]  /*5040*/  IABS R214, R8 ;  /* 0x0000000800d67213 */ /* 0x000fe20000000000 */
[--C-:B------:R-:W-:Y:S01]  /*5050*/  @!P3 IMAD.IADD R200, R200, 0x1, -R2.reuse ;  /* 0x00000001c8c8b824 */ /* 0x100fe200078e0a02 */
[----:B------:R-:W-:Y:S01]  /*5060*/  ISETP.GE.AND P6, PT, R7, RZ, PT ;  /* 0x000000ff0700720c */ /* 0x000fe20003fc6270 */
[----:B------:R-:W-:Y:S01]  /*5070*/  @!P4 IMAD.IADD R204, R204, 0x1, -R2 ;  /* 0x00000001ccccc824 */ /* 0x000fe200078e0a02 */
[----:B------:R-:W-:Y:S01]  /*5080*/  IABS R212, R7 ;  /* 0x0000000700d47213 */ /* 0x000fe20000000000 */
[----:B------:R-:W-:Y:S01]  /*5090*/  IMAD.MOV R7, RZ, RZ, -R6 ;  /* 0x000000ffff077224 */ /* 0x000fe200078e0a06 */
[C---:B------:R-:W-:Y:S01]  /*50a0*/  ISETP.GT.U32.AND P4, PT, R2.reuse, R208, PT ;  /* 0x000000d00200720c */ /* 0x040fe20003f84070 */
[----:B------:R-:W-:Y:S01]  /*50b0*/  @!P5 IMAD.MOV R200, RZ, RZ, -R200 ;  /* 0x000000ffffc8d224 */ /* 0x000fe200078e0ac8 */
[----:B------:R-:W-:Y:S01]  /*50c0*/  ISETP.GE.AND P3, PT, R9, RZ, PT ;  /* 0x000000ff0900720c */ /* 0x000fe20003f66270 */
[----:B------:R-:W-:Y:S01]  /*50d0*/  IMAD R210, R2, R7, R210 ;  /* 0x0000000702d27224 */ /* 0x000fe200078e02d2 */
[----:B------:R-:W-:Y:S01]  /*50e0*/  ISETP.GE.AND P5, PT, R10, RZ, PT ;  /* 0x000000ff0a00720c */ /* 0x000fe20003fa6270 */
[----:B------:R-:W-:Y:S01]  /*50f0*/  @!P2 IMAD.IADD R206, R206, 0x1, -R2 ;  /* 0x00000001cecea824 */ /* 0x000fe200078e0a02 */
[----:B------:R-:W-:Y:S01]  /*5100*/  LOP3.LUT R10, R4, 0x4a, RZ, 0xfc, !PT ;  /* 0x0000004a040a7812 */ /* 0x000fe200078efcff */
[----:B------:R-:W-:-:S03]  /*5110*/  IMAD.HI.U32 R6, R3, R212, RZ ;  /* 0x000000d403067227 */ /* 0x000fc600078e00ff */
[----:B------:R-:W-:Y:S01]  /*5120*/  IABS R220, R10 ;  /* 0x0000000a00dc7213 */ /* 0x000fe20000000000 */
[----:B------:R-:W-:Y:S01]  /*5130*/  @!P1 IMAD.MOV R206, RZ, RZ, -R206 ;  /* 0x000000ffffce9224 */ /* 0x000fe200078e0ace */
[----:B------:R-:W-:Y:S01]  /*5140*/  ISETP.GT.U32.AND P1, PT, R2, R210, PT ;  /* 0x000000d20200720c */ /* 0x000fe20003f24070 */
[----:B------:R-:W-:Y:S02]  /*5150*/  @!P4 IMAD.IADD R208, R208, 0x1, -R2 ;  /* 0x00000001d0d0c824 */ /* 0x000fe400078e0a02 */
[----:B------:R-:W-:Y:S01]  /*5160*/  @!P3 IMAD.MOV R204, RZ, RZ, -R204 ;  /* 0x000000ffffccb224 */ /* 0x000fe200078e0acc */
[----:B------:R-:W-:Y:S01]  /*5170*/  ISETP.GE.AND P3, PT, R8, RZ, PT ;  /* 0x000000ff0800720c */ /* 0x000fe20003f66270 */
[----:B------:R-:W-:Y:S01]  /*5180*/  VIADD R8, R5, 0x4e ;  /* 0x0000004e05087836 */ /* 0x000fe20000000000 */
[----:B------:R-:W-:Y:S01]  /*5190*/  ISETP.GT.U32.AND P4, PT, R2, R208, PT ;  /* 0x000000d00200720c */ /* 0x000fe20003f84070 */
[----:B------:R-:W-:-:S03]  /*51a0*/  IMAD.HI.U32 R7, R3, R214, RZ ;  /* 0x000000d603077227 */ /* 0x000fc600078e00ff */
[----:B------:R-:W-:Y:S01]  /*51b0*/  IABS R216, R8 ;  /* 0x0000000800d87213 */ /* 0x000fe20000000000 */
[----:B------:R-:W-:Y:S01]  /*51c0*/  IMAD.MOV R9, RZ, RZ, -R6 ;  /* 0x000000ffff097224 */ /* 0x000fe200078e0a06 */
[----:B------:R-:W-:Y:S01]  /*51d0*/  ISETP.GE.AND P2, PT, R8, RZ, PT ;  /* 0x000000ff0800720c */ /* 0x000fe20003f46270 */
[----:B------:R-:W-:Y:S01]  /*51e0*/  @!P1 IMAD.IADD R210, R210, 0x1, -R2 ;  /* 0x00000001d2d29824 */ /* 0x000fe200078e0a02 */
[----:B------:R-:W-:Y:S01]  /*51f0*/  LOP3.LUT R8, R4, 0x4c, RZ, 0xfc, !PT ;  /* 0x0000004c04087812 */ /* 0x000fe200078efcff */
[----:B------:R-:W-:Y:S02]  /*5200*/  IMAD.MOV R7, RZ, RZ, -R7 ;  /* 0x000000ffff077224 */ /* 0x000fe400078e0a07 */
[C---:B------:R-:W-:Y:S01]  /*5210*/  IMAD R212, R2.reuse, R9, R212 ;  /* 0x0000000902d47224 */ /* 0x040fe200078e02d4 */
[----:B------:R-:W-:Y:S01]  /*5220*/  ISETP.GT.U32.AND P1, PT, R2, R210, PT ;  /* 0x000000d20200720c */ /* 0x000fe20003f24070 */
[----:B------:R-:W-:Y:S01]  /*5230*/  IMAD.HI.U32 R6, R3, R216, RZ ;  /* 0x000000d803067227 */ /* 0x000fe200078e00ff */
[----:B------:R-:W-:-:S03]  /*5240*/  IABS R218, R8 ;  /* 0x0000000800da7213 */ /* 0x000fc60000000000 */
[----:B------:R-:W-:Y:S02]  /*5250*/  IMAD R214, R2, R7, R214 ;  /* 0x0000000702d67224 */ /* 0x000fe400078e02d6 */
[----:B------:R-:W-:Y:S01]  /*5260*/  @!P4 IMAD.IADD R208, R208, 0x1, -R2 ;  /* 0x00000001d0d0c824 */ /* 0x000fe200078e0a02 */
[C---:B------:R-:W-:Y:S01]  /*5270*/  ISETP.GT.U32.AND P4, PT, R2.reuse, R212, PT ;  /* 0x000000d40200720c */ /* 0x040fe20003f84070 */
[----:B------:R-:W-:Y:S02]  /*5280*/  IMAD.MOV R7, RZ, RZ, -R6 ;  /* 0x000000ffff077224 */ /* 0x000fe400078e0a06 */
[----:B------:R-:W-:Y:S01]  /*5290*/  @!P5 IMAD.MOV R208, RZ, RZ, -R208 ;  /* 0x000000ffffd0d224 */ /* 0x000fe200078e0ad0 */
[C---:B------:R-:W-:Y:S01]  /*52a0*/  ISETP.GT.U32.AND P5, PT, R2.reuse, R214, PT ;  /* 0x000000d60200720c */ /* 0x040fe20003fa4070 */
[----:B------:R-:W-:Y:S02]  /*52b0*/  IMAD R216, R2, R7, R216 ;  /* 0x0000000702d87224 */ /* 0x000fe400078e02d8 */
[----:B------:R-:W-:-:S02]  /*52c0*/  @!P1 IMAD.IADD R210, R210, 0x1, -R2 ;  /* 0x00000001d2d29824 */ /* 0x000fc400078e0a02 */
[----:B------:R-:W-:Y:S01]  /*52d0*/  IMAD.HI.U32 R6, R3, R218, RZ ;  /* 0x000000da03067227 */ /* 0x000fe200078e00ff */
[----:B------:R-:W-:-:S03]  /*52e0*/  ISETP.GT.U32.AND P1, PT, R2, R216, PT ;  /* 0x000000d80200720c */ /* 0x000fc60003f24070 */
[----:B------:R-:W-:Y:S02]  /*52f0*/  @!P4 IMAD.IADD R212, R212, 0x1, -R2 ;  /* 0x00000001d4d4c824 */ /* 0x000fe400078e0a02 */
[----:B------:R-:W-:Y:S02]  /*5300*/  IMAD.MOV R7, RZ, RZ, -R6 ;  /* 0x000000ffff077224 */ /* 0x000fe400078e0a06 */
[----:B------:R-:W-:Y:S01]  /*5310*/  IMAD.HI.U32 R6, R3, R220, RZ ;  /* 0x000000dc03067227 */ /* 0x000fe200078e00ff */
[----:B------:R-:W-:-:S03]  /*5320*/  ISETP.GT.U32.AND P4, PT, R2, R212, PT ;  /* 0x000000d40200720c */ /* 0x000fc60003f84070 */
[----:B------:R-:W-:Y:S02]  /*5330*/  IMAD R218, R2, R7, R218 ;  /* 0x0000000702da7224 */ /* 0x000fe400078e02da */
[----:B------:R-:W-:Y:S01]  /*5340*/  @!P1 IMAD.IADD R216, R216, 0x1, -R2 ;  /* 0x00000001d8d89824 */ /* 0x000fe200078e0a02 */
[----:B------:R-:W-:Y:S01]  /*5350*/  ISETP.GE.AND P1, PT, R8, RZ, PT ;  /* 0x000000ff0800720c */ /* 0x000fe20003f26270 */
[----:B------:R-:W-:Y:S01]  /*5360*/  @!P0 IMAD.MOV R210, RZ, RZ, -R210 ;  /* 0x000000ffffd28224 */ /* 0x000fe200078e0ad2 */
[----:B------:R-:W-:Y:S01]  /*5370*/  LOP3.LUT R8, R4, 0x44, RZ, 0xfc, !PT ;  /* 0x0000004404087812 */ /* 0x000fe200078efcff */
[----:B------:R-:W-:Y:S01]  /*5380*/  @!P5 IMAD.IADD R214, R214, 0x1, -R2 ;  /* 0x00000001d6d6d824 */ /* 0x000fe200078e0a02 */
[----:B------:R-:W-:Y:S01]  /*5390*/  ISETP.GT.U32.AND P0, PT, R2, R216, PT ;  /* 0x000000d80200720c */ /* 0x000fe20003f04070 */
[----:B------:R-:W-:Y:S01]  /*53a0*/  IMAD.MOV R7, RZ, RZ, -R6 ;  /* 0x000000ffff077224 */ /* 0x000fe200078e0a06 */
[----:B------:R-:W-:Y:S01]  /*53b0*/  IABS R226, R8 ;  /* 0x0000000800e27213 */ /* 0x000fe20000000000 */
[----:B------:R-:W-:Y:S01]  /*53c0*/  @!P4 IMAD.IADD R212, R212, 0x1, -R2 ;  /* 0x00000001d4d4c824 */ /* 0x000fe200078e0a02 */
[C---:B------:R-:W-:Y:S01]  /*53d0*/  ISETP.GT.U32.AND P5, PT, R2.reuse, R214, PT ;  /* 0x000000d60200720c */ /* 0x040fe20003fa4070 */
[C---:B------:R-:W-:Y:S01]  /*53e0*/  IMAD R220, R2.reuse, R7, R220 ;  /* 0x0000000702dc7224 */ /* 0x040fe200078e02dc */
[----:B------:R-:W-:Y:S01]  /*53f0*/  ISETP.GT.U32.AND P4, PT, R2, R218, PT ;  /* 0x000000da0200720c */ /* 0x000fe20003f84070 */
[----:B------:R-:W-:-:S04]  /*5400*/  IMAD.HI.U32 R7, R3, R224, RZ ;  /* 0x000000e003077227 */ /* 0x000fc800078e00ff */
[----:B------:R-:W-:Y:S02]  /*5410*/  IMAD.MOV R7, RZ, RZ, -R7 ;  /* 0x000000ffff077224 */ /* 0x000fe400078e0a07 */
[----:B------:R-:W-:-:S04]  /*5420*/  IMAD.HI.U32 R6, R3, R222, RZ ;  /* 0x000000de03067227 */ /* 0x000fc800078e00ff */
[----:B------:R-:W-:Y:S02]  /*5430*/  IMAD R224, R2, R7, R224 ;  /* 0x0000000702e07224 */ /* 0x000fe400078e02e0 */
[----:B------:R-:W-:Y:S02]  /*5440*/  @!P0 IMAD.IADD R216, R216, 0x1, -R2 ;  /* 0x00000001d8d88824 */ /* 0x000fe400078e0a02 */
[----:B------:R-:W-:Y:S02]  /*5450*/  IMAD.MOV R9, RZ, RZ, -R6 ;  /* 0x000000ffff097224 */ /* 0x000fe400078e0a06 */
[----:B------:R-:W-:Y:S01]  /*5460*/  @!P2 IMAD.MOV R216, RZ, RZ, -R216 ;  /* 0x000000ffffd8a224 */ /* 0x000fe200078e0ad8 */
[----:B------:R-:W-:Y:S01]  /*5470*/  ISETP.GT.U32.AND P2, PT, R2, R224, PT ;  /* 0x000000e00200720c */ /* 0x000fe20003f44070 */
        /* <DEDUP_REMOVED lines=8> */
[----:B------:R-:W-:Y:S01]  /*5500*/  IMAD.HI.U32 R6, R3, R226, RZ ;  /* 0x000000e203067227 */ /* 0x000fe200078e00ff */
[----:B------:R-:W-:-:S02]  /*5510*/  ISETP.GT.U32.AND P0, PT, R2, R222, PT ;  /* 0x000000de0200720c */ /* 0x000fc40003f04070 */
[----:B------:R-:W-:Y:S01]  /*5520*/  IABS R228, R9 ;  /* 0x0000000900e47213 */ /* 0x000fe20000000000 */
[--C-:B------:R-:W-:Y:S01]  /*5530*/  @!P2 IMAD.IADD R224, R224, 0x1, -R2.reuse ;  /* 0x00000001e0e0a824 */ /* 0x100fe200078e0a02 */
[----:B------:R-:W-:Y:S01]  /*5540*/  LOP3.LUT R10, R4, 0x3a, RZ, 0xfc, !PT ;  /* 0x0000003a040a7812 */ /* 0x000fe200078efcff */
[----:B------:R-:W-:Y:S02]  /*5550*/  @!P5 IMAD.IADD R220, R220, 0x1, -R2 ;  /* 0x00000001dcdcd824 */ /* 0x000fe400078e0a02 */
[----:B------:R-:W-:Y:S01]  /*5560*/  IMAD.MOV R7, RZ, RZ, -R6 ;  /* 0x000000ffff077224 */ /* 0x000fe200078e0a06 */
[C---:B------:R-:W-:Y:S01]  /*5570*/  ISETP.GT.U32.AND P2, PT, R2.reuse, R224, PT ;  /* 0x000000e00200720c */ /* 0x040fe20003f44070 */
[----:B------:R-:W-:Y:S01]  /*5580*/  IMAD.HI.U32 R6, R3, R228, RZ ;  /* 0x000000e403067227 */ /* 0x000fe200078e00ff */
[----:B------:R-:W-:Y:S02]  /*5590*/  ISETP.GT.U32.AND P5, PT, R2, R220, PT ;  /* 0x000000dc0200720c */ /* 0x000fe40003fa4070 */
[----:B------:R-:W-:Y:S01]  /*55a0*/  IABS R236, R10 ;  /* 0x0000000a00ec7213 */ /* 0x000fe20000000000 */
[--C-:B------:R-:W-:Y:S01]  /*55b0*/  @!P6 IMAD.IADD R218, R218, 0x1, -R2.reuse ;  /* 0x00000001dadae824 */ /* 0x100fe200078e0a02 */
[----:B------:R-:W-:Y:S01]  /*55c0*/  ISETP.GE.AND P6, PT, R12, RZ, PT ;  /* 0x000000ff0c00720c */ /* 0x000fe20003fc6270 */
[----:B------:R-:W-:Y:S01]  /*55d0*/  @!P0 IMAD.IADD R222, R222, 0x1, -R2 ;  /* 0x00000001dede8824 */ /* 0x000fe200078e0a02 */
[----:B------:R-:W-:Y:S01]  /*55e0*/  LOP3.LUT R12, R4, 0x26, RZ, 0xfc, !PT ;  /* 0x00000026040c7812 */ /* 0x000fe200078efcff */
[----:B------:R-:W-:-:S02]  /*55f0*/  IMAD R226, R2, R7, R226 ;  /* 0x0000000702e27224 */ /* 0x000fc400078e02e2 */
[----:B------:R-:W-:Y:S01]  /*5600*/  @!P1 IMAD.MOV R218, RZ, RZ, -R218 ;  /* 0x000000ffffda9224 */ /* 0x000fe200078e0ada */
[C---:B------:R-:W-:Y:S01]  /*5610*/  ISETP.GT.U32.AND P0, PT, R2.reuse, R222, PT ;  /* 0x000000de0200720c */ /* 0x040fe20003f04070 */
[----:B------:R-:W-:Y:S01]  /*5620*/  IMAD.MOV R7, RZ, RZ, -R6 ;  /* 0x000000ffff077224 */ /* 0x000fe200078e0a06 */
[C---:B------:R-:W-:Y:S01]  /*5630*/  ISETP.GT.U32.AND P1, PT, R2.reuse, R226, PT ;  /* 0x000000e20200720c */ /* 0x040fe20003f24070 */
[----:B------:R-:W-:Y:S01]  /*5640*/  @!P3 IMAD.MOV R214, RZ, RZ, -R214 ;  /* 0x000000ffffd6b224 */ /* 0x000fe200078e0ad6 */
[----:B------:R-:W-:Y:S01]  /*5650*/  ISETP.GE.AND P3, PT, R11, RZ, PT ;  /* 0x000000ff0b00720c */ /* 0x000fe20003f66270 */
[----:B------:R-:W-:Y:S01]  /*5660*/  IMAD R228, R2, R7, R228 ;  /* 0x0000000702e47224 */ /* 0x000fe200078e02e4 */
[----:B------:R-:W-:Y:S01]  /*5670*/  LOP3.LUT R11, R4, 0x34, RZ, 0xfc, !PT ;  /* 0x00000034040b7812 */ /* 0x000fe200078efcff */
[--C-:B------:R-:W-:Y:S02]  /*5680*/  @!P2 IMAD.IADD R224, R224, 0x1, -R2.reuse ;  /* 0x00000001e0e0a824 */ /* 0x100fe400078e0a02 */
[--C-:B------:R-:W-:Y:S01]  /*5690*/  @!P5 IMAD.IADD R220, R220, 0x1, -R2.reuse ;  /* 0x00000001dcdcd824 */ /* 0x100fe200078e0a02 */
[----:B------:R-:W-:Y:S01]  /*56a0*/  ISETP.GT.U32.AND P2, PT, R2, R228, PT ;  /* 0x000000e40200720c */ /* 0x000fe20003f44070 */
[----:B------:R-:W-:Y:S01]  /*56b0*/  VIADD R7, R5, 0x3e ;  /* 0x0000003e05077836 */ /* 0x000fe20000000000 */
[----:B------:R-:W-:Y:S01]  /*56c0*/  ISETP.GE.AND P5, PT, R8, RZ, PT ;  /* 0x000000ff0800720c */ /* 0x000fe20003fa6270 */
[--C-:B------:R-:W-:Y:S01]  /*56d0*/  @!P0 IMAD.IADD R222, R222, 0x1, -R2.reuse ;  /* 0x00000001dede8824 */ /* 0x100fe200078e0a02 */
[----:B------:R-:W-:Y:S01]  /*56e0*/  LOP3.LUT R8, R4, 0x40, RZ, 0xfc, !PT ;  /* 0x0000004004087812 */ /* 0x000fe200078efcff */
[----:B------:R-:W-:Y:S01]  /*56f0*/  @!P1 IMAD.IADD R226, R226, 0x1, -R2 ;  /* 0x00000001e2e29824 */ /* 0x000fe200078e0a02 */
[----:B------:R-:W-:Y:S01]  /*5700*/  IABS R232, R7 ;  /* 0x0000000700e87213 */ /* 0x000fe20000000000 */
[----:B------:R-:W-:Y:S01]  /*5710*/  @!P3 IMAD.MOV R222, RZ, RZ, -R222 ;  /* 0x000000ffffdeb224 */ /* 0x000fe200078e0ade */
[----:B------:R-:W-:Y:S01]  /*5720*/  IABS R230, R8 ;  /* 0x0000000800e67213 */ /* 0x000fe20000000000 */
[----:B------:R-:W-:Y:S01]  /*5730*/  @!P4 IMAD.MOV R220, RZ, RZ, -R220 ;  /* 0x000000ffffdcc224 */ /* 0x000fe200078e0adc */
[----:B------:R-:W-:Y:S01]  /*5740*/  ISETP.GT.U32.AND P3, PT, R2, R226, PT ;  /* 0x000000e20200720c */ /* 0x000fe20003f64070 */
[----:B------:R-:W-:Y:S01]  /*5750*/  @!P6 IMAD.MOV R224, RZ, RZ, -R224 ;  /* 0x000000ffffe0e224 */ /* 0x000fe200078e0ae0 */
[----:B------:R-:W-:Y:S01]  /*5760*/  ISETP.GE.AND P0, PT, R8, RZ, PT ;  /* 0x000000ff0800720c */ /* 0x000fe20003f06270 */
[----:B------:R-:W-:Y:S01]  /*5770*/  IMAD.HI.U32 R6, R3, R230, RZ ;  /* 0x000000e603067227 */ /* 0x000fe200078e00ff */
[----:B------:R-:W-:-:S02]  /*5780*/  ISETP.GE.AND P4, PT, R9, RZ, PT ;  /* 0x000000ff0900720c */ /* 0x000fc40003f86270 */
[----:B------:R-:W-:Y:S01]  /*5790*/  LOP3.LUT R8, R4, 0x3c, RZ, 0xfc, !PT ;  /* 0x0000003c04087812 */ /* 0x000fe200078efcff */
[----:B------:R-:W-:Y:S01]  /*57a0*/  @!P2 IMAD.IADD R228, R228, 0x1, -R2 ;  /* 0x00000001e4e4a824 */ /* 0x000fe200078e0a02 */
[----:B------:R-:W-:Y:S01]  /*57b0*/  ISETP.GE.AND P1, PT, R7, RZ, PT ;  /* 0x000000ff0700720c */ /* 0x000fe20003f26270 */
[----:B------:R-:W-:Y:S01]  /*57c0*/  IMAD.MOV R9, RZ, RZ, -R6 ;  /* 0x000000ffff097224 */ /* 0x000fe200078e0a06 */
[----:B------:R-:W-:Y:S01]  /*57d0*/  IABS R234, R8 ;  /* 0x0000000800ea7213 */ /* 0x000fe20000000000 */
[C---:B------:R-:W-:Y:S01]  /*57e0*/  IMAD.HI.U32 R6, R3.reuse, R232, RZ ;  /* 0x000000e803067227 */ /* 0x040fe200078e00ff */
[----:B------:R-:W-:Y:S02]  /*57f0*/  ISETP.GT.U32.AND P2, PT, R2, R228, PT ;  /* 0x000000e40200720c */ /* 0x000fe40003f44070 */
[----:B------:R-:W-:Y:S01]  /*5800*/  ISETP.GE.AND P6, PT, R8, RZ, PT ;  /* 0x000000ff0800720c */ /* 0x000fe20003fc6270 */
[----:B------:R-:W-:Y:S01]  /*5810*/  IMAD R230, R2, R9, R230 ;  /* 0x0000000902e67224 */ /* 0x000fe200078e02e6 */
[----:B------:R-:W-:Y:S01]  /*5820*/  LOP3.LUT R8, R4, 0x38, RZ, 0xfc, !PT ;  /* 0x0000003804087812 */ /* 0x000fe200078efcff */
[----:B------:R-:W-:Y:S01]  /*5830*/  IMAD.MOV R7, RZ, RZ, -R6 ;  /* 0x000000ffff077224 */ /* 0x000fe200078e0a06 */
[----:B------:R-:W-:Y:S01]  /*5840*/  IABS R244, R11 ;  /* 0x0000000b00f47213 */ /* 0x000fe20000000000 */
[----:B------:R-:W-:Y:S01]  /*5850*/  @!P3 IMAD.IADD R226, R226, 0x1, -R2 ;  /* 0x00000001e2e2b824 */ /* 0x000fe200078e0a02 */
[----:B------:R-:W-:Y:S01]  /*5860*/  ISETP.GT.U32.AND P3, PT, R2, R230, PT ;  /* 0x000000e60200720c */ /* 0x000fe20003f64070 */
[----:B------:R-:W-:Y:S01]  /*5870*/  IMAD.HI.U32 R6, R3, R234, RZ ;  /* 0x000000ea03067227 */ /* 0x000fe200078e00ff */
[----:B------:R-:W-:-:S03]  /*5880*/  IABS R238, R8 ;  /* 0x0000000800ee7213 */ /* 0x000fc60000000000 */
[----:B------:R-:W-:Y:S02]  /*5890*/  IMAD R232, R2, R7, R232 ;  /* 0x0000000702e87224 */ /* 0x000fe400078e02e8 */
[----:B------:R-:W-:Y:S02]  /*58a0*/  IMAD.MOV R7, RZ, RZ, -R6 ;  /* 0x000000ffff077224 */ /* 0x000fe400078e0a06 */
[----:B------:R-:W-:Y:S01]  /*58b0*/  @!P2 IMAD.IADD R228, R228, 0x1, -R2 ;  /* 0x00000001e4e4a824 */ /* 0x000fe200078e0a02 */
[C---:B------:R-:W-:Y:S01]  /*58c0*/  ISETP.GT.U32.AND P2, PT, R2.reuse, R232, PT ;  /* 0x000000e80200720c */ /* 0x040fe20003f44070 */
[----:B------:R-:W-:Y:S02]  /*58d0*/  IMAD R234, R2, R7, R234 ;  /* 0x0000000702ea7224 */ /* 0x000fe400078e02ea */
[----:B------:R-:W-:Y:S02]  /*58e0*/  @!P4 IMAD.MOV R228, RZ, RZ, -R228 ;  /* 0x000000ffffe4c224 */ /* 0x000fe400078e0ae4 */
[----:B------:R-:W-:Y:S01]  /*58f0*/  @!P3 IMAD.IADD R230, R230, 0x1, -R2 ;  /* 0x00000001e6e6b824 */ /* 0x000fe200078e0a02 */
[----:B------:R-:W-:Y:S01]  /*5900*/  ISETP.GT.U32.AND P4, PT, R2, R234, PT ;  /* 0x000000ea0200720c */ /* 0x000fe20003f84070 */
[----:B------:R-:W-:-:S03]  /*5910*/  IMAD.HI.U32 R6, R3, R236, RZ ;  /* 0x000000ec03067227 */ /* 0x000fc600078e00ff */
[----:B------:R-:W-:Y:S01]  /*5920*/  ISETP.GT.U32.AND P3, PT, R2, R230, PT ;  /* 0x000000e60200720c */ /* 0x000fe20003f64070 */
[----:B------:R-:W-:Y:S02]  /*5930*/  IMAD.MOV R7, RZ, RZ, -R6 ;  /* 0x000000ffff077224 */ /* 0x000fe400078e0a06 */
[----:B------:R-:W-:Y:S01]  /*5940*/  @!P5 IMAD.MOV R226, RZ, RZ, -R226 ;  /* 0x000000ffffe2d224 */ /* 0x000fe200078e0ae2 */
[----:B------:R-:W-:Y:S01]  /*5950*/  ISETP.GE.AND P5, PT, R10, RZ, PT ;  /* 0x000000ff0a00720c */ /* 0x000fe20003fa6270 */
[----:B------:R-:W-:Y:S01]  /*5960*/  IMAD R236, R2, R7, R236 ;  /* 0x0000000702ec7224 */ /* 0x000fe200078e02ec */
[----:B------:R-:W-:Y:S01]  /*5970*/  LOP3.LUT R10, R4, 0x36, RZ, 0xfc, !PT ;  /* 0x00000036040a7812 */ /* 0x000fe200078efcff */
[----:B------:R-:W-:-:S03]  /*5980*/  IMAD.HI.U32 R6, R3, R238, RZ ;  /* 0x000000ee03067227 */ /* 0x000fc600078e00ff */
[----:B------:R-:W-:Y:S01]  /*5990*/  IABS R240, R10 ;  /* 0x0000000a00f07213 */ /* 0x000fe20000000000 */
[--C-:B------:R-:W-:Y:S02]  /*59a0*/  @!P4 IMAD.IADD R234, R234, 0x1, -R2.reuse ;  /* 0x00000001eaeac824 */ /* 0x100fe400078e0a02 */
[----:B------:R-:W-:Y:S01]  /*59b0*/  @!P3 IMAD.IADD R230, R230, 0x1, -R2 ;  /* 0x00000001e6e6b824 */ /* 0x000fe200078e0a02 */
[C---:B------:R-:W-:Y:S01]  /*59c0*/  ISETP.GT.U32.AND P3, PT, R2.reuse, R236, PT ;  /* 0x000000ec0200720c */ /* 0x040fe20003f64070 */
[----:B------:R-:W-:Y:S01]  /*59d0*/  IMAD.HI.U32 R7, R3, R240, RZ ;  /* 0x000000f003077227 */ /* 0x000fe200078e00ff */
[----:B------:R-:W-:-:S03]  /*59e0*/  ISETP.GT.U32.AND P4, PT, R2, R234, PT ;  /* 0x000000ea0200720c */ /* 0x000fc60003f84070 */
[----:B------:R-:W-:Y:S02]  /*59f0*/  IMAD.MOV R9, RZ, RZ, -R6 ;  /* 0x000000ffff097224 */ /* 0x000fe400078e0a06 */
[----:B------:R-:W-:Y:S02]  /*5a00*/  IMAD.MOV R7, RZ, RZ, -R7 ;  /* 0x000000ffff077224 */ /* 0x000fe400078e0a07 */
[----:B------:R-:W-:Y:S01]  /*5a10*/  IMAD R238, R2, R9, R238 ;  /* 0x0000000902ee7224 */ /* 0x000fe200078e02ee */
[----:B------:R-:W-:Y:S01]  /*5a20*/  LOP3.LUT R9, R4, 0x30, RZ, 0xfc, !PT ;  /* 0x0000003004097812 */ /* 0x000fe200078efcff */
[----:B------:R-:W-:Y:S02]  /*5a30*/  IMAD R240, R2, R7, R240 ;  /* 0x0000000702f07224 */ /* 0x000fe400078e02f0 */
[--C-:B------:R-:W-:Y:S01]  /*5a40*/  @!P3 IMAD.IADD R236, R236, 0x1, -R2.reuse ;  /* 0x00000001ececb824 */ /* 0x100fe200078e0a02 */
[----:B------:R-:W-:Y:S01]  /*5a50*/  IABS R242, R9 ;  /* 0x0000000900f27213 */ /* 0x000fe20000000000 */
[----:B------:R-:W-:Y:S01]  /*5a60*/  @!P4 IMAD.IADD R234, R234, 0x1, -R2 ;  /* 0x00000001eaeac824 */ /* 0x000fe200078e0a02 */
[C---:B------:R-:W-:Y:S01]  /*5a70*/  ISETP.GT.U32.AND P4, PT, R2.reuse, R238, PT ;  /* 0x000000ee0200720c */ /* 0x040fe20003f84070 */
[----:B------:R-:W-:Y:S01]  /*5a80*/  IMAD.HI.U32 R6, R3, R244, RZ ;  /* 0x000000f403067227 */ /* 0x000fe200078e00ff */
[----:B------:R-:W-:-:S03]  /*5a90*/  ISETP.GT.U32.AND P3, PT, R2, R236, PT ;  /* 0x000000ec0200720c */ /* 0x000fc60003f64070 */
[----:B------:R-:W-:Y:S01]  /*5aa0*/  @!P6 IMAD.MOV R234, RZ, RZ, -R234 ;  /* 0x000000ffffeae224 */ /* 0x000fe200078e0aea */
[----:B------:R-:W-:Y:S01]  /*5ab0*/  ISETP.GT.U32.AND P6, PT, R2, R240, PT ;  /* 0x000000f00200720c */ /* 0x000fe20003fc4070 */
[----:B------:R-:W-:Y:S01]  /*5ac0*/  @!P0 IMAD.MOV R230, RZ, RZ, -R230 ;  /* 0x000000ffffe68224 */ /* 0x000fe200078e0ae6 */
[----:B------:R-:W-:Y:S01]  /*5ad0*/  ISETP.GE.AND P0, PT, R8, RZ, PT ;  /* 0x000000ff0800720c */ /* 0x000fe20003f06270 */
[----:B------:R-:W-:Y:S01]  /*5ae0*/  IMAD.MOV R7, RZ, RZ, -R6 ;  /* 0x000000ffff077224 */ /* 0x000fe200078e0a06 */
[----:B------:R-:W-:Y:S01]  /*5af0*/  LOP3.LUT R8, R4, 0x32, RZ, 0xfc, !PT ;  /* 0x0000003204087812 */ /* 0x000fe200078efcff */
[----:B------:R-:W-:Y:S02]  /*5b00*/  VIADD R6, R5, 0x2e ;  /* 0x0000002e05067836 */ /* 0x000fe40000000000 */
[--C-:B------:R-:W-:Y:S01]  /*5b10*/  @!P4 IMAD.IADD R238, R238, 0x1, -R2.reuse ;  /* 0x00000001eeeec824 */ /* 0x100fe200078e0a02 */
[----:B------:R-:W-:Y:S01]  /*5b20*/  IABS R246, R8 ;  /* 0x0000000800f67213 */ /* 0x000fe20000000000 */
[----:B------:R-:W-:Y:S01]  /*5b30*/  @!P2 IMAD.IADD R232, R232, 0x1, -R2 ;  /* 0x00000001e8e8a824 */ /* 0x000fe200078e0a02 */
[----:B------:R-:W-:Y:S01]  /*5b40*/  ISETP.GE.AND P4, PT, R6, RZ, PT ;  /* 0x000000ff0600720c */ /* 0x000fe20003f86270 */
[----:B------:R-:W-:Y:S01]  /*5b50*/  IMAD R244, R2, R7, R244 ;  /* 0x0000000702f47224 */ /* 0x000fe200078e02f4 */
[----:B------:R-:W-:Y:S01]  /*5b60*/  IABS R248, R6 ;  /* 0x0000000600f87213 */ /* 0x000fe20000000000 */
[--C-:B------:R-:W-:Y:S01]  /*5b70*/  @!P6 IMAD.IADD R240, R240, 0x1, -R2.reuse ;  /* 0x00000001f0f0e824 */ /* 0x100fe200078e0a02 */
[----:B------:R-:W-:Y:S01]  /*5b80*/  ISETP.GT.U32.AND P6, PT, R2, R238, PT ;  /* 0x000000ee0200720c */ /* 0x000fe20003fc4070 */
[----:B------:R-:W-:Y:S01]  /*5b90*/  @!P3 IMAD.IADD R236, R236, 0x1, -R2 ;  /* 0x00000001ececb824 */ /* 0x000fe200078e0a02 */
[C---:B------:R-:W-:Y:S01]  /*5ba0*/  ISETP.GT.U32.AND P2, PT, R2.reuse, R232, PT ;  /* 0x000000e80200720c */ /* 0x040fe20003f44070 */
[----:B------:R-:W-:Y:S01]  /*5bb0*/  IMAD.HI.U32 R6, R3, R246, RZ ;  /* 0x000000f603067227 */ /* 0x000fe200078e00ff */
[----:B------:R-:W-:-:S03]  /*5bc0*/  ISETP.GT.U32.AND P3, PT, R2, R244, PT ;  /* 0x000000f40200720c */ /* 0x000fc60003f64070 */
[----:B------:R-:W-:Y:S02]  /*5bd0*/  IMAD.MOV R7, RZ, RZ, -R6 ;  /* 0x000000ffff077224 */ /* 0x000fe400078e0a06 */
[----:B------:R-:W-:-:S04]  /*5be0*/  IMAD.HI.U32 R6, R3, R242, RZ ;  /* 0x000000f203067227 */ /* 0x000fc800078e00ff */
[----:B------:R-:W-:Y:S02]  /*5bf0*/  IMAD R246, R2, R7, R246 ;  /* 0x0000000702f67224 */ /* 0x000fe400078e02f6 */
[--C-:B------:R-:W-:Y:S02]  /*5c00*/  @!P6 IMAD.IADD R238, R238, 0x1, -R2.reuse ;  /* 0x00000001eeeee824 */ /* 0x100fe400078e0a02 */
[--C-:B------:R-:W-:Y:S01]  /*5c10*/  @!P2 IMAD.IADD R232, R232, 0x1, -R2.reuse ;  /* 0x00000001e8e8a824 */ /* 0x100fe200078e0a02 */
[----:B------:R-:W-:Y:S01]  /*5c20*/  ISETP.GT.U32.AND P6, PT, R2, R246, PT ;  /* 0x000000f60200720c */ /* 0x000fe20003fc4070 */
[----:B------:R-:W-:Y:S01]  /*5c30*/  @!P3 IMAD.IADD R244, R244, 0x1, -R2 ;  /* 0x00000001f4f4b824 */ /* 0x000fe200078e0a02 */
[----:B------:R-:W-:Y:S01]  /*5c40*/  ISETP.GE.AND P2, PT, R10, RZ, PT ;  /* 0x000000ff0a00720c */ /* 0x000fe20003f46270 */
[----:B------:R-:W-:Y:S01]  /*5c50*/  IMAD.MOV R7, RZ, RZ, -R6 ;  /* 0x000000ffff077224 */ /* 0x000fe200078e0a06 */
[----:B------:R-:W-:Y:S01]  /*5c60*/  LOP3.LUT R10, R4, 0x2c, RZ, 0xfc, !PT ;  /* 0x0000002c040a7812 */ /* 0x000fe200078efcff */
[----:B------:R-:W-:Y:S01]  /*5c70*/  IMAD.HI.U32 R6, R3, R248, RZ ;  /* 0x000000f803067227 */ /* 0x000fe200078e00ff */
[----:B------:R-:W-:-:S02]  /*5c80*/  ISETP.GT.U32.AND P3, PT, R2, R244, PT ;  /* 0x000000f40200720c */ /* 0x000fc40003f64070 */
[----:B------:R-:W-:Y:S01]  /*5c90*/  IABS R250, R10 ;  /* 0x0000000a00fa7213 */ /* 0x000fe20000000000 */
[----:B------:R-:W-:Y:S01]  /*5ca0*/  @!P1 IMAD.MOV R232, RZ, RZ, -R232 ;  /* 0x000000ffffe89224 */ /* 0x000fe200078e0ae8 */
[----:B------:R-:W-:Y:S01]  /*5cb0*/  ISETP.GE.AND P1, PT, R11, RZ, PT ;  /* 0x000000ff0b00720c */ /* 0x000fe20003f26270 */
[----:B------:R-:W-:Y:S01]  /*5cc0*/  IMAD R242, R2, R7, R242 ;  /* 0x0000000702f27224 */ /* 0x000fe200078e02f2 */
[----:B------:R-:W-:Y:S01]  /*5cd0*/  LOP3.LUT R11, R4, 0x2a, RZ, 0xfc, !PT ;  /* 0x0000002a040b7812 */ /* 0x000fe200078efcff */
[----:B------:R-:W-:Y:S02]  /*5ce0*/  IMAD.MOV R7, RZ, RZ, -R6 ;  /* 0x000000ffff077224 */ /* 0x000fe400078e0a06 */
[----:B------:R-:W-:Y:S01]  /*5cf0*/  IMAD.HI.U32 R6, R3, R250, RZ ;  /* 0x000000fa03067227 */ /* 0x000fe200078e00ff */
[----:B------:R-:W-:-:S03]  /*5d00*/  IABS R252, R11 ;  /* 0x0000000b00fc7213 */ /* 0x000fc60000000000 */
[----:B------:R-:W-:Y:S01]  /*5d10*/  @!P6 IMAD.IADD R246, R246, 0x1, -R2 ;  /* 0x00000001f6f6e824 */ /* 0x000fe200078e0a02 */
[----:B------:R-:W-:Y:S01]  /*5d20*/  ISETP.GE.AND P6, PT, R9, RZ, PT ;  /* 0x000000ff0900720c */ /* 0x000fe20003fc6270 */
[----:B------:R-:W-:Y:S02]  /*5d30*/  IMAD.MOV R9, RZ, RZ, -R6 ;  /* 0x000000ffff097224 */ /* 0x000fe400078e0a06 */
[----:B------:R-:W-:Y:S01]  /*5d40*/  @!P3 IMAD.IADD R244, R244, 0x1, -R2 ;  /* 0x00000001f4f4b824 */ /* 0x000fe200078e0a02 */
[----:B------:R-:W-:Y:S01]  /*5d50*/  ISETP.GE.AND P3, PT, R8, RZ, PT ;  /* 0x000000ff0800720c */ /* 0x000fe20003f66270 */
[----:B------:R-:W-:Y:S01]  /*5d60*/  IMAD R250, R2, R9, R250 ;  /* 0x0000000902fa7224 */ /* 0x000fe200078e02fa */
[----:B------:R-:W-:Y:S01]  /*5d70*/  LOP3.LUT R9, R4, 0x28, RZ, 0xfc, !PT ;  /* 0x0000002804097812 */ /* 0x000fe200078efcff */
[----:B------:R-:W-:Y:S01]  /*5d80*/  @!P1 IMAD.MOV R244, RZ, RZ, -R244 ;  /* 0x000000fffff49224 */ /* 0x000fe200078e0af4 */
[----:B------:R-:W-:Y:S01]  /*5d90*/  IABS R8, R12 ;  /* 0x0000000c00087213 */ /* 0x000fe20000000000 */
[----:B------:R-:W-:Y:S01]  /*5da0*/  @!P5 IMAD.MOV R236, RZ, RZ, -R236 ;  /* 0x000000ffffecd224 */ /* 0x000fe200078e0aec */
[C---:B------:R-:W-:Y:S01]  /*5db0*/  ISETP.GT.U32.AND P1, PT, R2.reuse, R250, PT ;  /* 0x000000fa0200720c */ /* 0x040fe20003f24070 */
[C---:B------:R-:W-:Y:S01]  /*5dc0*/  IMAD R248, R2.reuse, R7, R248 ;  /* 0x0000000702f87224 */ /* 0x040fe200078e02f8 */
[----:B------:R-:W-:Y:S01]  /*5dd0*/  ISETP.GT.U32.AND P5, PT, R2, R240, PT ;  /* 0x000000f00200720c */ /* 0x000fe20003fa4070 */
[----:B------:R-:W-:Y:S01]  /*5de0*/  IMAD.HI.U32 R7, R3, R252, RZ ;  /* 0x000000fc03077227 */ /* 0x000fe200078e00ff */
[----:B------:R-:W-:-:S03]  /*5df0*/  IABS R25, R9 ;  /* 0x0000000900197213 */ /* 0x000fc60000000000 */
[----:B------:R-:W-:Y:S01]  /*5e00*/  @!P0 IMAD.MOV R238, RZ, RZ, -R238 ;  /* 0x000000ffffee8224 */ /* 0x000fe200078e0aee */
[----:B------:R-:W-:Y:S01]  /*5e10*/  ISETP.GT.U32.AND P0, PT, R2, R246, PT ;  /* 0x000000f60200720c */ /* 0x000fe20003f04070 */
[----:B------:R-:W-:Y:S02]  /*5e20*/  IMAD.MOV R7, RZ, RZ, -R7 ;  /* 0x000000ffff077224 */ /* 0x000fe400078e0a07 */
[----:B------:R-:W-:-:S04]  /*5e30*/  IMAD.HI.U32 R6, R3, R25, RZ ;  /* 0x0000001903067227 */ /* 0x000fc800078e00ff */
[--C-:B------:R-:W-:Y:S02]  /*5e40*/  @!P1 IMAD.IADD R250, R250, 0x1, -R2.reuse ;  /* 0x00000001fafa9824 */ /* 0x100fe400078e0a02 */
[----:B------:R-:W-:Y:S01]  /*5e50*/  @!P5 IMAD.IADD R240, R240, 0x1, -R2 ;  /* 0x00000001f0f0d824 */ /* 0x000fe200078e0a02 */
[C---:B------:R-:W-:Y:S01]  /*5e60*/  ISETP.GT.U32.AND P5, PT, R2.reuse, R242, PT ;  /* 0x000000f20200720c */ /* 0x040fe20003fa4070 */
[C---:B------:R-:W-:Y:S01]  /*5e70*/  IMAD R252, R2.reuse, R7, R252 ;  /* 0x0000000702fc7224 */ /* 0x040fe200078e02fc */
[C---:B------:R-:W-:Y:S01]  /*5e80*/  ISETP.GT.U32.AND P1, PT, R2.reuse, R250, PT ;  /* 0x000000fa0200720c */ /* 0x040fe20003f24070 */
[----:B------:R-:W-:Y:S01]  /*5e90*/  @!P2 IMAD.MOV R240, RZ, RZ, -R240 ;  /* 0x000000fffff0a224 */ /* 0x000fe200078e0af0 */
[----:B------:R-:W-:Y:S01]  /*5ea0*/  ISETP.GT.U32.AND P2, PT, R2, R248, PT ;  /* 0x000000f80200720c */ /* 0x000fe20003f44070 */
[----:B------:R-:W-:Y:S02]  /*5eb0*/  IMAD.MOV R7, RZ, RZ, -R6 ;  /* 0x000000ffff077224 */ /* 0x000fe400078e0a06 */
[----:B------:R-:W-:Y:S01]  /*5ec0*/  @!P0 IMAD.IADD R246, R246, 0x1, -R2 ;  /* 0x00000001f6f68824 */ /* 0x000fe200078e0a02 */
[----:B------:R-:W-:Y:S01]  /*5ed0*/  ISETP.GE.AND P0, PT, R10, RZ, PT ;  /* 0x000000ff0a00720c */ /* 0x000fe20003f06270 */
[----:B------:R-:W-:Y:S01]  /*5ee0*/  IMAD R25, R2, R7, R25 ;  /* 0x0000000702197224 */ /* 0x000fe200078e0219 */
[----:B------:R-:W-:Y:S01]  /*5ef0*/  LOP3.LUT R10, R4, 0x24, RZ, 0xfc, !PT ;  /* 0x00000024040a7812 */ /* 0x000fe200078efcff */
[----:B------:R-:W-:-:S03]  /*5f00*/  IMAD.HI.U32 R6, R3, R8, RZ ;  /* 0x0000000803067227 */ /* 0x000fc600078e00ff */
[----:B------:R-:W-:Y:S01]  /*5f10*/  IABS R23, R10 ;  /* 0x0000000a00177213 */ /* 0x000fe20000000000 */
[--C-:B------:R-:W-:Y:S01]  /*5f20*/  @!P1 IMAD.IADD R250, R250, 0x1, -R2.reuse ;  /* 0x00000001fafa9824 */ /* 0x100fe200078e0a02 */
[----:B------:R-:W-:Y:S01]  /*5f30*/  ISETP.GT.U32.AND P1, PT, R2, R25, PT ;  /* 0x000000190200720c */ /* 0x000fe20003f24070 */
[----:B------:R-:W-:Y:S01]  /*5f40*/  @!P2 IMAD.IADD R248, R248, 0x1, -R2 ;  /* 0x00000001f8f8a824 */ /* 0x000fe200078e0a02 */
[----:B------:R-:W-:Y:S01]  /*5f50*/  ISETP.GE.AND P2, PT, R11, RZ, PT ;  /* 0x000000ff0b00720c */ /* 0x000fe20003f46270 */
[----:B------:R-:W-:Y:S02]  /*5f60*/  @!P3 IMAD.MOV R246, RZ, RZ, -R246 ;  /* 0x000000fffff6b224 */ /* 0x000fe400078e0af6 */
[----:B------:R-:W-:Y:S01]  /*5f70*/  IMAD.MOV R7, RZ, RZ, -R6 ;  /* 0x000000ffff077224 */ /* 0x000fe200078e0a06 */
[----:B------:R-:W-:Y:S01]  /*5f80*/  ISETP.GT.U32.AND P3, PT, R2, R248, PT ;  /* 0x000000f80200720c */ /* 0x000fe20003f64070 */
[----:B------:R-:W-:-:S04]  /*5f90*/  IMAD.HI.U32 R6, R3, R23, RZ ;  /* 0x0000001703067227 */ /* 0x000fc800078e00ff */
[C---:B------:R-:W-:Y:S02]  /*5fa0*/  IMAD R7, R2.reuse, R7, R8 ;  /* 0x0000000702077224 */ /* 0x040fe400078e0208 */
[----:B------:R-:W-:Y:S02]  /*5fb0*/  @!P1 IMAD.IADD R25, R25, 0x1, -R2 ;  /* 0x0000000119199824 */ /* 0x000fe400078e0a02 */
[----:B------:R-:W-:Y:S01]  /*5fc0*/  IMAD.MOV R6, RZ, RZ, -R6 ;  /* 0x000000ffff067224 */ /* 0x000fe200078e0a06 */
[----:B------:R-:W-:Y:S01]  /*5fd0*/  ISETP.GT.U32.AND P1, PT, R2, R7, PT ;  /* 0x000000070200720c */ /* 0x000fe20003f24070 */
[--C-:B------:R-:W-:Y:S02]  /*5fe0*/  @!P5 IMAD.IADD R242, R242, 0x1, -R2.reuse ;  /* 0x00000001f2f2d824 */ /* 0x100fe400078e0a02 */
[----:B------:R-:W-:Y:S01]  /*5ff0*/  @!P3 IMAD.IADD R248, R248, 0x1, -R2 ;  /* 0x00000001f8f8b824 */ /* 0x000fe200078e0a02 */
[----:B------:R-:W-:Y:S01]  /*6000*/  ISETP.GE.AND P3, PT, R12, RZ, PT ;  /* 0x000000ff0c00720c */ /* 0x000fe20003f66270 */
[----:B------:R-:W-:Y:S01]  /*6010*/  IMAD R23, R2, R6, R23 ;  /* 0x0000000602177224 */ /* 0x000fe200078e0217 */
[----:B------:R-:W-:Y:S01]  /*6020*/  LOP3.LUT R12, R4, 0x22, RZ, 0xfc, !PT ;  /* 0x00000022040c7812 */ /* 0x000fe200078efcff */
[----:B------:R-:W-:Y:S01]  /*6030*/  @!P0 IMAD.MOV R250, RZ, RZ, -R250 ;  /* 0x000000fffffa8224 */ /* 0x000fe200078e0afa */
[C---:B------:R-:W-:Y:S01]  /*6040*/  ISETP.GT.U32.AND P5, PT, R2.reuse, R242, PT ;  /* 0x000000f20200720c */ /* 0x040fe20003fa4070 */
[----:B------:R-:W-:Y:S01]  /*6050*/  @!P4 IMAD.MOV R248, RZ, RZ, -R248 ;  /* 0x000000fffff8c224 */ /* 0x000fe200078e0af8 */
[----:B------:R-:W-:Y:S01]  /*6060*/  IABS R22, R12 ;  /* 0x0000000c00167213 */ /* 0x000fe20000000000 */
[----:B------:R-:W-:Y:S01]  /*6070*/  VIADD R8, R5, 0x1e ;  /* 0x0000001e05087836 */ /* 0x000fe20000000000 */
[C---:B------:R-:W-:Y:S01]  /*6080*/  ISETP.GT.U32.AND P0, PT, R2.reuse, R23, PT ;  /* 0x000000170200720c */ /* 0x040fe20003f04070 */
[----:B------:R-:W-:Y:S01]  /*6090*/  @!P1 IMAD.IADD R7, R7, 0x1, -R2 ;  /* 0x0000000107079824 */ /* 0x000fe200078e0a02 */
[----:B------:R-:W-:Y:S01]  /*60a0*/  ISETP.GT.U32.AND P1, PT, R2, R25, PT ;  /* 0x000000190200720c */ /* 0x000fe20003f24070 */
[----:B------:R-:W-:Y:S01]  /*60b0*/  IMAD.HI.U32 R6, R3, R22, RZ ;  /* 0x0000001603067227 */ /* 0x000fe200078e00ff */
[----:B------:R-:W-:-:S02]  /*60c0*/  IABS R18, R8 ;  /* 0x0000000800127213 */ /* 0x000fc40000000000 */
[----:B------:R-:W-:Y:S01]  /*60d0*/  ISETP.GT.U32.AND P4, PT, R2, R7, PT ;  /* 0x000000070200720c */ /* 0x000fe20003f84070 */
[----:B------:R-:W-:Y:S02]  /*60e0*/  IMAD.MOV R11, RZ, RZ, -R6 ;  /* 0x000000ffff0b7224 */ /* 0x000fe400078e0a06 */
[----:B------:R-:W-:Y:S01]  /*60f0*/  @!P5 IMAD.IADD R242, R242, 0x1, -R2 ;  /* 0x00000001f2f2d824 */ /* 0x000fe200078e0a02 */
[C---:B------:R-:W-:Y:S01]  /*6100*/  ISETP.GT.U32.AND P5, PT, R2.reuse, R252, PT ;  /* 0x000000fc0200720c */ /* 0x040fe20003fa4070 */
[C---:B------:R-:W-:Y:S02]  /*6110*/  IMAD R22, R2.reuse, R11, R22 ;  /* 0x0000000b02167224 */ /* 0x040fe400078e0216 */
[--C-:B------:R-:W-:Y:S02]  /*6120*/  @!P0 IMAD.IADD R23, R23, 0x1, -R2.reuse ;  /* 0x0000000117178824 */ /* 0x100fe400078e0a02 */
[----:B------:R-:W-:Y:S01]  /*6130*/  @!P1 IMAD.IADD R25, R25, 0x1, -R2 ;  /* 0x0000000119199824 */ /* 0x000fe200078e0a02 */
[----:B------:R-:W-:Y:S01]  /*6140*/  ISETP.GT.U32.AND P1, PT, R2, R22, PT ;  /* 0x000000160200720c */ /* 0x000fe20003f24070 */
[----:B------:R-:W-:Y:S01]  /*6150*/  @!P6 IMAD.MOV R242, RZ, RZ, -R242 ;  /* 0x000000fffff2e224 */ /* 0x000fe200078e0af2 */
[----:B------:R-:W-:Y:S01]  /*6160*/  ISETP.GE.AND P6, PT, R9, RZ, PT ;  /* 0x000000ff0900720c */ /* 0x000fe20003fc6270 */
[----:B------:R-:W-:-:S04]  /*6170*/  IMAD.HI.U32 R9, R3, R18, RZ ;  /* 0x0000001203097227 */ /* 0x000fc800078e00ff */
[--C-:B------:R-:W-:Y:S02]  /*6180*/  @!P5 IMAD.IADD R252, R252, 0x1, -R2.reuse ;  /* 0x00000001fcfcd824 */ /* 0x100fe400078e0a02 */
[--C-:B------:R-:W-:Y:S01]  /*6190*/  @!P4 IMAD.IADD R7, R7, 0x1, -R2.reuse ;  /* 0x000000010707c824 */ /* 0x100fe200078e0a02 */
[----:B------:R-:W-:Y:S01]  /*61a0*/  ISETP.GE.AND P4, PT, R12, RZ, PT ;  /* 0x000000ff0c00720c */ /* 0x000fe20003f86270 */
[----:B------:R-:W-:Y:S01]  /*61b0*/  IMAD.MOV R9, RZ, RZ, -R9 ;  /* 0x000000ffff097224 */ /* 0x000fe200078e0a09 */
[----:B------:R-:W-:Y:S01]  /*61c0*/  LOP3.LUT R12, R4, 0x1a, RZ, 0xfc, !PT ;  /* 0x0000001a040c7812 */ /* 0x000fe200078efcff */
[----:B------:R-:W-:Y:S01]  /*61d0*/  @!P1 IMAD.IADD R22, R22, 0x1, -R2 ;  /* 0x0000000116169824 */ /* 0x000fe200078e0a02 */
        /* <DEDUP_REMOVED lines=9> */
[----:B------:R-:W-:Y:S01]  /*6270*/  @!P1 IMAD.IADD R23, R23, 0x1, -R2 ;  /* 0x0000000117179824 */ /* 0x000fe200078e0a02 */
[C---:B------:R-:W-:Y:S01]  /*6280*/  ISETP.GT.U32.AND P1, PT, R2.reuse, R18, PT ;  /* 0x000000120200720c */ /* 0x040fe20003f24070 */
[----:B------:R-:W-:Y:S02]  /*6290*/  IMAD R16, R2, R11, R16 ;  /* 0x0000000b02107224 */ /* 0x000fe400078e0210 */
[----:B------:R-:W-:Y:S02]  /*62a0*/  IMAD.MOV R11, RZ, RZ, -R6 ;  /* 0x000000ffff0b7224 */ /* 0x000fe400078e0a06 */
[----:B------:R-:W-:Y:S01]  /*62b0*/  @!P5 IMAD.IADD R252, R252, 0x1, -R2 ;  /* 0x00000001fcfcd824 */ /* 0x000fe200078e0a02 */
[----:B------:R-:W-:Y:S01]  /*62c0*/  ISETP.GE.AND P5, PT, R8, RZ, PT ;  /* 0x000000ff0800720c */ /* 0x000fe20003fa6270 */
[----:B------:R-:W-:Y:S02]  /*62d0*/  IMAD R14, R2, R11, R14 ;  /* 0x0000000b020e7224 */ /* 0x000fe400078e020e */
[----:B------:R-:W-:-:S04]  /*62e0*/  IMAD.HI.U32 R8, R3, R20, RZ ;  /* 0x0000001403087227 */ /* 0x000fc800078e00ff */
[--C-:B------:R-:W-:Y:S01]  /*62f0*/  @!P6 IMAD.IADD R22, R22, 0x1, -R2.reuse ;  /* 0x000000011616e824 */ /* 0x100fe200078e0a02 */
[----:B------:R-:W-:Y:S01]  /*6300*/  ISETP.GT.U32.AND P6, PT, R2, R16, PT ;  /* 0x000000100200720c */ /* 0x000fe20003fc4070 */
[----:B------:R-:W-:Y:S01]  /*6310*/  @!P1 IMAD.IADD R18, R18, 0x1, -R2 ;  /* 0x0000000112129824 */ /* 0x000fe200078e0a02 */
[----:B------:R-:W-:Y:S01]  /*6320*/  ISETP.GT.U32.AND P1, PT, R2, R14, PT ;  /* 0x0000000e0200720c */ /* 0x000fe20003f24070 */
[----:B------:R-:W-:Y:S02]  /*6330*/  IMAD.MOV R15, RZ, RZ, -R8 ;  /* 0x000000ffff0f7224 */ /* 0x000fe400078e0a08 */
[----:B------:R-:W-:-:S04]  /*6340*/  IMAD.HI.U32 R8, R3, R132, RZ ;  /* 0x0000008403087227 */ /* 0x000fc800078e00ff */
[----:B------:R-:W-:Y:S01]  /*6350*/  IMAD.MOV R11, RZ, RZ, -R8 ;  /* 0x000000ffff0b7224 */ /* 0x000fe200078e0a08 */
[----:B------:R-:W-:Y:S01]  /*6360*/  IABS R8, R37 ;  /* 0x0000002500087213 */ /* 0x000fe20000000000 */
[----:B------:R-:W-:-:S04]  /*6370*/  IMAD.HI.U32 R9, R3, R134, RZ ;  /* 0x0000008603097227 */ /* 0x000fc800078e00ff */
[----:B------:R-:W-:Y:S02]  /*6380*/  IMAD R132, R2, R11, R132 ;  /* 0x0000000b02847224 */ /* 0x000fe400078e0284 */
[--C-:B------:R-:W-:Y:S02]  /*6390*/  @!P6 IMAD.IADD R16, R16, 0x1, -R2.reuse ;  /* 0x000000011010e824 */ /* 0x100fe400078e0a02 */
[----:B------:R-:W-:Y:S01]  /*63a0*/  @!P1 IMAD.IADD R14, R14, 0x1, -R2 ;  /* 0x000000010e0e9824 */ /* 0x000fe200078e0a02 */
[C---:B------:R-:W-:Y:S01]  /*63b0*/  ISETP.GT.U32.AND P6, PT, R2.reuse, R132, PT ;  /* 0x000000840200720c */ /* 0x040fe20003fc4070 */
[----:B------:R-:W-:Y:S01]  /*63c0*/  IMAD.MOV R9, RZ, RZ, -R9 ;  /* 0x000000ffff097224 */ /* 0x000fe200078e0a09 */
[----:B------:R-:W-:Y:S01]  /*63d0*/  ISETP.GT.U32.AND P1, PT, R2, R18, PT ;  /* 0x000000120200720c */ /* 0x000fe20003f24070 */
[----:B------:R-:W-:Y:S01]  /*63e0*/  @!P2 IMAD.MOV R252, RZ, RZ, -R252 ;  /* 0x000000fffffca224 */ /* 0x000fe200078e0afc */
[----:B------:R-:W-:Y:S01]  /*63f0*/  ISETP.GE.AND P2, PT, R10, RZ, PT ;  /* 0x000000ff0a00720c */ /* 0x000fe20003f46270 */
[----:B------:R-:W-:-:S04]  /*6400*/  IMAD.HI.U32 R10, R3, R130, RZ ;  /* 0x00000082030a7227 */ /* 0x000fc800078e00ff */
[C---:B------:R-:W-:Y:S02]  /*6410*/  IMAD R134, R2.reuse, R9, R134 ;  /* 0x0000000902867224 */ /* 0x040fe400078e0286 */
[----:B------:R-:W-:Y:S02]  /*6420*/  VIADD R6, R5, 0xe ;  /* 0x0000000e05067836 */ /* 0x000fe40000000000 */
[----:B------:R-:W-:Y:S02]  /*6430*/  IMAD R20, R2, R15, R20 ;  /* 0x0000000f02147224 */ /* 0x000fe400078e0214 */
[----:B------:R-:W-:Y:S01]  /*6440*/  IMAD.MOV R15, RZ, RZ, -R10 ;  /* 0x000000ffff0f7224 */ /* 0x000fe200078e0a0a */
[----:B------:R-:W-:Y:S01]  /*6450*/  IABS R10, R6 ;  /* 0x00000006000a7213 */ /* 0x000fe20000000000 */
[--C-:B------:R-:W-:Y:S01]  /*6460*/  @!P6 IMAD.IADD R132, R132, 0x1, -R2.reuse ;  /* 0x000000018484e824 */ /* 0x100fe200078e0a02 */
[----:B------:R-:W-:Y:S01]  /*6470*/  ISETP.GE.AND P6, PT, R6, RZ, PT ;  /* 0x000000ff0600720c */ /* 0x000fe20003fc6270 */
[----:B------:R-:W-:Y:S01]  /*6480*/  @!P1 IMAD.IADD R18, R18, 0x1, -R2 ;  /* 0x0000000112129824 */ /* 0x000fe200078e0a02 */
[C---:B------:R-:W-:Y:S01]  /*6490*/  ISETP.GT.U32.AND P1, PT, R2.reuse, R134, PT ;  /* 0x000000860200720c */ /* 0x040fe20003f24070 */
[----:B------:R-:W-:Y:S01]  /*64a0*/  IMAD.HI.U32 R6, R3, R128, RZ ;  /* 0x0000008003067227 */ /* 0x000fe200078e00ff */
[----:B------:R-:W-:-:S03]  /*64b0*/  ISETP.GT.U32.AND P0, PT, R2, R20, PT ;  /* 0x000000140200720c */ /* 0x000fc60003f04070 */
[----:B------:R-:W-:Y:S02]  /*64c0*/  IMAD.MOV.U32 R5, RZ, RZ, R7 ;  /* 0x000000ffff057224 */ /* 0x000fe400078e0007 */
[----:B------:R-:W-:Y:S02]  /*64d0*/  IMAD.MOV R7, RZ, RZ, -R6 ;  /* 0x000000ffff077224 */ /* 0x000fe400078e0a06 */
[----:B------:R-:W-:-:S04]  /*64e0*/  IMAD.HI.U32 R6, R3, R8, RZ ;  /* 0x0000000803067227 */ /* 0x000fc800078e00ff */
[----:B------:R-:W-:Y:S02]  /*64f0*/  IMAD R128, R2, R7, R128 ;  /* 0x0000000702807224 */ /* 0x000fe400078e0280 */
[----:B------:R-:W-:Y:S02]  /*6500*/  @!P1 IMAD.IADD R134, R134, 0x1, -R2 ;  /* 0x0000000186869824 */ /* 0x000fe400078e0a02 */
[----:B------:R-:W-:Y:S01]  /*6510*/  @!P2 IMAD.MOV R23, RZ, RZ, -R23 ;  /* 0x000000ffff17a224 */ /* 0x000fe200078e0a17 */
[C---:B------:R-:W-:Y:S01]  /*6520*/  ISETP.GT.U32.AND P1, PT, R2.reuse, R128, PT ;  /* 0x000000800200720c */ /* 0x040fe20003f24070 */
[----:B------:R-:W-:Y:S01]  /*6530*/  IMAD.HI.U32 R7, R3, R10, RZ ;  /* 0x0000000a03077227 */ /* 0x000fe200078e00ff */
[----:B------:R-:W-:-:S03]  /*6540*/  ISETP.GT.U32.AND P2, PT, R2, R16, PT ;  /* 0x000000100200720c */ /* 0x000fc60003f44070 */
[----:B------:R-:W-:Y:S02]  /*6550*/  IMAD.MOV R9, RZ, RZ, -R6 ;  /* 0x000000ffff097224 */ /* 0x000fe400078e0a06 */
[----:B------:R-:W-:Y:S02]  /*6560*/  @!P0 IMAD.IADD R20, R20, 0x1, -R2 ;  /* 0x0000000114148824 */ /* 0x000fe400078e0a02 */
[----:B------:R-:W-:Y:S02]  /*6570*/  IMAD.MOV R11, RZ, RZ, -R7 ;  /* 0x000000ffff0b7224 */ /* 0x000fe400078e0a07 */
[C---:B------:R-:W-:Y:S01]  /*6580*/  IMAD R7, R2.reuse, R9, R8 ;  /* 0x0000000902077224 */ /* 0x040fe200078e0208 */
[C---:B------:R-:W-:Y:S01]  /*6590*/  ISETP.GT.U32.AND P0, PT, R2.reuse, R20, PT ;  /* 0x000000140200720c */ /* 0x040fe20003f04070 */
[----:B------:R-:W-:Y:S01]  /*65a0*/  @!P3 IMAD.MOV R5, RZ, RZ, -R5 ;  /* 0x000000ffff05b224 */ /* 0x000fe200078e0a05 */
[C---:B------:R-:W-:Y:S01]  /*65b0*/  ISETP.GT.U32.AND P3, PT, R2.reuse, R14, PT ;  /* 0x0000000e0200720c */ /* 0x040fe20003f64070 */
[----:B------:R-:W-:Y:S01]  /*65c0*/  @!P4 IMAD.MOV R22, RZ, RZ, -R22 ;  /* 0x000000ffff16c224 */ /* 0x000fe200078e0a16 */
[C---:B------:R-:W-:Y:S01]  /*65d0*/  ISETP.GT.U32.AND P4, PT, R2.reuse, R132, PT ;  /* 0x000000840200720c */ /* 0x040fe20003f84070 */
[----:B------:R-:W-:-:S02]  /*65e0*/  IMAD R130, R2, R15, R130 ;  /* 0x0000000f02827224 */ /* 0x000fc400078e0282 */
[--C-:B------:R-:W-:Y:S01]  /*65f0*/  @!P1 IMAD.IADD R128, R128, 0x1, -R2.reuse ;  /* 0x0000000180809824 */ /* 0x100fe200078e0a02 */
[----:B------:R-:W-:Y:S01]  /*6600*/  ISETP.GT.U32.AND P1, PT, R2, R7, PT ;  /* 0x000000070200720c */ /* 0x000fe20003f24070 */
[----:B------:R-:W-:Y:S01]  /*6610*/  @!P2 IMAD.IADD R16, R16, 0x1, -R2 ;  /* 0x000000011010a824 */ /* 0x000fe200078e0a02 */
[C---:B------:R-:W-:Y:S01]  /*6620*/  ISETP.GT.U32.AND P2, PT, R2.reuse, R130, PT ;  /* 0x000000820200720c */ /* 0x040fe20003f44070 */
[----:B------:R-:W-:Y:S02]  /*6630*/  IMAD R6, R2, R11, R10 ;  /* 0x0000000b02067224 */ /* 0x000fe400078e020a */
[--C-:B------:R-:W-:Y:S01]  /*6640*/  @!P0 IMAD.IADD R20, R20, 0x1, -R2.reuse ;  /* 0x0000000114148824 */ /* 0x100fe200078e0a02 */
[----:B------:R-:W-:Y:S01]  /*6650*/  ISETP.GE.AND P0, PT, R17, RZ, PT ;  /* 0x000000ff1100720c */ /* 0x000fe20003f06270 */
[--C-:B------:R-:W-:Y:S01]  /*6660*/  @!P3 IMAD.IADD R14, R14, 0x1, -R2.reuse ;  /* 0x000000010e0eb824 */ /* 0x100fe200078e0a02 */
[----:B------:R-:W-:Y:S01]  /*6670*/  ISETP.GE.AND P3, PT, R27, RZ, PT ;  /* 0x000000ff1b00720c */ /* 0x000fe20003f66270 */
[----:B------:R-:W-:Y:S01]  /*6680*/  @!P4 IMAD.IADD R132, R132, 0x1, -R2 ;  /* 0x000000018484c824 */ /* 0x000fe200078e0a02 */
[----:B------:R-:W-:Y:S01]  /*6690*/  ISETP.GE.AND P4, PT, R12, RZ, PT ;  /* 0x000000ff0c00720c */ /* 0x000fe20003f86270 */
[----:B------:R-:W-:Y:S01]  /*66a0*/  @!P5 IMAD.MOV R18, RZ, RZ, -R18 ;  /* 0x000000ffff12d224 */ /* 0x000fe200078e0a12 */
[----:B------:R-:W-:Y:S01]  /*66b0*/  IABS R12, R39 ;  /* 0x00000027000c7213 */ /* 0x000fe20000000000 */
[--C-:B------:R-:W-:Y:S01]  /*66c0*/  @!P1 IMAD.IADD R7, R7, 0x1, -R2.reuse ;  /* 0x0000000107079824 */ /* 0x100fe200078e0a02 */
[----:B------:R-:W-:Y:S01]  /*66d0*/  ISETP.GT.U32.AND P1, PT, R2, R6, PT ;  /* 0x000000060200720c */ /* 0x000fe20003f24070 */
[----:B------:R-:W-:Y:S01]  /*66e0*/  @!P2 IMAD.IADD R130, R130, 0x1, -R2 ;  /* 0x000000018282a824 */ /* 0x000fe200078e0a02 */
[----:B------:R-:W-:Y:S01]  /*66f0*/  ISETP.GE.AND P2, PT, R29, RZ, PT ;  /* 0x000000ff1d00720c */ /* 0x000fe20003f46270 */
[----:B------:R-:W-:Y:S01]  /*6700*/  IMAD.HI.U32 R8, R3, R12, RZ ;  /* 0x0000000c03087227 */ /* 0x000fe200078e00ff */
[----:B------:R-:W-:-:S02]  /*6710*/  LOP3.LUT R29, R4, 0xa, RZ, 0xfc, !PT ;  /* 0x0000000a041d7812 */ /* 0x000fc400078efcff */
[----:B------:R-:W-:Y:S01]  /*6720*/  IABS R17, R41 ;  /* 0x0000002900117213 */ /* 0x000fe20000000000 */
[----:B------:R-:W-:Y:S01]  /*6730*/  IMAD.MOV R11, RZ, RZ, -R8 ;  /* 0x000000ffff0b7224 */ /* 0x000fe200078e0a08 */
[----:B------:R-:W-:Y:S01]  /*6740*/  IABS R15, R29 ;  /* 0x0000001d000f7213 */ /* 0x000fe20000000000 */
[----:B------:R-:W-:Y:S01]  /*6750*/  @!P3 IMAD.MOV R16, RZ, RZ, -R16 ;  /* 0x000000ffff10b224 */ /* 0x000fe200078e0a10 */
[C---:B------:R-:W-:Y:S01]  /*6760*/  ISETP.GT.U32.AND P3, PT, R2.reuse, R128, PT ;  /* 0x000000800200720c */ /* 0x040fe20003f64070 */
[C---:B------:R-:W-:Y:S02]  /*6770*/  IMAD R8, R2.reuse, R11, R12 ;  /* 0x0000000b02087224 */ /* 0x040fe400078e020c */
[----:B------:R-:W-:Y:S01]  /*6780*/  @!P0 IMAD.MOV R20, RZ, RZ, -R20 ;  /* 0x000000ffff148224 */ /* 0x000fe200078e0a14 */
[----:B------:R-:W-:Y:S01]  /*6790*/  ISETP.GT.U32.AND P0, PT, R2, R134, PT ;  /* 0x000000860200720c */ /* 0x000fe20003f04070 */
[----:B------:R-:W-:-:S04]  /*67a0*/  IMAD.HI.U32 R9, R3, R15, RZ ;  /* 0x0000000f03097227 */ /* 0x000fc800078e00ff */
[----:B------:R-:W-:-:S04]  /*67b0*/  IMAD.HI.U32 R11, R3, R126, RZ ;  /* 0x0000007e030b7227 */ /* 0x000fc800078e00ff */
[----:B------:R-:W-:Y:S01]  /*67c0*/  @!P1 IMAD.IADD R6, R6, 0x1, -R2 ;  /* 0x0000000106069824 */ /* 0x000fe200078e0a02 */
[----:B------:R-:W-:Y:S01]  /*67d0*/  ISETP.GT.U32.AND P1, PT, R2, R130, PT ;  /* 0x000000820200720c */ /* 0x000fe20003f24070 */
[----:B------:R-:W-:-:S03]  /*67e0*/  IMAD.HI.U32 R10, R3, R17, RZ ;  /* 0x00000011030a7227 */ /* 0x000fc600078e00ff */
[----:B------:R-:W-:Y:S01]  /*67f0*/  ISETP.GT.U32.AND P5, PT, R2, R6, PT ;  /* 0x000000060200720c */ /* 0x000fe20003fa4070 */
[----:B------:R-:W-:Y:S01]  /*6800*/  IMAD.MOV R12, RZ, RZ, -R9 ;  /* 0x000000ffff0c7224 */ /* 0x000fe200078e0a09 */
[----:B------:R-:W-:Y:S01]  /*6810*/  LOP3.LUT R9, R4, 0x2, RZ, 0xfc, !PT ;  /* 0x0000000204097812 */ /* 0x000fe200078efcff */
[----:B------:R-:W-:Y:S02]  /*6820*/  IMAD.MOV R11, RZ, RZ, -R11 ;  /* 0x000000ffff0b7224 */ /* 0x000fe400078e0a0b */
[----:B------:R-:W-:Y:S01]  /*6830*/  IMAD.MOV R27, RZ, RZ, -R10 ;  /* 0x000000ffff1b7224 */ /* 0x000fe200078e0a0a */
[----:B------:R-:W-:Y:S01]  /*6840*/  IABS R122, R9 ;  /* 0x00000009007a7213 */ /* 0x000fe20000000000 */
[C---:B------:R-:W-:Y:S02]  /*6850*/  IMAD R126, R2.reuse, R11, R126 ;  /* 0x0000000b027e7224 */ /* 0x040fe400078e027e */
[C---:B------:R-:W-:Y:S02]  /*6860*/  IMAD R10, R2.reuse, R12, R15 ;  /* 0x0000000c020a7224 */ /* 0x040fe400078e020f */
[----:B------:R-:W-:-:S02]  /*6870*/  IMAD R12, R2, R27, R17 ;  /* 0x0000001b020c7224 */ /* 0x000fc400078e0211 */
[----:B------:R-:W-:Y:S01]  /*6880*/  @!P4 IMAD.MOV R14, RZ, RZ, -R14 ;  /* 0x000000ffff0ec224 */ /* 0x000fe200078e0a0e */
[----:B------:R-:W-:Y:S01]  /*6890*/  ISETP.GT.U32.AND P4, PT, R2, R7, PT ;  /* 0x000000070200720c */ /* 0x000fe20003f84070 */
[----:B------:R-:W-:-:S04]  /*68a0*/  IMAD.HI.U32 R4, R3, R124, RZ ;  /* 0x0000007c03047227 */ /* 0x000fc800078e00ff */
[----:B------:R-:W-:Y:S01]  /*68b0*/  @!P3 IMAD.IADD R128, R128, 0x1, -R2 ;  /* 0x000000018080b824 */ /* 0x000fe200078e0a02 */
[C---:B------:R-:W-:Y:S01]  /*68c0*/  ISETP.GT.U32.AND P3, PT, R2.reuse, R126, PT ;  /* 0x0000007e0200720c */ /* 0x040fe20003f64070 */
[----:B------:R-:W-:Y:S01]  /*68d0*/  @!P2 IMAD.MOV R132, RZ, RZ, -R132 ;  /* 0x000000ffff84a224 */ /* 0x000fe200078e0a84 */
[----:B------:R-:W-:Y:S01]  /*68e0*/  ISETP.GT.U32.AND P2, PT, R2, R8, PT ;  /* 0x000000080200720c */ /* 0x000fe20003f44070 */
[----:B------:R-:W-:Y:S01]  /*68f0*/  @!P0 IMAD.IADD R134, R134, 0x1, -R2 ;  /* 0x0000000186868824 */ /* 0x000fe200078e0a02 */
[----:B------:R-:W-:Y:S01]  /*6900*/  ISETP.GT.U32.AND P0, PT, R2, R10, PT ;  /* 0x0000000a0200720c */ /* 0x000fe20003f04070 */
[----:B------:R-:W-:-:S04]  /*6910*/  IMAD.HI.U32 R3, R3, R122, RZ ;  /* 0x0000007a03037227 */ /* 0x000fc800078e00ff */
[----:B------:R-:W-:Y:S01]  /*6920*/  @!P1 IMAD.IADD R130, R130, 0x1, -R2 ;  /* 0x0000000182829824 */ /* 0x000fe200078e0a02 */
[C---:B------:R-:W-:Y:S01]  /*6930*/  ISETP.GT.U32.AND P1, PT, R2.reuse, R12, PT ;  /* 0x0000000c0200720c */ /* 0x040fe20003f24070 */
[----:B------:R-:W-:Y:S02]  /*6940*/  IMAD.MOV R11, RZ, RZ, -R4 ;  /* 0x000000ffff0b7224 */ /* 0x000fe400078e0a04 */
[----:B------:R-:W-:Y:S02]  /*6950*/  IMAD.MOV R3, RZ, RZ, -R3 ;  /* 0x000000ffff037224 */ /* 0x000fe400078e0a03 */
[C---:B------:R-:W-:Y:S02]  /*6960*/  IMAD R124, R2.reuse, R11, R124 ;  /* 0x0000000b027c7224 */ /* 0x040fe400078e027c */
[C---:B------:R-:W-:Y:S02]  /*6970*/  IMAD R122, R2.reuse, R3, R122 ;  /* 0x00000003027a7224 */ /* 0x040fe400078e027a */
[--C-:B------:R-:W-:Y:S01]  /*6980*/  @!P4 IMAD.IADD R7, R7, 0x1, -R2.reuse ;  /* 0x000000010707c824 */ /* 0x100fe200078e0a02 */
[----:B------:R-:W-:Y:S01]  /*6990*/  ISETP.GT.U32.AND P4, PT, R2, R124, PT ;  /* 0x0000007c0200720c */ /* 0x000fe20003f84070 */
[--C-:B------:R-:W-:Y:S01]  /*69a0*/  @!P3 IMAD.IADD R126, R126, 0x1, -R2.reuse ;  /* 0x000000017e7eb824 */ /* 0x100fe200078e0a02 */
[----:B------:R-:W-:Y:S01]  /*69b0*/  ISETP.GT.U32.AND P3, PT, R2, R122, PT ;  /* 0x0000007a0200720c */ /* 0x000fe20003f64070 */
[--C-:B------:R-:W-:Y:S01]  /*69c0*/  @!P5 IMAD.IADD R6, R6, 0x1, -R2.reuse ;  /* 0x000000010606d824 */ /* 0x100fe200078e0a02 */
[----:B------:R-:W-:Y:S01]  /*69d0*/  ISETP.GE.AND P5, PT, R31, RZ, PT ;  /* 0x000000ff1f00720c */ /* 0x000fe20003fa6270 */
[--C-:B------:R-:W-:Y:S01]  /*69e0*/  @!P2 IMAD.IADD R8, R8, 0x1, -R2.reuse ;  /* 0x000000010808a824 */ /* 0x100fe200078e0a02 */
[----:B------:R-:W-:Y:S01]  /*69f0*/  ISETP.GE.AND P2, PT, R33, RZ, PT ;  /* 0x000000ff2100720c */ /* 0x000fe20003f46270 */
[--C-:B------:R-:W-:Y:S01]  /*6a00*/  @!P0 IMAD.IADD R10, R10, 0x1, -R2.reuse ;  /* 0x000000010a0a8824 */ /* 0x100fe200078e0a02 */
[----:B------:R-:W-:Y:S01]  /*6a10*/  ISETP.GE.AND P0, PT, R35, RZ, PT ;  /* 0x000000ff2300720c */ /* 0x000fe20003f06270 */
[----:B------:R-:W-:Y:S01]  /*6a20*/  @!P1 IMAD.IADD R12, R12, 0x1, -R2 ;  /* 0x000000010c0c9824 */ /* 0x000fe200078e0a02 */
[----:B------:R-:W-:Y:S01]  /*6a30*/  ISETP.GE.AND P1, PT, R37, RZ, PT ;  /* 0x000000ff2500720c */ /* 0x000fe20003f26270 */
[----:B------:R-:W-:-:S02]  /*6a40*/  IMAD.MOV.U32 R4, RZ, RZ, R7 ;  /* 0x000000ffff047224 */ /* 0x000fc400078e0007 */
[--C-:B------:R-:W-:Y:S01]  /*6a50*/  @!P4 IMAD.IADD R124, R124, 0x1, -R2.reuse ;  /* 0x000000017c7cc824 */ /* 0x100fe200078e0a02 */
[----:B------:R-:W-:Y:S01]  /*6a60*/  ISETP.GT.U32.AND P4, PT, R2, R8, PT ;  /* 0x000000080200720c */ /* 0x000fe20003f84070 */
[----:B------:R-:W-:Y:S02]  /*6a70*/  @!P3 IMAD.IADD R122, R122, 0x1, -R2 ;  /* 0x000000017a7ab824 */ /* 0x000fe400078e0a02 */
[----:B------:R-:W-:Y:S01]  /*6a80*/  @!P5 IMAD.MOV R134, RZ, RZ, -R134 ;  /* 0x000000ffff86d224 */ /* 0x000fe200078e0a86 */
[C---:B------:R-:W-:Y:S01]  /*6a90*/  ISETP.GT.U32.AND P5, PT, R2.reuse, R126, PT ;  /* 0x0000007e0200720c */ /* 0x040fe20003fa4070 */
[----:B------:R-:W-:Y:S01]  /*6aa0*/  @!P2 IMAD.MOV R130, RZ, RZ, -R130 ;  /* 0x000000ffff82a224 */ /* 0x000fe200078e0a82 */
[C---:B------:R-:W-:Y:S01]  /*6ab0*/  ISETP.GT.U32.AND P2, PT, R2.reuse, R10, PT ;  /* 0x0000000a0200720c */ /* 0x040fe20003f44070 */
[----:B------:R-:W-:Y:S01]  /*6ac0*/  @!P0 IMAD.MOV R128, RZ, RZ, -R128 ;  /* 0x000000ffff808224 */ /* 0x000fe200078e0a80 */
[C---:B------:R-:W-:Y:S01]  /*6ad0*/  ISETP.GT.U32.AND P0, PT, R2.reuse, R12, PT ;  /* 0x0000000c0200720c */ /* 0x040fe20003f04070 */
[----:B------:R-:W-:Y:S01]  /*6ae0*/  @!P1 IMAD.MOV R4, RZ, RZ, -R4 ;  /* 0x000000ffff049224 */ /* 0x000fe200078e0a04 */
[C---:B------:R-:W-:Y:S01]  /*6af0*/  ISETP.GT.U32.AND P1, PT, R2.reuse, R124, PT ;  /* 0x0000007c0200720c */ /* 0x040fe20003f24070 */
[----:B------:R-:W-:Y:S01]  /*6b00*/  @!P6 IMAD.MOV R6, RZ, RZ, -R6 ;  /* 0x000000ffff06e224 */ /* 0x000fe200078e0a06 */
[----:B------:R-:W-:Y:S01]  /*6b10*/  ISETP.GT.U32.AND P3, PT, R2, R122, PT ;  /* 0x0000007a0200720c */ /* 0x000fe20003f64070 */
[----:B------:R-:W-:Y:S01]  /*6b20*/  @!P4 IMAD.IADD R8, R8, 0x1, -R2 ;  /* 0x000000010808c824 */ /* 0x000fe200078e0a02 */
[----:B------:R-:W-:-:S02]  /*6b30*/  ISETP.GE.AND P6, PT, R39, RZ, PT ;  /* 0x000000ff2700720c */ /* 0x000fc40003fc6270 */
[----:B------:R-:W-:Y:S01]  /*6b40*/  ISETP.GE.AND P4, PT, R29, RZ, PT ;  /* 0x000000ff1d00720c */ /* 0x000fe20003f86270 */
[--C-:B------:R-:W-:Y:S01]  /*6b50*/  @!P5 IMAD.IADD R126, R126, 0x1, -R2.reuse ;  /* 0x000000017e7ed824 */ /* 0x100fe200078e0a02 */
[----:B------:R-:W-:Y:S01]  /*6b60*/  ISETP.GE.AND P5, PT, R45, RZ, PT ;  /* 0x000000ff2d00720c */ /* 0x000fe20003fa6270 */
[--C-:B------:R-:W-:Y:S01]  /*6b70*/  @!P2 IMAD.IADD R10, R10, 0x1, -R2.reuse ;  /* 0x000000010a0aa824 */ /* 0x100fe200078e0a02 */
[----:B------:R-:W-:Y:S01]  /*6b80*/  ISETP.GE.AND P2, PT, R41, RZ, PT ;  /* 0x000000ff2900720c */ /* 0x000fe20003f46270 */
[--C-:B------:R-:W-:Y:S01]  /*6b90*/  @!P0 IMAD.IADD R12, R12, 0x1, -R2.reuse ;  /* 0x000000010c0c8824 */ /* 0x100fe200078e0a02 */
[----:B------:R-:W-:Y:S01]  /*6ba0*/  ISETP.GE.AND P0, PT, R43, RZ, PT ;  /* 0x000000ff2b00720c */ /* 0x000fe20003f06270 */
[--C-:B------:R-:W-:Y:S01]  /*6bb0*/  @!P1 IMAD.IADD R124, R124, 0x1, -R2.reuse ;  /* 0x000000017c7c9824 */ /* 0x100fe200078e0a02 */
[----:B------:R-:W-:Y:S01]  /*6bc0*/  ISETP.GE.AND P1, PT, R9, RZ, PT ;  /* 0x000000ff0900720c */ /* 0x000fe20003f26270 */
[----:B------:R-:W-:Y:S01]  /*6bd0*/  @!P3 IMAD.IADD R122, R122, 0x1, -R2 ;  /* 0x000000017a7ab824 */ /* 0x000fe200078e0a02 */
[----:B------:R-:W-:Y:S01]  /*6be0*/  ISETP.NE.AND P3, PT, R19, RZ, PT ;  /* 0x000000ff1300720c */ /* 0x000fe20003f65270 */
[----:B------:R-:W-:Y:S01]  /*6bf0*/  IMAD R2, R47, UR14, RZ ;  /* 0x0000000e2f027c24 */ /* 0x000fe2000f8e02ff */
[----:B------:R-:W-:Y:S01]  /*6c00*/  LOP3.LUT R19, RZ, R19, RZ, 0x33, !PT ;  /* 0x00000013ff137212 */ /* 0x000fe200078e33ff */
[----:B------:R-:W-:Y:S01]  /*6c10*/  @!P6 IMAD.MOV R8, RZ, RZ, -R8 ;  /* 0x000000ffff08e224 */ /* 0x000fe200078e0a08 */
[----:B------:R-:W-:Y:S01]  /*6c20*/  USHF.L.U32 UR14, UR14, 0x6, URZ ;  /* 0x000000060e0e7899 */ /* 0x000fe2000800063f */
[----:B------:R-:W-:Y:S01]  /*6c30*/  @!P4 IMAD.MOV R10, RZ, RZ, -R10 ;  /* 0x000000ffff0ac224 */ /* 0x000fe200078e0a0a */
[C---:B------:R-:W-:Y:S01]  /*6c40*/  IADD3 R3, P6, R2.reuse, UR4, RZ ;  /* 0x0000000402037c10 */ /* 0x040fe2000ffde0ff */
[----:B------:R-:W-:Y:S01]  /*6c50*/  @!P2 IMAD.MOV R12, RZ, RZ, -R12 ;  /* 0x000000ffff0ca224 */ /* 0x000fe200078e0a0c */
[C---:B------:R-:W-:Y:S01]  /*6c60*/  SEL R121, R19.reuse, R24, !P3 ;  /* 0x0000001813797207 */ /* 0x040fe20005800000 */
[----:B------:R-:W-:Y:S01]  /*6c70*/  @!P0 IMAD.MOV R126, RZ, RZ, -R126 ;  /* 0x000000ffff7e8224 */ /* 0x000fe200078e0a7e */
[----:B------:R-:W-:Y:S01]  /*6c80*/  LEA.HI.X.SX32 R2, R2, UR5, 0x1, P6 ;  /* 0x0000000502027c11 */ /* 0x000fe2000b0f0eff */
[----:B------:R-:W-:Y:S01]  /*6c90*/  @!P5 IMAD.MOV R124, RZ, RZ, -R124 ;  /* 0x000000ffff7cd224 */ /* 0x000fe200078e0a7c */
[----:B------:R-:W-:Y:S01]  /*6ca0*/  ULDC UR5, c[0x0][0x240] ;  /* 0x0000900000057ab9 */ /* 0x000fe20000000800 */
[----:B------:R-:W-:Y:S01]  /*6cb0*/  @!P1 IMAD.MOV R122, RZ, RZ, -R122 ;  /* 0x000000ffff7a9224 */ /* 0x000fe200078e0a7a */
[----:B------:R-:W-:Y:S01]  /*6cc0*/  SEL R239, R19, R36, !P3 ;  /* 0x0000002413ef7207 */ /* 0x000fe20005800000 */
[----:B------:R-:W-:Y:S01]  /*6cd0*/  IMAD R121, R121, UR5, RZ ;  /* 0x0000000579797c24 */ /* 0x000fe2000f8e02ff */
[C---:B------:R-:W-:Y:S01]  /*6ce0*/  SEL R229, R19.reuse, R26, !P3 ;  /* 0x0000001a13e57207 */ /* 0x040fe20005800000 */
[----:B------:R-:W-:Y:S01]  /*6cf0*/  ULDC UR4, c[0x0][0x234] ;  /* 0x00008d0000047ab9 */ /* 0x000fe20000000800 */
[----:B------:R-:W-:Y:S01]  /*6d00*/  SEL R231, R19, R28, !P3 ;  /* 0x0000001c13e77207 */ /* 0x000fe20005800000 */
[----:B------:R-:W-:Y:S01]  /*6d10*/  IMAD R239, R239, UR5, RZ ;  /* 0x00000005efef7c24 */ /* 0x000fe2000f8e02ff */
        /* <DEDUP_REMOVED lines=58> */
[C---:B------:R-:W-:Y:S01]  /*70c0*/  SEL R118, R19.reuse, R118, !P3 ;  /* 0x0000007613767207 */ /* 0x040fe20005800000 */
        /* <DEDUP_REMOVED lines=39> */
[----:B------:R-:W-:Y:S01]  /*7340*/  SEL R81, R19, R138, !P3 ;  /* 0x0000008a13517207 */ /* 0x000fe20005800000 */
        /* <DEDUP_REMOVED lines=149> */
[-C--:B------:R-:W-:Y:S01]  /*7ca0*/  IADD3 R122, P4, R121, R3.reuse, RZ ;  /* 0x00000003797a7210 */ /* 0x080fe20007f9e0ff */
[----:B------:R-:W-:Y:S01]  /*7cb0*/  IMAD R17, R17, UR5, RZ ;  /* 0x0000000511117c24 */ /* 0x000fe2000f8e02ff */
[-C--:B------:R-:W-:Y:S01]  /*7cc0*/  IADD3 R240, P5, R239, R3.reuse, RZ ;  /* 0x00000003eff07210 */ /* 0x080fe20007fbe0ff */
[----:B------:R-:W-:Y:S01]  /*7cd0*/  IMAD R19, R19, UR5, RZ ;  /* 0x0000000513137c24 */ /* 0x000fe2000f8e02ff */
[-C--:B------:R-:W-:Y:S01]  /*7ce0*/  LEA.HI.X.SX32 R121, R121, R2.reuse, 0x1, P4 ;  /* 0x0000000279797211 */ /* 0x080fe200020f0eff */
[----:B------:R-:W-:Y:S01]  /*7cf0*/  STL [R1+0x794], R122 ;  /* 0x0007947a01007387 */ /* 0x000fe20000100800 */
[-C--:B------:R-:W-:Y:S01]  /*7d00*/  IADD3 R230, P3, R229, R3.reuse, RZ ;  /* 0x00000003e5e67210 */ /* 0x080fe20007f7e0ff */
[----:B------:R-:W-:Y:S01]  /*7d10*/  IMAD R13, R13, UR4, RZ ;  /* 0x000000040d0d7c24 */ /* 0x000fe2000f8e02ff */
[-C--:B------:R-:W-:Y:S01]  /*7d20*/  LEA.HI.X.SX32 R239, R239, R2.reuse, 0x1, P5 ;  /* 0x00000002efef7211 */ /* 0x080fe200028f0eff */
[----:B------:R0:W-:Y:S01]  /*7d30*/  STL [R1+0x790], R121 ;  /* 0x0007907901007387 */ /* 0x0001e20000100800 */
[-C--:B------:R-:W-:Y:S01]  /*7d40*/  IADD3 R242, P4, R241, R3.reuse, RZ ;  /* 0x00000003f1f27210 */ /* 0x080fe20007f9e0ff */
[----:B------:R-:W-:Y:S01]  /*7d50*/  UIADD3 UR4, UR12, 0x4000, URZ ;  /* 0x000040000c047890 */ /* 0x000fe2000fffe03f */
[-C--:B------:R-:W-:Y:S01]  /*7d60*/  LEA.HI.X.SX32 R229, R229, R2.reuse, 0x1, P3 ;  /* 0x00000002e5e57211 */ /* 0x080fe200018f0eff */
[----:B------:R-:W-:Y:S01]  /*7d70*/  UMOV UR5, URZ ;  /* 0x0000003f00057c82 */ /* 0x000fe20008000000 */
[-C--:B------:R-:W-:Y:S01]  /*7d80*/  IADD3 R232, P2, R231, R3.reuse, RZ ;  /* 0x00000003e7e87210 */ /* 0x080fe20007f5e0ff */
[----:B------:R-:W-:Y:S01]  /*7d90*/  USHF.R.U32.HI UR13, URZ, 0x4, UR4 ;  /* 0x000000043f0d7899 */ /* 0x000fe20008011604 */
[-C--:B------:R-:W-:Y:S01]  /*7da0*/  IADD3 R244, P3, R243, R3.reuse, RZ ;  /* 0x00000003f3f47210 */ /* 0x080fe20007f7e0ff */
[----:B------:R-:W-:Y:S01]  /*7db0*/  IMAD.MOV.U32 R224, RZ, RZ, RZ ;  /* 0x000000ffffe07224 */ /* 0x000fe200078e00ff */
[-C--:B------:R-:W-:Y:S01]  /*7dc0*/  IADD3 R234, P1, R233, R3.reuse, RZ ;  /* 0x00000003e9ea7210 */ /* 0x080fe20007f3e0ff */
[----:B------:R-:W-:Y:S01]  /*7dd0*/  USGXT.U32 UR13, UR13, 0xe ;  /* 0x0000000e0d0d789a */ /* 0x000fe20008000000 */
[-C--:B0-----:R-:W-:Y:S01]  /*7de0*/  IADD3 R121, P5, R120, R3.reuse, RZ ;  /* 0x0000000378797210 */ /* 0x081fe20007fbe0ff */
[----:B------:R-:W-:Y:S01]  /*7df0*/  USHF.R.S32.HI UR15, URZ, 0x1f, UR14 ;  /* 0x0000001f3f0f7899 */ /* 0x000fe2000801140e */
[-C--:B------:R-:W-:Y:S01]  /*7e00*/  LEA.HI.X.SX32 R241, R241, R2.reuse, 0x1, P4 ;  /* 0x00000002f1f17211 */ /* 0x080fe200020f0eff */
[----:B------:R-:W-:Y:S01]  /*7e10*/  UIADD3 UR8, UP0, UR13, 0x2, URZ ;  /* 0x000000020d087890 */ /* 0x000fe2000ff1e03f */
[-C--:B------:R-:W-:Y:S01]  /*7e20*/  LEA.HI.X.SX32 R231, R231, R2.reuse, 0x1, P2 ;  /* 0x00000002e7e77211 */ /* 0x080fe200010f0eff */
[----:B------:R0:W-:Y:S01]  /*7e30*/  STL [R1+0x204], R121 ;  /* 0x0002047901007387 */ /* 0x0001e20000100800 */
[----:B------:R-:W-:Y:S01]  /*7e40*/  IADD3 R122, P4, R119, R3, RZ ;  /* 0x00000003777a7210 */ /* 0x000fe20007f9e0ff */
[----:B------:R-:W-:Y:S01]  /*7e50*/  UIADD3.X UR9, UR5, -0x7fffffe0, URZ, UP0, !UPT ;  /* 0x8000002005097890 */ /* 0x000fe200087fe43f */
[----:B------:R-:W-:-:S02]  /*7e60*/  LEA.HI.X.SX32 R243, R243, R2, 0x1, P3 ;  /* 0x00000002f3f37211 */ /* 0x000fc400018f0eff */
[-C--:B------:R-:W-:Y:S01]  /*7e70*/  IADD3 R246, P2, R245, R3.reuse, RZ ;  /* 0x00000003f5f67210 */ /* 0x080fe20007f5e0ff */
[----:B------:R1:W-:Y:S01]  /*7e80*/  STL [R1+0x20c], R122 ;  /* 0x00020c7a01007387 */ /* 0x0003e20000100800 */
[-C--:B------:R-:W-:Y:S01]  /*7e90*/  LEA.HI.X.SX32 R233, R233, R2.reuse, 0x1, P1 ;  /* 0x00000002e9e97211 */ /* 0x080fe200008f0eff */
[----:B------:R-:W-:Y:S01]  /*7ea0*/  UIADD3.64 UR20, UR8, 0xfe, URZ ;  /* 0x000000fe08147897 */ /* 0x000fe2000fffe03f */
[-C--:B------:R-:W-:Y:S01]  /*7eb0*/  IADD3 R236, P0, R235, R3.reuse, RZ ;  /* 0x00000003ebec7210 */ /* 0x080fe20007f1e0ff */
[----:B------:R-:W-:Y:S01]  /*7ec0*/  UIADD3.64 UR24, UR8, 0x100, URZ ;  /* 0x0000010008187897 */ /* 0x000fe2000fffe03f */
[-C--:B0-----:R-:W-:Y:S02]  /*7ed0*/  IADD3 R121, P3, R118, R3.reuse, RZ ;  /* 0x0000000376797210 */ /* 0x081fe40007f7e0ff */
[-C--:B------:R-:W-:Y:S02]  /*7ee0*/  IADD3 R248, P1, R247, R3.reuse, RZ ;  /* 0x00000003f7f87210 */ /* 0x080fe40007f3e0ff */
[----:B------:R-:W-:Y:S01]  /*7ef0*/  IADD3 R238, P6, R237, R3, RZ ;  /* 0x00000003edee7210 */ /* 0x000fe20007fde0ff */
[----:B------:R0:W-:Y:S01]  /*7f00*/  STL [R1+0x214], R121 ;  /* 0x0002147901007387 */ /* 0x0001e20000100800 */
[----:B------:R-:W-:-:S02]  /*7f10*/  LEA.HI.X.SX32 R245, R245, R2, 0x1, P2 ;  /* 0x00000002f5f57211 */ /* 0x000fc400010f0eff */
[-C--:B------:R-:W-:Y:S02]  /*7f20*/  LEA.HI.X.SX32 R235, R235, R2.reuse, 0x1, P0 ;  /* 0x00000002ebeb7211 */ /* 0x080fe400000f0eff */
[-C--:B-1----:R-:W-:Y:S02]  /*7f30*/  IADD3 R122, P2, R117, R3.reuse, RZ ;  /* 0x00000003757a7210 */ /* 0x082fe40007f5e0ff */
[-C--:B------:R-:W-:Y:S02]  /*7f40*/  LEA.HI.X.SX32 R247, R247, R2.reuse, 0x1, P1 ;  /* 0x00000002f7f77211 */ /* 0x080fe400008f0eff */
[-C--:B------:R-:W-:Y:S01]  /*7f50*/  IADD3 R250, P0, R249, R3.reuse, RZ ;  /* 0x00000003f9fa7210 */ /* 0x080fe20007f1e0ff */
[----:B------:R1:W-:Y:S01]  /*7f60*/  STL [R1+0x21c], R122 ;  /* 0x00021c7a01007387 */ /* 0x0003e20000100800 */
[----:B------:R-:W-:Y:S02]  /*7f70*/  LEA.HI.X.SX32 R237, R237, R2, 0x1, P6 ;  /* 0x00000002eded7211 */ /* 0x000fe400030f0eff */
[----:B0-----:R-:W-:-:S02]  /*7f80*/  IADD3 R121, P1, R116, R3, RZ ;  /* 0x0000000374797210 */ /* 0x001fc40007f3e0ff */
[-C--:B------:R-:W-:Y:S02]  /*7f90*/  IADD3 R252, P6, R251, R3.reuse, RZ ;  /* 0x00000003fbfc7210 */ /* 0x080fe40007fde0ff */
[-C--:B------:R-:W-:Y:S01]  /*7fa0*/  LEA.HI.X.SX32 R249, R249, R2.reuse, 0x1, P0 ;  /* 0x00000002f9f97211 */ /* 0x080fe200000f0eff */
[----:B------:R0:W-:Y:S01]  /*7fb0*/  STL [R1+0x224], R121 ;  /* 0x0002247901007387 */ /* 0x0001e20000100800 */
[-C--:B------:R-:W-:Y:S02]  /*7fc0*/  LEA.HI.X.SX32 R251, R251, R2.reuse, 0x1, P6 ;  /* 0x00000002fbfb7211 */ /* 0x080fe400030f0eff */
[----:B-1----:R-:W-:Y:S02]  /*7fd0*/  IADD3 R122, P0, R115, R3, RZ ;  /* 0x00000003737a7210 */ /* 0x002fe40007f1e0ff */
[-C--:B------:R-:W-:Y:S02]  /*7fe0*/  LEA.HI.X.SX32 R120, R120, R2.reuse, 0x1, P5 ;  /* 0x0000000278787211 */ /* 0x080fe400028f0eff */
[----:B------:R-:W-:Y:S01]  /*7ff0*/  LEA.HI.X.SX32 R117, R117, R2, 0x1, P2 ;  /* 0x0000000275757211 */ /* 0x000fe200010f0eff */
[----:B------:R1:W-:Y:S01]  /*8000*/  STL [R1+0x22c], R122 ;  /* 0x00022c7a01007387 */ /* 0x0003e20000100800 */
[----:B------:R-:W-:-:S02]  /*8010*/  LOP3.LUT R228, R163, 0x10, RZ, 0x3c, !PT ;  /* 0x00000010a3e47812 */ /* 0x000fc400078e3cff */
[CC--:B0-----:R-:W-:Y:S02]  /*8020*/  IADD3 R121, P6, R114.reuse, R3.reuse, RZ ;  /* 0x0000000372797210 */ /* 0x0c1fe40007fde0ff */
[----:B------:R-:W-:Y:S02]  /*8030*/  LOP3.LUT R226, R163, 0x30, RZ, 0x3c, !PT ;  /* 0x00000030a3e27812 */ /* 0x000fe400078e3cff */
[----:B------:R-:W-:Y:S01]  /*8040*/  LEA.HI.X.SX32 R114, R114, R2, 0x1, P6 ;  /* 0x0000000272727211 */ /* 0x000fe200030f0eff */
[----:B------:R0:W-:Y:S01]  /*8050*/  STL [R1+0x234], R121 ;  /* 0x0002347901007387 */ /* 0x0001e20000100800 */
[----:B-1----:R-:W-:-:S03]  /*8060*/  IADD3 R122, P5, R113, R3, RZ ;  /* 0x00000003717a7210 */ /* 0x002fc60007fbe0ff */
[----:B------:R1:W-:Y:S04]  /*8070*/  STL [R1+0x200], R120 ;  /* 0x0002007801007387 */ /* 0x0003e80000100800 */
[----:B------:R-:W-:Y:S01]  /*8080*/  STL [R1+0x23c], R122 ;  /* 0x00023c7a01007387 */ /* 0x000fe20000100800 */
[-C--:B0-----:R-:W-:Y:S02]  /*8090*/  LEA.HI.X.SX32 R121, R119, R2.reuse, 0x1, P4 ;  /* 0x0000000277797211 */ /* 0x081fe400020f0eff */
[----:B------:R-:W-:Y:S02]  /*80a0*/  LEA.HI.X.SX32 R119, R118, R2, 0x1, P3 ;  /* 0x0000000276777211 */ /* 0x000fe400018f0eff */
[-C--:B-1----:R-:W-:Y:S01]  /*80b0*/  IADD3 R120, P4, R112, R3.reuse, RZ ;  /* 0x0000000370787210 */ /* 0x082fe20007f9e0ff */
[----:B------:R-:W-:Y:S01]  /*80c0*/  STL [R1+0x208], R121 ;  /* 0x0002087901007387 */ /* 0x000fe20000100800 */
[----:B------:R-:W-:-:S03]  /*80d0*/  IADD3 R118, P3, R111, R3, RZ ;  /* 0x000000036f767210 */ /* 0x000fc60007f7e0ff */
[----:B------:R-:W-:Y:S01]  /*80e0*/  STL [R1+0x244], R120 ;  /* 0x0002447801007387 */ /* 0x000fe20000100800 */
[----:B------:R-:W-:-:S03]  /*80f0*/  LEA.HI.X.SX32 R111, R111, R2, 0x1, P3 ;  /* 0x000000026f6f7211 */ /* 0x000fc600018f0eff */
[----:B------:R0:W-:Y:S04]  /*8100*/  STL [R1+0x210], R119 ;  /* 0x0002107701007387 */ /* 0x0001e80000100800 */
[----:B------:R1:W-:Y:S04]  /*8110*/  STL [R1+0x24c], R118 ;  /* 0x00024c7601007387 */ /* 0x0003e80000100800 */
[----:B------:R2:W-:Y:S01]  /*8120*/  STL [R1+0x218], R117 ;  /* 0x0002187501007387 */ /* 0x0005e20000100800 */
[----:B0-----:R-:W-:Y:S02]  /*8130*/  IADD3 R119, P2, R110, R3, RZ ;  /* 0x000000036e777210 */ /* 0x001fe40007f5e0ff */
[----:B-1----:R-:W-:-:S03]  /*8140*/  LEA.HI.X.SX32 R118, R116, R2, 0x1, P1 ;  /* 0x0000000274767211 */ /* 0x002fc600008f0eff */
[----:B------:R-:W-:Y:S01]  /*8150*/  STL [R1+0x254], R119 ;  /* 0x0002547701007387 */ /* 0x000fe20000100800 */
[----:B------:R-:W-:Y:S02]  /*8160*/  LEA.HI.X.SX32 R116, R115, R2, 0x1, P0 ;  /* 0x0000000273747211 */ /* 0x000fe400000f0eff */
[-C--:B--2---:R-:W-:Y:S01]  /*8170*/  IADD3 R117, P1, R109, R3.reuse, RZ ;  /* 0x000000036d757210 */ /* 0x084fe20007f3e0ff */
        /* <DEDUP_REMOVED lines=14> */
[----:B------:R0:W-:Y:S01]  /*8260*/  STL [R1+0x274], R114 ;  /* 0x0002747201007387 */ /* 0x0001e20000100800 */
[----:B------:R-:W-:-:S03]  /*8270*/  LEA.HI.X.SX32 R105, R105, R2, 0x1, P4 ;  /* 0x0000000269697211 */ /* 0x000fc600020f0eff */
[----:B------:R1:W-:Y:S04]  /*8280*/  STL [R1+0x240], R113 ;  /* 0x0002407101007387 */ /* 0x0003e80000100800 */
[----:B------:R2:W-:Y:S01]  /*8290*/  STL [R1+0x27c], R112 ;  /* 0x00027c7001007387 */ /* 0x0005e20000100800 */
[----:B0-----:R-:W-:-:S03]  /*82a0*/  CS2R R114, SRZ ;  /* 0x0000000000727805 */ /* 0x001fc6000001ff00 */
[----:B------:R0:W-:Y:S01]  /*82b0*/  STL [R1+0x248], R111 ;  /* 0x0002486f01007387 */ /* 0x0001e20000100800 */
[----:B-1----:R-:W-:Y:S02]  /*82c0*/  IADD3 R113, P3, R104, R3, RZ ;  /* 0x0000000368717210 */ /* 0x002fe40007f7e0ff */
[----:B--2---:R-:W-:-:S03]  /*82d0*/  LEA.HI.X.SX32 R112, R110, R2, 0x1, P2 ;  /* 0x000000026e707211 */ /* 0x004fc600010f0eff */
[----:B------:R-:W-:Y:S01]  /*82e0*/  STL [R1+0x284], R113 ;  /* 0x0002847101007387 */ /* 0x000fe20000100800 */
[----:B------:R-:W-:Y:S02]  /*82f0*/  LEA.HI.X.SX32 R110, R109, R2, 0x1, P1 ;  /* 0x000000026d6e7211 */ /* 0x000fe400008f0eff */
[-C--:B0-----:R-:W-:Y:S01]  /*8300*/  IADD3 R111, P2, R103, R3.reuse, RZ ;  /* 0x00000003676f7210 */ /* 0x081fe20007f5e0ff */
[----:B------:R0:W-:Y:S01]  /*8310*/  STL [R1+0x250], R112 ;  /* 0x0002507001007387 */ /* 0x0001e20000100800 */
[----:B------:R-:W-:-:S03]  /*8320*/  IADD3 R109, P1, R102, R3, RZ ;  /* 0x00000003666d7210 */ /* 0x000fc60007f3e0ff */
[----:B------:R-:W-:Y:S01]  /*8330*/  STL [R1+0x28c], R111 ;  /* 0x00028c6f01007387 */ /* 0x000fe20000100800 */
[----:B------:R-:W-:-:S03]  /*8340*/  LEA.HI.X.SX32 R102, R102, R2, 0x1, P1 ;  /* 0x0000000266667211 */ /* 0x000fc600008f0eff */
[----:B------:R1:W-:Y:S01]  /*8350*/  STL [R1+0x258], R110 ;  /* 0x0002586e01007387 */ /* 0x0003e20000100800 */
[----:B0-----:R-:W-:-:S03]  /*8360*/  CS2R R112, SRZ ;  /* 0x0000000000707805 */ /* 0x001fc6000001ff00 */
[----:B------:R0:W-:Y:S04]  /*8370*/  STL [R1+0x294], R109 ;  /* 0x0002946d01007387 */ /* 0x0001e80000100800 */
[----:B------:R2:W-:Y:S01]  /*8380*/  STL [R1+0x260], R108 ;  /* 0x0002606c01007387 */ /* 0x0005e20000100800 */
[----:B-1----:R-:W-:Y:S02]  /*8390*/  IADD3 R110, P0, R101, R3, RZ ;  /* 0x00000003656e7210 */ /* 0x002fe40007f1e0ff */
[----:B0-----:R-:W-:-:S03]  /*83a0*/  LEA.HI.X.SX32 R109, R107, R2, 0x1, P6 ;  /* 0x000000026b6d7211 */ /* 0x001fc600030f0eff */
[----:B------:R0:W-:Y:S01]  /*83b0*/  STL [R1+0x29c], R110 ;  /* 0x00029c6e01007387 */ /* 0x0001e20000100800 */
[----:B------:R-:W-:Y:S02]  /*83c0*/  LEA.HI.X.SX32 R107, R106, R2, 0x1, P5 ;  /* 0x000000026a6b7211 */ /* 0x000fe400028f0eff */
[-C--:B--2---:R-:W-:Y:S01]  /*83d0*/  IADD3 R108, P6, R100, R3.reuse, RZ ;  /* 0x00000003646c7210 */ /* 0x084fe20007fde0ff */
[----:B------:R-:W-:Y:S01]  /*83e0*/  STL [R1+0x268], R109 ;  /* 0x0002686d01007387 */ /* 0x000fe20000100800 */
[----:B------:R-:W-:-:S03]  /*83f0*/  IADD3 R106, P5, R99, R3, RZ ;  /* 0x00000003636a7210 */ /* 0x000fc60007fbe0ff */
[----:B------:R1:W-:Y:S01]  /*8400*/  STL [R1+0x2a4], R108 ;  /* 0x0002a46c01007387 */ /* 0x0003e20000100800 */
[----:B------:R-:W-:Y:S02]  /*8410*/  LEA.HI.X.SX32 R99, R99, R2, 0x1, P5 ;  /* 0x0000000263637211 */ /* 0x000fe400028f0eff */
[----:B0-----:R-:W-:Y:S01]  /*8420*/  CS2R R110, SRZ ;  /* 0x00000000006e7805 */ /* 0x001fe2000001ff00 */
[----:B------:R0:W-:Y:S04]  /*8430*/  STL [R1+0x270], R107 ;  /* 0x0002706b01007387 */ /* 0x0001e80000100800 */
[----:B------:R2:W-:Y:S01]  /*8440*/  STL [R1+0x2ac], R106 ;  /* 0x0002ac6a01007387 */ /* 0x0005e20000100800 */
[----:B-1----:R-:W-:-:S03]  /*8450*/  CS2R R108, SRZ ;  /* 0x00000000006c7805 */ /* 0x002fc6000001ff00 */
[----:B------:R1:W-:Y:S01]  /*8460*/  STL [R1+0x278], R105 ;  /* 0x0002786901007387 */ /* 0x0003e20000100800 */
[----:B0-----:R-:W-:Y:S02]  /*8470*/  IADD3 R107, P4, R98, R3, RZ ;  /* 0x00000003626b7210 */ /* 0x001fe40007f9e0ff */
[----:B--2---:R-:W-:-:S03]  /*8480*/  LEA.HI.X.SX32 R106, R104, R2, 0x1, P3 ;  /* 0x00000002686a7211 */ /* 0x004fc600018f0eff */
[----:B------:R-:W-:Y:S01]  /*8490*/  STL [R1+0x2b4], R107 ;  /* 0x0002b46b01007387 */ /* 0x000fe20000100800 */
[----:B------:R-:W-:Y:S02]  /*84a0*/  LEA.HI.X.SX32 R104, R103, R2, 0x1, P2 ;  /* 0x0000000267687211 */ /* 0x000fe400010f0eff */
[-C--:B-1----:R-:W-:Y:S01]  /*84b0*/  IADD3 R105, P3, R97, R3.reuse, RZ ;  /* 0x0000000361697210 */ /* 0x082fe20007f7e0ff */
        /* <DEDUP_REMOVED lines=378> */
[----:B------:R-:W-:Y:S01]  /*9c60*/  STL [R1+0x520], R22 ;  /* 0x0005201601007387 */ /* 0x000fe20000100800 */
[----:B------:R-:W-:-:S03]  /*9c70*/  IADD3 R16, P2, R6, R3, RZ ;  /* 0x0000000306107210 */ /* 0x000fc60007f5e0ff */
[----:B------:R-:W-:Y:S04]  /*9c80*/  STL [R1+0x55c], R20 ;  /* 0x00055c1401007387 */ /* 0x000fe80000100800 */
[----:B------:R0:W-:Y:S04]  /*9c90*/  STL [R1+0x528], R18 ;  /* 0x0005281201007387 */ /* 0x0001e80000100800 */
[----:B------:R1:W-:Y:S04]  /*9ca0*/  STL [R1+0x564], R16 ;  /* 0x0005641001007387 */ /* 0x0003e80000100800 */
[----:B------:R2:W-:Y:S01]  /*9cb0*/  STL [R1+0x530], R14 ;  /* 0x0005300e01007387 */ /* 0x0005e20000100800 */
[----:B0-----:R-:W-:-:S02]  /*9cc0*/  IADD3 R18, P1, R8, R3, RZ ;  /* 0x0000000308127210 */ /* 0x001fc40007f3e0ff */
[----:B-1----:R-:W-:-:S03]  /*9cd0*/  LEA.HI.X.SX32 R16, R11, R2, 0x1, P0 ;  /* 0x000000020b107211 */ /* 0x002fc600000f0eff */
[----:B------:R-:W-:Y:S01]  /*9ce0*/  STL [R1+0x56c], R18 ;  /* 0x00056c1201007387 */ /* 0x000fe20000100800 */
[----:B------:R-:W-:Y:S02]  /*9cf0*/  LEA.HI.X.SX32 R11, R9, R2, 0x1, P6 ;  /* 0x00000002090b7211 */ /* 0x000fe400030f0eff */
[-C--:B--2---:R-:W-:Y:S01]  /*9d00*/  IADD3 R14, P0, R10, R3.reuse, RZ ;  /* 0x000000030a0e7210 */ /* 0x084fe20007f1e0ff */
        /* <DEDUP_REMOVED lines=9> */
[-C--:B------:R-:W-:Y:S02]  /*9da0*/  LEA.HI.X.SX32 R5, R4, R2.reuse, 0x1, P3 ;  /* 0x0000000204057211 */ /* 0x080fe400018f0eff */
[-C--:B--2---:R-:W-:Y:S01]  /*9db0*/  IADD3 R7, P4, R17, R3.reuse, RZ ;  /* 0x0000000311077210 */ /* 0x084fe20007f9e0ff */
[----:B------:R-:W-:Y:S01]  /*9dc0*/  STL [R1+0x550], R9 ;  /* 0x0005500901007387 */ /* 0x000fe20000100800 */
[----:B------:R-:W-:Y:S02]  /*9dd0*/  IADD3 R4, P3, R19, R3, RZ ;  /* 0x0000000313047210 */ /* 0x000fe40007f7e0ff */
[----:B------:R-:W-:Y:S01]  /*9de0*/  LEA.HI.X.SX32 R3, R6, R2, 0x1, P2 ;  /* 0x0000000206037211 */ /* 0x000fe200010f0eff */
[----:B------:R-:W-:Y:S01]  /*9df0*/  STL [R1+0x788], R7 ;  /* 0x0007880701007387 */ /* 0x000fe20000100800 */
[----:B------:R-:W-:Y:S01]  /*9e00*/  IADD3 R14, P2, R13, UR6, RZ ;  /* 0x000000060d0e7c10 */ /* 0x000fe2000ff5e0ff */
[----:B------:R-:W-:-:S02]  /*9e10*/  USHF.R.U32.HI UR6, URZ, 0x4, UR12 ;  /* 0x000000043f067899 */ /* 0x000fc4000801160c */
[----:B------:R0:W-:Y:S01]  /*9e20*/  STL [R1+0x558], R5 ;  /* 0x0005580501007387 */ /* 0x0001e20000100800 */
[----:B------:R-:W-:Y:S01]  /*9e30*/  LEA.HI.X.SX32 R13, R13, UR7, 0x1, P2 ;  /* 0x000000070d0d7c11 */ /* 0x000fe200090f0eff */
[----:B------:R-:W-:Y:S02]  /*9e40*/  USGXT.U32 UR4, UR6, 0xe ;  /* 0x0000000e0604789a */ /* 0x000fe40008000000 */
[----:B------:R1:W-:Y:S01]  /*9e50*/  STL [R1+0x78c], R4 ;  /* 0x00078c0401007387 */ /* 0x0003e20000100800 */
[----:B------:R-:W-:Y:S01]  /*9e60*/  UMOV UR7, 0x80000020 ;  /* 0x8000002000077882 */ /* 0x000fe20000000000 */
[----:B------:R-:W-:Y:S02]  /*9e70*/  UIADD3.64 UR10, UR4, -UR10, URZ ;  /* 0x8000000a040a7297 */ /* 0x000fe4000fffe03f */
[----:B------:R2:W-:Y:S01]  /*9e80*/  STL [R1+0x560], R3 ;  /* 0x0005600301007387 */ /* 0x0005e20000100800 */
[----:B------:R-:W-:Y:S01]  /*9e90*/  UMOV UR6, UR4 ;  /* 0x0000000400067c82 */ /* 0x000fe20008000000 */
[----:B0-----:R-:W-:-:S02]  /*9ea0*/  LEA.HI.X.SX32 R5, R12, R2, 0x1, P6 ;  /* 0x000000020c057211 */ /* 0x001fc400030f0eff */
[-C--:B-1----:R-:W-:Y:S02]  /*9eb0*/  LEA.HI.X.SX32 R4, R8, R2.reuse, 0x1, P1 ;  /* 0x0000000208047211 */ /* 0x082fe400008f0eff */
[----:B--2---:R-:W-:-:S03]  /*9ec0*/  LEA.HI.X.SX32 R3, R10, R2, 0x1, P0 ;  /* 0x000000020a037211 */ /* 0x004fc600000f0eff */
[----:B------:R0:W-:Y:S04]  /*9ed0*/  STL [R1+0x568], R4 ;  /* 0x0005680401007387 */ /* 0x0001e80000100800 */
[----:B------:R1:W-:Y:S04]  /*9ee0*/  STL [R1+0x570], R3 ;  /* 0x0005700301007387 */ /* 0x0003e80000100800 */
[----:B------:R-:W-:Y:S01]  /*9ef0*/  STL [R1+0x578], R5 ;  /* 0x0005780501007387 */ /* 0x000fe20000100800 */
[-C--:B0-----:R-:W-:Y:S02]  /*9f00*/  LEA.HI.X.SX32 R4, R15, R2.reuse, 0x1, P5 ;  /* 0x000000020f047211 */ /* 0x081fe400028f0eff */
[----:B-1----:R-:W-:-:S03]  /*9f10*/  LEA.HI.X.SX32 R3, R17, R2, 0x1, P4 ;  /* 0x0000000211037211 */ /* 0x002fc600020f0eff */
[----:B------:R0:W-:Y:S01]  /*9f20*/  STL [R1+0x580], R4 ;  /* 0x0005800401007387 */ /* 0x0001e20000100800 */
[----:B------:R-:W-:-:S03]  /*9f30*/  LEA.HI.X.SX32 R2, R19, R2, 0x1, P3 ;  /* 0x0000000213027211 */ /* 0x000fc600018f0eff */
[----:B------:R1:W-:Y:S04]  /*9f40*/  STL [R1+0x784], R3 ;  /* 0x0007840301007387 */ /* 0x0003e80000100800 */
[----:B------:R2:W-:Y:S01]  /*9f50*/  STL [R1+0x584], R2 ;  /* 0x0005840201007387 */ /* 0x0005e20000100800 */
[----:B0-----:R-:W-:Y:S01]  /*9f60*/  IMAD.SHL.U32 R4, R153, 0x8, RZ ;  /* 0x0000000899047824 */ /* 0x001fe200078e00ff */
[----:B-1----:R-:W0:Y:S04]  /*9f70*/  LDC R3, c[0x0][0x238] ;  /* 0x00008e00ff037b82 */ /* 0x002e280000000800 */
[----:B------:R0:W-:Y:S01]  /*9f80*/  STL [R1+0x7b4], R4 ;  /* 0x0007b40401007387 */ /* 0x0001e20000100800 */
[----:B--2---:R-:W-:-:S03]  /*9f90*/  LOP3.LUT R2, R4, 0x30, RZ, 0xc0, !PT ;  /* 0x0000003004027812 */ /* 0x004fc600078ec0ff */
[----:B------:R-:W-:Y:S04]  /*9fa0*/  STL [R1], RZ ;  /* 0x000000ff01007387 */ /* 0x000fe80000100800 */
[----:B------:R-:W-:Y:S01]  /*9fb0*/  STL [R1+0x4], RZ ;  /* 0x000004ff01007387 */ /* 0x000fe20000100800 */
[----:B------:R-:W-:-:S03]  /*9fc0*/  IMAD R2, R163, 0x40, R2 ;  /* 0x00000040a3027824 */ /* 0x000fc600078e0202 */
[----:B------:R-:W-:Y:S04]  /*9fd0*/  STL [R1+0x8], RZ ;  /* 0x000008ff01007387 */ /* 0x000fe80000100800 */
[----:B------:R-:W-:Y:S04]  /*9fe0*/  STL [R1+0xc], RZ ;  /* 0x00000cff01007387 */ /* 0x000fe80000100800 */
[----:B------:R-:W-:Y:S01]  /*9ff0*/  STL [R1+0x10], RZ ;  /* 0x000010ff01007387 */ /* 0x000fe20000100800 */
[----:B0-----:R-:W-:-:S03]  /*a000*/  IMAD R4, R3, 0x3f, RZ ;  /* 0x0000003f03047824 */ /* 0x001fc600078e02ff */
[----:B------:R-:W-:Y:S01]  /*a010*/  STL [R1+0x14], RZ ;  /* 0x000014ff01007387 */ /* 0x000fe20000100800 */
[C---:B------:R-:W-:Y:S02]  /*a020*/  IMAD R5, R3.reuse, 0x3e, RZ ;  /* 0x0000003e03057824 */ /* 0x040fe400078e02ff */
[C---:B------:R-:W-:Y:S01]  /*a030*/  IMAD R6, R3.reuse, 0x3d, RZ ;  /* 0x0000003d03067824 */ /* 0x040fe200078e02ff */
[----:B------:R-:W-:Y:S01]  /*a040*/  STL [R1+0x18], RZ ;  /* 0x000018ff01007387 */ /* 0x000fe20000100800 */
[----:B------:R-:W-:Y:S01]  /*a050*/  IMAD R7, R3, 0x3c, RZ ;  /* 0x0000003c03077824 */ /* 0x000fe200078e02ff */
[-C--:B------:R-:W-:Y:S01]  /*a060*/  IADD3 R162, P1, R5, R14.reuse, RZ ;  /* 0x0000000e05a27210 */ /* 0x080fe20007f3e0ff */
[C---:B------:R-:W-:Y:S01]  /*a070*/  IMAD R8, R3.reuse, 0x3b, RZ ;  /* 0x0000003b03087824 */ /* 0x040fe200078e02ff */
[----:B------:R-:W-:Y:S01]  /*a080*/  STL [R1+0x1c], RZ ;  /* 0x00001cff01007387 */ /* 0x000fe20000100800 */
[----:B------:R-:W-:Y:S01]  /*a090*/  IMAD R9, R3, 0x3a, RZ ;  /* 0x0000003a03097824 */ /* 0x000fe200078e02ff */
[----:B------:R-:W-:Y:S01]  /*a0a0*/  LEA.HI.X.SX32 R5, R5, R13, 0x1, P1 ;  /* 0x0000000d05057211 */ /* 0x000fe200008f0eff */
[C---:B------:R-:W-:Y:S01]  /*a0b0*/  IMAD R10, R3.reuse, 0x39, RZ ;  /* 0x00000039030a7824 */ /* 0x040fe200078e02ff */
[----:B------:R-:W-:Y:S01]  /*a0c0*/  STL [R1+0x20], RZ ;  /* 0x000020ff01007387 */ /* 0x000fe20000100800 */
[----:B------:R-:W-:Y:S01]  /*a0d0*/  IADD3 R163, P4, R8, R14, RZ ;  /* 0x0000000e08a37210 */ /* 0x000fe20007f9e0ff */
[----:B------:R-:W-:-:S02]  /*a0e0*/  IMAD R11, R3, 0x38, RZ ;  /* 0x00000038030b7824 */ /* 0x000fc400078e02ff */
[----:B------:R-:W-:Y:S01]  /*a0f0*/  STL [R1+0x24], RZ ;  /* 0x000024ff01007387 */ /* 0x000fe20000100800 */
[C---:B------:R-:W-:Y:S02]  /*a100*/  IMAD R12, R3.reuse, 0x37, RZ ;  /* 0x00000037030c7824 */ /* 0x040fe400078e02ff */
[C---:B------:R-:W-:Y:S01]  /*a110*/  IMAD R15, R3.reuse, 0x36, RZ ;  /* 0x00000036030f7824 */ /* 0x040fe200078e02ff */
[----:B------:R-:W-:Y:S01]  /*a120*/  STL [R1+0x28], RZ ;  /* 0x000028ff01007387 */ /* 0x000fe20000100800 */
[C---:B------:R-:W-:Y:S02]  /*a130*/  IMAD R16, R3.reuse, 0x35, RZ ;  /* 0x0000003503107824 */ /* 0x040fe400078e02ff */
[C---:B------:R-:W-:Y:S01]  /*a140*/  IMAD R17, R3.reuse, 0x34, RZ ;  /* 0x0000003403117824 */ /* 0x040fe200078e02ff */
[----:B------:R-:W-:Y:S01]  /*a150*/  STL [R1+0x2c], RZ ;  /* 0x00002cff01007387 */ /* 0x000fe20000100800 */
[C---:B------:R-:W-:Y:S02]  /*a160*/  IMAD R18, R3.reuse, 0x33, RZ ;  /* 0x0000003303127824 */ /* 0x040fe400078e02ff */
[C---:B------:R-:W-:Y:S01]  /*a170*/  IMAD R19, R3.reuse, 0x32, RZ ;  /* 0x0000003203137824 */ /* 0x040fe200078e02ff */
[----:B------:R-:W-:Y:S01]  /*a180*/  STL [R1+0x30], RZ ;  /* 0x000030ff01007387 */ /* 0x000fe20000100800 */
[----:B------:R-:W-:-:S02]  /*a190*/  IMAD R20, R3, 0x31, RZ ;  /* 0x0000003103147824 */ /* 0x000fc400078e02ff */
        /* <DEDUP_REMOVED lines=24> */
[C---:B------:R-:W-:Y:S01]  /*a320*/  IMAD.SHL.U32 R131, R3.reuse, 0x20, RZ ;  /* 0x0000002003837824 */ /* 0x040fe200078e00ff */
        /* <DEDUP_REMOVED lines=23> */
[C---:B------:R-:W-:Y:S01]  /*a4a0*/  IMAD.SHL.U32 R147, R3.reuse, 0x10, RZ ;  /* 0x0000001003937824 */ /* 0x040fe200078e00ff */
        /* <DEDUP_REMOVED lines=20> */
[C---:B------:R-:W-:Y:S01]  /*a5f0*/  IMAD.SHL.U32 R161, R3.reuse, 0x2, RZ ;  /* 0x0000000203a17824 */ /* 0x040fe200078e00ff */
[----:B------:R-:W-:Y:S01]  /*a600*/  STL [R1+0x90], RZ ;  /* 0x000090ff01007387 */ /* 0x000fe20000100800 */
[----:B------:R-:W-:-:S03]  /*a610*/  IMAD.SHL.U32 R223, R3, 0x40, RZ ;  /* 0x0000004003df7824 */ /* 0x000fc600078e00ff */
[----:B------:R-:W-:Y:S04]  /*a620*/  STL [R1+0x94], RZ ;  /* 0x000094ff01007387 */ /* 0x000fe80000100800 */
        /* <DEDUP_REMOVED lines=90> */
[----:B------:R0:W-:Y:S04]  /*abd0*/  STL [R1+0x7a0], R21 ;  /* 0x0007a01501007387 */ /* 0x0001e80000100800 */
[----:B------:R-:W-:Y:S01]  /*abe0*/  STL [R1+0x79c], R2 ;  /* 0x00079c0201007387 */ /* 0x000fe20000100800 */
[----:B0-----:R-:W-:-:S04]  /*abf0*/  IADD3 R21, P0, R4, R14, RZ ;  /* 0x0000000e04157210 */ /* 0x001fc80007f1e0ff */
[----:B------:R-:W-:Y:S01]  /*ac00*/  LEA.HI.X.SX32 R4, R4, R13, 0x1, P0 ;  /* 0x0000000d04047211 */ /* 0x000fe200000f0eff */
[----:B------:R0:W-:Y:S04]  /*ac10*/  STL [R1+0x58c], R21 ;  /* 0x00058c1501007387 */ /* 0x0001e80000100800 */
[----:B------:R1:W-:Y:S01]  /*ac20*/  STL [R1+0x594], R162 ;  /* 0x000594a201007387 */ /* 0x0003e20000100800 */
[-C--:B0-----:R-:W-:Y:S02]  /*ac30*/  IADD3 R21, P2, R6, R14.reuse, RZ ;  /* 0x0000000e06157210 */ /* 0x081fe40007f5e0ff */
[----:B-1----:R-:W-:-:S03]  /*ac40*/  IADD3 R162, P3, R7, R14, RZ ;  /* 0x0000000e07a27210 */ /* 0x002fc60007f7e0ff */
[----:B------:R0:W-:Y:S01]  /*ac50*/  STL [R1+0x59c], R21 ;  /* 0x00059c1501007387 */ /* 0x0001e20000100800 */
[----:B------:R-:W-:-:S03]  /*ac60*/  LEA.HI.X.SX32 R6, R6, R13, 0x1, P2 ;  /* 0x0000000d06067211 */ /* 0x000fc600010f0eff */
[----:B------:R1:W-:Y:S04]  /*ac70*/  STL [R1+0x5a4], R162 ;  /* 0x0005a4a201007387 */ /* 0x0003e80000100800 */
[----:B------:R-:W-:Y:S01]  /*ac80*/  STL [R1+0x5ac], R163 ;  /* 0x0005aca301007387 */ /* 0x000fe20000100800 */
[-C--:B0-----:R-:W-:Y:S02]  /*ac90*/  IADD3 R21, P5, R9, R14.reuse, RZ ;  /* 0x0000000e09157210 */ /* 0x081fe40007fbe0ff */
[----:B-1----:R-:W-:-:S03]  /*aca0*/  IADD3 R162, P6, R10, R14, RZ ;  /* 0x0000000e0aa27210 */ /* 0x002fc60007fde0ff */
[----:B------:R0:W-:Y:S04]  /*acb0*/  STL [R1+0x5b4], R21 ;  /* 0x0005b41501007387 */ /* 0x0001e80000100800 */
[----:B------:R-:W-:Y:S04]  /*acc0*/  STL [R1+0x5bc], R162 ;  /* 0x0005bca201007387 */ /* 0x000fe80000100800 */
[----:B------:R1:W-:Y:S01]  /*acd0*/  STL [R1+0x588], R4 ;  /* 0x0005880401007387 */ /* 0x0003e20000100800 */
[----:B0-----:R-:W-:-:S05]  /*ace0*/  IADD3 R21, P0, R11, R14, RZ ;  /* 0x0000000e0b157210 */ /* 0x001fca0007f1e0ff */
[----:B------:R-:W-:Y:S01]  /*acf0*/  STL [R1+0x5c4], R21 ;  /* 0x0005c41501007387 */ /* 0x000fe20000100800 */
[----:B-1----:R-:W-:-:S03]  /*ad00*/  IADD3 R4, P1, R12, R14, RZ ;  /* 0x0000000e0c047210 */ /* 0x002fc60007f3e0ff */
[----:B------:R0:W-:Y:S04]  /*ad10*/  STL [R1+0x590], R5 ;  /* 0x0005900501007387 */ /* 0x0001e80000100800 */
[----:B------:R1:W-:Y:S04]  /*ad20*/  STL [R1+0x5cc], R4 ;  /* 0x0005cc0401007387 */ /* 0x0003e80000100800 */
[----:B------:R2:W-:Y:S01]  /*ad30*/  STL [R1+0x598], R6 ;  /* 0x0005980601007387 */ /* 0x0005e20000100800 */
[----:B0-----:R-:W-:Y:S02]  /*ad40*/  IADD3 R5, P2, R15, R14, RZ ;  /* 0x0000000e0f057210 */ /* 0x001fe40007f5e0ff */
[----:B-1----:R-:W-:-:S03]  /*ad50*/  LEA.HI.X.SX32 R4, R7, R13, 0x1, P3 ;  /* 0x0000000d07047211 */ /* 0x002fc600018f0eff */
[----:B------:R0:W-:Y:S01]  /*ad60*/  STL [R1+0x5d4], R5 ;  /* 0x0005d40501007387 */ /* 0x0001e20000100800 */
[----:B--2---:R-:W-:-:S03]  /*ad70*/  IADD3 R6, P3, R16, R14, RZ ;  /* 0x0000000e10067210 */ /* 0x004fc60007f7e0ff */
[----:B------:R1:W-:Y:S04]  /*ad80*/  STL [R1+0x5a0], R4 ;  /* 0x0005a00401007387 */ /* 0x0003e80000100800 */
[----:B------:R2:W-:Y:S01]  /*ad90*/  STL [R1+0x5dc], R6 ;  /* 0x0005dc0601007387 */ /* 0x0005e20000100800 */
[----:B0-----:R-:W-:Y:S02]  /*ada0*/  LEA.HI.X.SX32 R5, R8, R13, 0x1, P4 ;  /* 0x0000000d08057211 */ /* 0x001fe400020f0eff */
[----:B-1----:R-:W-:-:S03]  /*adb0*/  IADD3 R4, P4, R17, R14, RZ ;  /* 0x0000000e11047210 */ /* 0x002fc60007f9e0ff */
[----:B------:R0:W-:Y:S01]  /*adc0*/  STL [R1+0x5a8], R5 ;  /* 0x0005a80501007387 */ /* 0x0001e20000100800 */
[----:B--2---:R-:W-:-:S03]  /*add0*/  LEA.HI.X.SX32 R6, R9, R13, 0x1, P5 ;  /* 0x0000000d09067211 */ /* 0x004fc600028f0eff */
        /* <DEDUP_REMOVED lines=48> */
[----:B------:R1:W-:Y:S01]  /*b0e0*/  STL [R1+0x644], R4 ;  /* 0x0006440401007387 */ /* 0x0003e20000100800 */
[----:B------:R-:W-:-:S03]  /*b0f0*/  CS2R R116, SRZ ;  /* 0x0000000000747805 */ /* 0x000fc6000001ff00 */
[----:B------:R2:W-:Y:S01]  /*b100*/  STL [R1+0x610], R6 ;  /* 0x0006100601007387 */ /* 0x0005e20000100800 */
[----:B0-----:R-:W-:Y:S02]  /*b110*/  IADD3 R5, P3, R124, R14, RZ ;  /* 0x0000000e7c057210 */ /* 0x001fe40007f7e0ff */
[----:B-1----:R-:W-:-:S03]  /*b120*/  LEA.HI.X.SX32 R4, R118, R13, 0x1, P4 ;  /* 0x0000000d76047211 */ /* 0x002fc600020f0eff */
[----:B------:R0:W-:Y:S01]  /*b130*/  STL [R1+0x64c], R5 ;  /* 0x00064c0501007387 */ /* 0x0001e20000100800 */
[----:B--2---:R-:W-:-:S03]  /*b140*/  IADD3 R6, P4, R125, R14, RZ ;  /* 0x0000000e7d067210 */ /* 0x004fc60007f9e0ff */
[----:B------:R1:W-:Y:S04]  /*b150*/  STL [R1+0x618], R4 ;  /* 0x0006180401007387 */ /* 0x0003e80000100800 */
[----:B------:R2:W-:Y:S01]  /*b160*/  STL [R1+0x654], R6 ;  /* 0x0006540601007387 */ /* 0x0005e20000100800 */
[-C--:B0-----:R-:W-:Y:S02]  /*b170*/  LEA.HI.X.SX32 R5, R119, R13.reuse, 0x1, P5 ;  /* 0x0000000d77057211 */ /* 0x081fe400028f0eff */
[----:B------:R-:W-:Y:S02]  /*b180*/  CS2R R118, SRZ ;  /* 0x0000000000767805 */ /* 0x000fe4000001ff00 */
[----:B-1----:R-:W-:Y:S01]  /*b190*/  IADD3 R4, P5, R126, R14, RZ ;  /* 0x0000000e7e047210 */ /* 0x002fe20007fbe0ff */
[----:B------:R0:W-:Y:S01]  /*b1a0*/  STL [R1+0x620], R5 ;  /* 0x0006200501007387 */ /* 0x0001e20000100800 */
[----:B--2---:R-:W-:-:S03]  /*b1b0*/  LEA.HI.X.SX32 R6, R120, R13, 0x1, P6 ;  /* 0x0000000d78067211 */ /* 0x004fc600030f0eff */
[----:B------:R1:W-:Y:S04]  /*b1c0*/  STL [R1+0x65c], R4 ;  /* 0x00065c0401007387 */ /* 0x0003e80000100800 */
[----:B------:R2:W-:Y:S01]  /*b1d0*/  STL [R1+0x628], R6 ;  /* 0x0006280601007387 */ /* 0x0005e20000100800 */
[----:B0-----:R-:W-:Y:S02]  /*b1e0*/  IADD3 R5, P6, R127, R14, RZ ;  /* 0x0000000e7f057210 */ /* 0x001fe40007fde0ff */
[----:B-1----:R-:W-:-:S03]  /*b1f0*/  LEA.HI.X.SX32 R4, R121, R13, 0x1, P0 ;  /* 0x0000000d79047211 */ /* 0x002fc600000f0eff */
[----:B------:R0:W-:Y:S01]  /*b200*/  STL [R1+0x664], R5 ;  /* 0x0006640501007387 */ /* 0x0001e20000100800 */
[----:B------:R-:W-:Y:S02]  /*b210*/  CS2R R120, SRZ ;  /* 0x0000000000787805 */ /* 0x000fe4000001ff00 */
[-C--:B--2---:R-:W-:Y:S01]  /*b220*/  IADD3 R6, P0, R128, R14.reuse, RZ ;  /* 0x0000000e80067210 */ /* 0x084fe20007f1e0ff */
        /* <DEDUP_REMOVED lines=154> */
[-C--:B------:R-:W-:Y:S02]  /*bbd0*/  LEA.HI.X.SX32 R3, R3, R13.reuse, 0x1, P6 ;  /* 0x0000000d03037211 */ /* 0x080fe400030f0eff */
[----:B------:R-:W-:Y:S01]  /*bbe0*/  SHF.R.S32.HI R156, RZ, 0x1f, R223 ;  /* 0x0000001fff9c7819 */ /* 0x000fe200000114df */
[----:B------:R2:W-:Y:S01]  /*bbf0*/  STL [R1+0x748], R6 ;  /* 0x0007480601007387 */ /* 0x0005e20000100800 */
[-C--:B0-----:R-:W-:Y:S02]  /*bc00*/  LEA.HI.X.SX32 R5, R157, R13.reuse, 0x1, P1 ;  /* 0x0000000d9d057211 */ /* 0x081fe400008f0eff */
[----:B-1----:R-:W-:-:S03]  /*bc10*/  LEA.HI.X.SX32 R4, R158, R13, 0x1, P2 ;  /* 0x0000000d9e047211 */ /* 0x002fc600010f0eff */
[----:B------:R0:W-:Y:S01]  /*bc20*/  STL [R1+0x750], R5 ;  /* 0x0007500501007387 */ /* 0x0001e20000100800 */
[----:B--2---:R-:W-:-:S03]  /*bc30*/  LEA.HI.X.SX32 R6, R159, R13, 0x1, P3 ;  /* 0x0000000d9f067211 */ /* 0x004fc600018f0eff */
[----:B------:R1:W-:Y:S04]  /*bc40*/  STL [R1+0x758], R4 ;  /* 0x0007580401007387 */ /* 0x0003e80000100800 */
[----:B------:R-:W-:Y:S01]  /*bc50*/  STL [R1+0x760], R6 ;  /* 0x0007600601007387 */ /* 0x000fe20000100800 */
[-C--:B0-----:R-:W-:Y:S02]  /*bc60*/  LEA.HI.X.SX32 R5, R160, R13.reuse, 0x1, P4 ;  /* 0x0000000da0057211 */ /* 0x081fe400020f0eff */
[----:B-1----:R-:W-:-:S03]  /*bc70*/  LEA.HI.X.SX32 R4, R161, R13, 0x1, P5 ;  /* 0x0000000da1047211 */ /* 0x002fc600028f0eff */
[----:B------:R-:W-:Y:S04]  /*bc80*/  STL [R1+0x768], R5 ;  /* 0x0007680501007387 */ /* 0x000fe80000100800 */
[----:B------:R0:W-:Y:S04]  /*bc90*/  STL [R1+0x770], R4 ;  /* 0x0007700401007387 */ /* 0x0001e80000100800 */
[----:B------:R1:W-:Y:S01]  /*bca0*/  STL [R1+0x778], R3 ;  /* 0x0007780301007387 */ /* 0x0003e20000100800 */
[C---:B0-----:R-:W-:Y:S02]  /*bcb0*/  LOP3.LUT R4, R2.reuse, 0x10, RZ, 0x3c, !PT ;  /* 0x0000001002047812 */ /* 0x041fe400078e3cff */
[----:B-1----:R-:W-:-:S03]  /*bcc0*/  LOP3.LUT R3, R2, 0x20, RZ, 0x3c, !PT ;  /* 0x0000002002037812 */ /* 0x002fc600078e3cff */
[----:B------:R0:W-:Y:S01]  /*bcd0*/  STL [R1+0x7ac], R4 ;  /* 0x0007ac0401007387 */ /* 0x0001e20000100800 */
[----:B------:R-:W-:-:S03]  /*bce0*/  LOP3.LUT R2, R2, 0x30, RZ, 0x3c, !PT ;  /* 0x0000003002027812 */ /* 0x000fc600078e3cff */
[----:B------:R0:W-:Y:S04]  /*bcf0*/  STL [R1+0x7a8], R3 ;  /* 0x0007a80301007387 */ /* 0x0001e80000100800 */
[----:B------:R0:W-:Y:S02]  /*bd00*/  STL [R1+0x7a4], R2 ;  /* 0x0007a40201007387 */ /* 0x0001e40000100800 */
.L_x_2:
[----:B------:R-:W2:Y:S01]  /*bd10*/  LDL R227, [R1+0x768] ;  /* 0x0007680001e37983 */ /* 0x000ea20000100800 */
[----:B0-----:R-:W0:Y:S03]  /*bd20*/  LDC R2, c[0x0][0x230] ;  /* 0x00008c00ff027b82 */ /* 0x001e260000000800 */
[----:B------:R-:W3:Y:S04]  /*bd30*/  LDL R223, [R1+0x76c] ;  /* 0x00076c0001df7983 */ /* 0x000ee80000100800 */
[----:B------:R-:W4:Y:S04]  /*bd40*/  LDL R195, [R1+0x760] ;  /* 0x0007600001c37983 */ /* 0x000f280000100800 */
[----:B------:R-:W4:Y:S04]  /*bd50*/  LDL R156, [R1+0x764] ;  /* 0x00076400019c7983 */ /* 0x000f280000100800 */
[----:B------:R1:W-:Y:S04]  /*bd60*/  STL [R1+0xad8], R246 ;  /* 0x000ad8f601007387 */ /* 0x0003e80000100800 */
[----:B-1----:R-:W2:Y:S04]  /*bd70*/  LDL R246, [R1+0x774] ;  /* 0x0007740001f67983 */ /* 0x002ea80000100800 */
[----:B------:R1:W-:Y:S04]  /*bd80*/  STL [R1+0xad4], R245 ;  /* 0x000ad4f501007387 */ /* 0x0003e80000100800 */
[----:B-1----:R-:W3:Y:S04]  /*bd90*/  LDL R245, [R1+0x770] ;  /* 0x0007700001f57983 */ /* 0x002ee80000100800 */
[----:B------:R1:W-:Y:S04]  /*bda0*/  STL [R1+0xad0], R238 ;  /* 0x000ad0ee01007387 */ /* 0x0003e80000100800 */
[----:B-1----:R-:W4:Y:S04]  /*bdb0*/  LDL R238, [R1+0x778] ;  /* 0x0007780001ee7983 */ /* 0x002f280000100800 */
[----:B------:R-:W-:Y:S04]  /*bdc0*/  STL [R1+0xacc], R237 ;  /* 0x000acced01007387 */ /* 0x000fe80000100800 */
[----:B------:R-:W2:Y:S04]  /*bdd0*/  LDL.LU R226, [R1+0x77c] ;  /* 0x00077c0001e27983 */ /* 0x000ea80000300800 */
[----:B------:R1:W-:Y:S04]  /*bde0*/  STL [R1+0x8a0], R125 ;  /* 0x0008a07d01007387 */ /* 0x0003e80000100800 */
[----:B-1----:R-:W3:Y:S04]  /*bdf0*/  LDL.LU R125, [R1+0x71c] ;  /* 0x00071c00017d7983 */ /* 0x002ee80000300800 */
        /* <DEDUP_REMOVED lines=10> */
[----:B------:R1:W-:Y:S01]  /*bea0*/  STL [R1+0x888], R131 ;  /* 0x0008888301007387 */ /* 0x0003e20000100800 */
[----:B0-----:R-:W-:-:S03]  /*beb0*/  IMAD R2, R224, -0x40, R2 ;  /* 0xffffffc0e0027824 */ /* 0x001fc600078e0202 */
[----:B-1----:R-:W3:Y:S04]  /*bec0*/  LDL.LU R131, [R1+0x704] ;  /* 0x0007040001837983 */ /* 0x002ee80000300800 */
[----:B------:R0:W-:Y:S04]  /*bed0*/  STL [R1+0x884], R132 ;  /* 0x0008848401007387 */ /* 0x0001e80000100800 */
[----:B0-----:R-:W3:Y:S04]  /*bee0*/  LDL.LU R132, [R1+0x728] ;  /* 0x0007280001847983 */ /* 0x001ee80000300800 */
[----:B------:R0:W-:Y:S04]  /*bef0*/  STL [R1+0x880], R133 ;  /* 0x0008808501007387 */ /* 0x0001e80000100800 */
[----:B0-----:R-:W3:Y:S04]  /*bf00*/  LDL.LU R133, [R1+0x6fc] ;  /* 0x0006fc0001857983 */ /* 0x001ee80000300800 */
[----:B------:R0:W-:Y:S01]  /*bf10*/  STL [R1+0x87c], R134 ;  /* 0x00087c8601007387 */ /* 0x0001e20000100800 */
[----:B------:R-:W-:-:S03]  /*bf20*/  ISETP.GT.AND P2, PT, R2, RZ, PT ;  /* 0x000000ff0200720c */ /* 0x000fc60003f44270 */
[----:B0-----:R-:W3:Y:S04]  /*bf30*/  LDL.LU R134, [R1+0x720] ;  /* 0x0007200001867983 */ /* 0x001ee80000300800 */
[----:B------:R0:W-:Y:S04]  /*bf40*/  STL [R1+0x878], R135 ;  /* 0x0008788701007387 */ /* 0x0001e80000100800 */
[----:B0-----:R-:W3:Y:S04]  /*bf50*/  LDL.LU R135, [R1+0x6f4] ;  /* 0x0006f40001877983 */ /* 0x001ee80000300800 */
[----:B------:R0:W-:Y:S04]  /*bf60*/  STL [R1+0x874], R136 ;  /* 0x0008748801007387 */ /* 0x0001e80000100800 */
[----:B0-----:R-:W3:Y:S04]  /*bf70*/  LDL.LU R136, [R1+0x718] ;  /* 0x0007180001887983 */ /* 0x001ee80000300800 */
[----:B------:R0:W-:Y:S01]  /*bf80*/  STL [R1+0x870], R137 ;  /* 0x0008708901007387 */ /* 0x0001e20000100800 */
[----:B------:R-:W-:-:S03]  /*bf90*/  ISETP.GT.AND P3, PT, R2, 0x1, PT ;  /* 0x000000010200780c */ /* 0x000fc60003f64270 */
        /* <DEDUP_REMOVED lines=8> */
[----:B------:R0:W-:Y:S01]  /*c020*/  STL [R1+0x860], R141 ;  /* 0x0008608d01007387 */ /* 0x0001e20000100800 */
[----:B------:R-:W-:Y:S01]  /*c030*/  PRMT R12, RZ, 0x7610, R12 ;  /* 0x00007610ff0c7816 */ /* 0x000fe2000000000c */
[----:B------:R-:W-:Y:S02]  /*c040*/  @P2 IMAD.MOV.U32 R4, RZ, RZ, R14 ;  /* 0x000000ffff042224 */ /* 0x000fe400078e000e */
[----:B0-----:R-:W3:Y:S04]  /*c050*/  LDL.LU R141, [R1+0x6dc] ;  /* 0x0006dc00018d7983 */ /* 0x001ee80000300800 */
[----:B------:R0:W-:Y:S01]  /*c060*/  STL [R1+0x85c], R142 ;  /* 0x00085c8e01007387 */ /* 0x0001e20000100800 */
[----:B------:R-:W-:Y:S01]  /*c070*/  @P2 IMAD.MOV.U32 R5, RZ, RZ, R13 ;  /* 0x000000ffff052224 */ /* 0x000fe200078e000d */
[----:B------:R-:W-:-:S02]  /*c080*/  PRMT R11, RZ, 0x7610, R11 ;  /* 0x00007610ff0b7816 */ /* 0x000fc4000000000b */
[----:B------:R-:W-:Y:S02]  /*c090*/  ISETP.GT.AND P1, PT, R2, 0x3, PT ;  /* 0x000000030200780c */ /* 0x000fe40003f24270 */
[----:B------:R4:W3:Y:S04]  /*c0a0*/  @P2 LDG.E.U8 R12, desc[UR16][R4.64] ;  /* 0x00000010040c2981 */ /* 0x0008e8000c1e1100 */
[----:B0-----:R-:W3:Y:S04]  /*c0b0*/  LDL.LU R142, [R1+0x700] ;  /* 0x00070000018e7983 */ /* 0x001ee80000300800 */
[----:B------:R0:W-:Y:S04]  /*c0c0*/  STL [R1+0x858], R143 ;  /* 0x0008588f01007387 */ /* 0x0001e80000100800 */
[----:B0-----:R-:W3:Y:S04]  /*c0d0*/  LDL.LU R143, [R1+0x6d4] ;  /* 0x0006d400018f7983 */ /* 0x001ee80000300800 */
[----:B------:R0:W-:Y:S04]  /*c0e0*/  STL [R1+0x854], R144 ;  /* 0x0008549001007387 */ /* 0x0001e80000100800 */
[----:B0-----:R-:W3:Y:S04]  /*c0f0*/  LDL.LU R144, [R1+0x6f8] ;  /* 0x0006f80001907983 */ /* 0x001ee80000300800 */
[----:B------:R0:W-:Y:S04]  /*c100*/  STL [R1+0x850], R145 ;  /* 0x0008509101007387 */ /* 0x0001e80000100800 */
[----:B0-----:R-:W3:Y:S04]  /*c110*/  LDL.LU R145, [R1+0x6cc] ;  /* 0x0006cc0001917983 */ /* 0x001ee80000300800 */
[----:B------:R0:W-:Y:S01]  /*c120*/  STL [R1+0x84c], R146 ;  /* 0x00084c9201007387 */ /* 0x0001e20000100800 */
[----:B----4-:R-:W-:-:S02]  /*c130*/  @P3 IMAD.MOV.U32 R5, RZ, RZ, R238 ;  /* 0x000000ffff053224 */ /* 0x010fc400078e00ee */
[----:B--2---:R-:W-:Y:S01]  /*c140*/  @P3 IMAD.MOV.U32 R4, RZ, RZ, R226 ;  /* 0x000000ffff043224 */ /* 0x004fe200078e00e2 */
[----:B------:R-:W-:-:S04]  /*c150*/  PRMT R194, RZ, 0x7610, R194 ;  /* 0x00007610ffc27816 */ /* 0x000fc800000000c2 */
[----:B------:R1:W2:Y:S04]  /*c160*/  @P3 LDG.E.U8 R11, desc[UR16][R4.64] ;  /* 0x00000010040b3981 */ /* 0x0002a8000c1e1100 */
[----:B0-----:R-:W4:Y:S04]  /*c170*/  LDL.LU R146, [R1+0x6f0] ;  /* 0x0006f00001927983 */ /* 0x001f280000300800 */
[----:B------:R0:W-:Y:S01]  /*c180*/  STL [R1+0x848], R147 ;  /* 0x0008489301007387 */ /* 0x0001e20000100800 */
[----:B-1----:R-:W-:-:S03]  /*c190*/  @P4 IMAD.MOV.U32 R4, RZ, RZ, R246 ;  /* 0x000000ffff044224 */ /* 0x002fc600078e00f6 */
[----:B0-----:R-:W2:Y:S04]  /*c1a0*/  LDL.LU R147, [R1+0x6c4] ;  /* 0x0006c40001937983 */ /* 0x001ea80000300800 */
[----:B------:R0:W-:Y:S01]  /*c1b0*/  STL [R1+0x844], R148 ;  /* 0x0008449401007387 */ /* 0x0001e20000100800 */
[----:B---3--:R-:W-:Y:S01]  /*c1c0*/  @P4 IMAD.MOV.U32 R5, RZ, RZ, R245 ;  /* 0x000000ffff054224 */ /* 0x008fe200078e00f5 */
[----:B------:R-:W-:-:S04]  /*c1d0*/  ISETP.GT.AND P0, PT, R2, 0x4, PT ;  /* 0x000000040200780c */ /* 0x000fc80003f04270 */
[----:B------:R1:W3:Y:S04]  /*c1e0*/  @P4 LDG.E.U8 R194, desc[UR16][R4.64] ;  /* 0x0000001004c24981 */ /* 0x0002e8000c1e1100 */
[----:B0-----:R-:W2:Y:S04]  /*c1f0*/  LDL.LU R148, [R1+0x6e8] ;  /* 0x0006e80001947983 */ /* 0x001ea80000300800 */
[----:B------:R-:W-:Y:S04]  /*c200*/  STL [R1+0x840], R149 ;  /* 0x0008409501007387 */ /* 0x000fe80000100800 */
[----:B------:R0:W-:Y:S01]  /*c210*/  STL [R1+0x83c], R150 ;  /* 0x00083c9601007387 */ /* 0x0001e20000100800 */
[----:B-1----:R-:W-:-:S03]  /*c220*/  @P1 IMAD.MOV.U32 R5, RZ, RZ, R227 ;  /* 0x000000ffff051224 */ /* 0x002fc600078e00e3 */
[----:B0-----:R-:W3:Y:S04]  /*c230*/  LDL.LU R150, [R1+0x6e0] ;  /* 0x0006e00001967983 */ /* 0x001ee80000300800 */
[----:B------:R-:W-:Y:S04]  /*c240*/  STL [R1+0x838], R151 ;  /* 0x0008389701007387 */ /* 0x000fe80000100800 */
[----:B-----5:R-:W-:Y:S04]  /*c250*/  STL [R1+0x7b8], R0 ;  /* 0x0007b80001007387 */ /* 0x020fe80000100800 */
[----:B------:R0:W-:Y:S04]  /*c260*/  STL [R1+0xaac], R224 ;  /* 0x000aace001007387 */ /* 0x0001e80000100800 */
[----:B------:R-:W-:Y:S04]  /*c270*/  STL [R1+0xab0], R14 ;  /* 0x000ab00e01007387 */ /* 0x000fe80000100800 */
[----:B------:R1:W-:Y:S04]  /*c280*/  STL [R1+0xaa8], R13 ;  /* 0x000aa80d01007387 */ /* 0x0003e80000100800 */
[----:B------:R1:W-:Y:S04]  /*c290*/  STL [R1+0xab4], R226 ;  /* 0x000ab4e201007387 */ /* 0x0003e80000100800 */
[----:B0-----:R-:W4:Y:S04]  /*c2a0*/  LDL.LU R224, [R1+0x754] ;  /* 0x0007540001e07983 */ /* 0x001f280000300800 */
[----:B-1----:R-:W2:Y:S04]  /*c2b0*/  LDL.LU R13, [R1+0x75c] ;  /* 0x00075c00010d7983 */ /* 0x002ea80000300800 */
[----:B------:R-:W3:Y:S01]  /*c2c0*/  LDL R227, [R1+0x758] ;  /* 0x0007580001e37983 */ /* 0x000ee20000100800 */
[----:B------:R-:W-:Y:S01]  /*c2d0*/  PRMT R10, RZ, 0x7610, R10 ;  /* 0x00007610ff0a7816 */ /* 0x000fe2000000000a */
[----:B------:R-:W-:-:S02]  /*c2e0*/  @P1 IMAD.MOV.U32 R4, RZ, RZ, R223 ;  /* 0x000000ffff041224 */ /* 0x000fc400078e00df */
[----:B------:R-:W4:Y:S04]  /*c2f0*/  LDL R226, [R1+0x750] ;  /* 0x0007500001e27983 */ /* 0x000f280000100800 */
[----:B------:R0:W4:Y:S04]  /*c300*/  @P1 LDG.E.U8 R10, desc[UR16][R4.64] ;  /* 0x00000010040a1981 */ /* 0x000128000c1e1100 */
[----:B------:R-:W4:Y:S04]  /*c310*/  LDL R223, [R1+0x748] ;  /* 0x0007480001df7983 */ /* 0x000f280000100800 */
[----:B------:R-:W4:Y:S01]  /*c320*/  LDL R151, [R1+0x73c] ;  /* 0x00073c0001977983 */ /* 0x000f220000100800 */
[----:B0-----:R-:W-:-:S03]  /*c330*/  @P0 IMAD.MOV.U32 R5, RZ, RZ, R195 ;  /* 0x000000ffff050224 */ /* 0x001fc600078e00c3 */
[----:B------:R-:W4:Y:S01]  /*c340*/  LDL R195, [R1+0x74c] ;  /* 0x00074c0001c37983 */ /* 0x000f220000100800 */
[----:B------:R-:W-:-:S03]  /*c350*/  @P0 IMAD.MOV.U32 R4, RZ, RZ, R156 ;  /* 0x000000ffff040224 */ /* 0x000fc600078e009c */
[----:B------:R-:W4:Y:S04]  /*c360*/  LDL R156, [R1+0x744] ;  /* 0x00074400019c7983 */ /* 0x000f280000100800 */
[----:B------:R-:W4:Y:S04]  /*c370*/  LDL R149, [R1+0x734] ;  /* 0x0007340001957983 */ /* 0x000f280000100800 */
[----:B------:R-:W4:Y:S04]  /*c380*/  LDL R14, [R1+0x72c] ;  /* 0x00072c00010e7983 */ /* 0x000f280000100800 */
[----:B------:R-:W4:Y:S01]  /*c390*/  LDL R0, [R1+0x724] ;  /* 0x0007240001007983 */ /* 0x000f220000100800 */
[----:B------:R-:W-:-:S02]  /*c3a0*/  ISETP.GT.AND P2, PT, R2, 0x5, PT ;  /* 0x000000050200780c */ /* 0x000fc40003f44270 */
[----:B------:R-:W-:Y:S02]  /*c3b0*/  PRMT R193, RZ, 0x7610, R193 ;  /* 0x00007610ffc17816 */ /* 0x000fe400000000c1 */
[C---:B------:R-:W-:Y:S02]  /*c3c0*/  ISETP.GT.AND P3, PT, R2.reuse, 0x6, PT ;  /* 0x000000060200780c */ /* 0x040fe40003f64270 */
[C---:B------:R-:W-:Y:S02]  /*c3d0*/  ISETP.GT.AND P4, PT, R2.reuse, 0x7, PT ;  /* 0x000000070200780c */ /* 0x040fe40003f84270 */
[----:B------:R2:W4:Y:S01]  /*c3e0*/  @P0 LDG.E.U8 R193, desc[UR16][R4.64] ;  /* 0x0000001004c10981 */ /* 0x000522000c1e1100 */
[----:B------:R-:W-:Y:S02]  /*c3f0*/  PRMT R9, RZ, 0x7610, R9 ;  /* 0x00007610ff097816 */ /* 0x000fe40000000009 */
[----:B------:R-:W-:Y:S02]  /*c400*/  PRMT R192, RZ, 0x7610, R192 ;  /* 0x00007610ffc07816 */ /* 0x000fe400000000c0 */
[----:B------:R-:W-:-:S02]  /*c410*/  ISETP.GT.AND P1, PT, R2, 0x8, PT ;  /* 0x000000080200780c */ /* 0x000fc40003f24270 */
[----:B------:R-:W-:Y:S02]  /*c420*/  PRMT R191, RZ, 0x7610, R191 ;  /* 0x00007610ffbf7816 */ /* 0x000fe400000000bf */
[----:B------:R-:W-:Y:S02]  /*c430*/  ISETP.GT.AND P0, PT, R2, 0x9, PT ;  /* 0x000000090200780c */ /* 0x000fe40003f04270 */
[----:B------:R-:W-:Y:S02]  /*c440*/  PRMT R190, RZ, 0x7610, R190 ;  /* 0x00007610ffbe7816 */ /* 0x000fe400000000be */
[----:B------:R-:W-:Y:S01]  /*c450*/  PRMT R8, RZ, 0x7610, R8 ;  /* 0x00007610ff087816 */ /* 0x000fe20000000008 */
[----:B--2---:R-:W-:Y:S02]  /*c460*/  @P2 IMAD.MOV.U32 R4, RZ, RZ, R13 ;  /* 0x000000ffff042224 */ /* 0x004fe400078e000d */
[----:B---3--:R-:W-:-:S05]  /*c470*/  @P2 IMAD.MOV.U32 R5, RZ, RZ, R227 ;  /* 0x000000ffff052224 */ /* 0x008fca00078e00e3 */
[----:B------:R4:W2:Y:S02]  /*c480*/  @P2 LDG.E.U8 R9, desc[UR16][R4.64] ;  /* 0x0000001004092981 */ /* 0x0008a4000c1e1100 */
[----:B----4-:R-:W-:Y:S02]  /*c490*/  @P3 IMAD.MOV.U32 R4, RZ, RZ, R224 ;  /* 0x000000ffff043224 */ /* 0x010fe400078e00e0 */
[----:B------:R-:W-:-:S05]  /*c4a0*/  @P3 IMAD.MOV.U32 R5, RZ, RZ, R226 ;  /* 0x000000ffff053224 */ /* 0x000fca00078e00e2 */
[----:B------:R0:W3:Y:S01]  /*c4b0*/  @P3 LDG.E.U8 R192, desc[UR16][R4.64] ;  /* 0x0000001004c03981 */ /* 0x0000e2000c1e1100 */
[----:B------:R-:W-:Y:S01]  /*c4c0*/  ISETP.GT.AND P2, PT, R2, 0xa, PT ;  /* 0x0000000a0200780c */ /* 0x000fe20003f44270 */
[----:B0-----:R-:W-:Y:S02]  /*c4d0*/  @P4 IMAD.MOV.U32 R4, RZ, RZ, R195 ;  /* 0x000000ffff044224 */ /* 0x001fe400078e00c3 */
[----:B------:R-:W-:-:S05]  /*c4e0*/  @P4 IMAD.MOV.U32 R5, RZ, RZ, R223 ;  /* 0x000000ffff054224 */ /* 0x000fca00078e00df */
[----:B------:R0:W4:Y:S02]  /*c4f0*/  @P4 LDG.E.U8 R191, desc[UR16][R4.64] ;  /* 0x0000001004bf4981 */ /* 0x000124000c1e1100 */
[----:B0-----:R-:W-:Y:S02]  /*c500*/  @P1 IMAD.MOV.U32 R4, RZ, RZ, R156 ;  /* 0x000000ffff041224 */ /* 0x001fe400078e009c */
[----:B------:R-:W-:-:S05]  /*c510*/  @P1 IMAD.MOV.U32 R5, RZ, RZ, R126 ;  /* 0x000000ffff051224 */ /* 0x000fca00078e007e */
[----:B------:R0:W3:Y:S04]  /*c520*/  @P1 LDG.E.U8 R190, desc[UR16][R4.64] ;  /* 0x0000001004be1981 */ /* 0x0000e8000c1e1100 */
[----:B------:R1:W-:Y:S01]  /*c530*/  STL [R1+0xab8], R13 ;  /* 0x000ab80d01007387 */ /* 0x0003e20000100800 */
[----:B0-----:R-:W-:Y:S02]  /*c540*/  @P0 IMAD.MOV.U32 R4, RZ, RZ, R151 ;  /* 0x000000ffff040224 */ /* 0x001fe400078e0097 */
[----:B------:R-:W-:Y:S01]  /*c550*/  @P0 IMAD.MOV.U32 R5, RZ, RZ, R128 ;  /* 0x000000ffff050224 */ /* 0x000fe200078e0080 */
[----:B------:R0:W-:Y:S04]  /*c560*/  STL [R1+0xabc], R224 ;  /* 0x000abce001007387 */ /* 0x0001e80000100800 */
[----:B------:R1:W4:Y:S04]  /*c570*/  @P0 LDG.E.U8 R8, desc[UR16][R4.64] ;  /* 0x0000001004080981 */ /* 0x000328000c1e1100 */
[----:B------:R-:W2:Y:S01]  /*c580*/  LDL R151, [R1+0x6d0] ;  /* 0x0006d00001977983 */ /* 0x000ea20000100800 */
[----:B------:R-:W-:-:S02]  /*c590*/  ISETP.GT.AND P3, PT, R2, 0xb, PT ;  /* 0x0000000b0200780c */ /* 0x000fc40003f64270 */
[----:B------:R-:W-:Y:S01]  /*c5a0*/  ISETP.GT.AND P4, PT, R2, 0xc, PT ;  /* 0x0000000c0200780c */ /* 0x000fe20003f84270 */
[----:B------:R-:W3:Y:S01]  /*c5b0*/  LDL R156, [R1+0x6c8] ;  /* 0x0006c800019c7983 */ /* 0x000ee20000100800 */
[----:B-1----:R-:W-:-:S03]  /*c5c0*/  @P2 IMAD.MOV.U32 R4, RZ, RZ, R149 ;  /* 0x000000ffff042224 */ /* 0x002fc600078e0095 */
[----:B------:R-:W4:Y:S01]  /*c5d0*/  LDL R149, [R1+0x6d8] ;  /* 0x0006d80001957983 */ /* 0x000f220000100800 */
[----:B------:R-:W-:Y:S01]  /*c5e0*/  PRMT R189, RZ, 0x7610, R189 ;  /* 0x00007610ffbd7816 */ /* 0x000fe200000000bd */
[----:B------:R-:W-:Y:S01]  /*c5f0*/  @P2 IMAD.MOV.U32 R5, RZ, RZ, R130 ;  /* 0x000000ffff052224 */ /* 0x000fe200078e0082 */
[----:B------:R-:W-:Y:S01]  /*c600*/  PRMT R188, RZ, 0x7610, R188 ;  /* 0x00007610ffbc7816 */ /* 0x000fe200000000bc */
[----:B------:R-:W3:Y:S01]  /*c610*/  LDL R13, [R1+0x6b8] ;  /* 0x0006b800010d7983 */ /* 0x000ee20000100800 */
[----:B------:R-:W-:-:S03]  /*c620*/  ISETP.GT.AND P0, PT, R2, 0xd, PT ;  /* 0x0000000d0200780c */ /* 0x000fc60003f04270 */
[----:B------:R1:W3:Y:S01]  /*c630*/  @P2 LDG.E.U8 R189, desc[UR16][R4.64] ;  /* 0x0000001004bd2981 */ /* 0x0002e2000c1e1100 */
[----:B------:R-:W-:Y:S02]  /*c640*/  PRMT R187, RZ, 0x7610, R187 ;  /* 0x00007610ffbb7816 */ /* 0x000fe400000000bb */
[C---:B------:R-:W-:Y:S01]  /*c650*/  ISETP.GT.AND P1, PT, R2.reuse, 0xe, PT ;  /* 0x0000000e0200780c */ /* 0x040fe20003f24270 */
[----:B-1----:R-:W-:Y:S02]  /*c660*/  @P3 IMAD.MOV.U32 R4, RZ, RZ, R14 ;  /* 0x000000ffff043224 */ /* 0x002fe400078e000e */
[----:B------:R-:W-:Y:S01]  /*c670*/  @P3 IMAD.MOV.U32 R5, RZ, RZ, R132 ;  /* 0x000000ffff053224 */ /* 0x000fe200078e0084 */
[----:B------:R-:W-:Y:S01]  /*c680*/  PRMT R186, RZ, 0x7610, R186 ;  /* 0x00007610ffba7816 */ /* 0x000fe200000000ba */
[----:B------:R-:W3:Y:S04]  /*c690*/  LDL R14, [R1+0x6c0] ;  /* 0x0006c000010e7983 */ /* 0x000ee80000100800 */
[----:B------:R1:W3:Y:S01]  /*c6a0*/  @P3 LDG.E.U8 R188, desc[UR16][R4.64] ;  /* 0x0000001004bc3981 */ /* 0x0002e2000c1e1100 */
[----:B------:R-:W-:Y:S01]  /*c6b0*/  ISETP.GT.AND P2, PT, R2, 0xf, PT ;  /* 0x0000000f0200780c */ /* 0x000fe20003f44270 */
[----:B-1----:R-:W-:-:S02]  /*c6c0*/  @P4 IMAD.MOV.U32 R4, RZ, RZ, R0 ;  /* 0x000000ffff044224 */ /* 0x002fc400078e0000 */
[----:B------:R-:W-:Y:S01]  /*c6d0*/  @P4 IMAD.MOV.U32 R5, RZ, RZ, R134 ;  /* 0x000000ffff054224 */ /* 0x000fe200078e0086 */
[----:B------:R-:W-:Y:S01]  /*c6e0*/  PRMT R7, RZ, 0x7610, R7 ;  /* 0x00007610ff077816 */ /* 0x000fe20000000007 */
[----:B------:R-:W3:Y:S04]  /*c6f0*/  LDL R0, [R1+0x6b0] ;  /* 0x0006b00001007983 */ /* 0x000ee80000100800 */
[----:B------:R1:W3:Y:S02]  /*c700*/  @P4 LDG.E.U8 R187, desc[UR16][R4.64] ;  /* 0x0000001004bb4981 */ /* 0x0002e4000c1e1100 */
[----:B-1----:R-:W-:Y:S02]  /*c710*/  @P0 IMAD.MOV.U32 R4, RZ, RZ, R125 ;  /* 0x000000ffff040224 */ /* 0x002fe400078e007d */
[----:B------:R-:W-:-:S05]  /*c720*/  @P0 IMAD.MOV.U32 R5, RZ, RZ, R136 ;  /* 0x000000ffff050224 */ /* 0x000fca00078e0088 */
[----:B------:R1:W3:Y:S01]  /*c730*/  @P0 LDG.E.U8 R186, desc[UR16][R4.64] ;  /* 0x0000001004ba0981 */ /* 0x0002e2000c1e1100 */
[----:B------:R-:W-:Y:S02]  /*c740*/  ISETP.GT.AND P0, PT, R2, 0x10, PT ;  /* 0x000000100200780c */ /* 0x000fe40003f04270 */
[----:B------:R-:W-:Y:S01]  /*c750*/  PRMT R6, RZ, 0x7610, R6 ;  /* 0x00007610ff067816 */ /* 0x000fe20000000006 */
        /* <DEDUP_REMOVED lines=8> */
[----:B------:R-:W-:Y:S01]  /*c7e0*/  PRMT R184, RZ, 0x7610, R184 ;  /* 0x00007610ffb87816 */ /* 0x000fe200000000b8 */
[----:B-1----:R-:W-:Y:S02]  /*c7f0*/  @P0 IMAD.MOV.U32 R4, RZ, RZ, R131 ;  /* 0x000000ffff040224 */ /* 0x002fe400078e0083 */
[----:B------:R-:W-:-:S05]  /*c800*/  @P0 IMAD.MOV.U32 R5, RZ, RZ, R142 ;  /* 0x000000ffff050224 */ /* 0x000fca00078e008e */
[----:B------:R1:W3:Y:S01]  /*c810*/  @P0 LDG.E.U8 R185, desc[UR16][R4.64] ;  /* 0x0000001004b90981 */ /* 0x0002e2000c1e1100 */
[----:B------:R-:W-:Y:S01]  /*c820*/  ISETP.GT.AND P0, PT, R2, 0x12, PT ;  /* 0x000000120200780c */ /* 0x000fe20003f04270 */
[----:B-1----:R-:W-:Y:S02]  /*c830*/  @P1 IMAD.MOV.U32 R4, RZ, RZ, R133 ;  /* 0x000000ffff041224 */ /* 0x002fe400078e0085 */
[----:B------:R-:W-:-:S05]  /*c840*/  @P1 IMAD.MOV.U32 R5, RZ, RZ, R144 ;  /* 0x000000ffff051224 */ /* 0x000fca00078e0090 */
[----:B------:R1:W3:Y:S01]  /*c850*/  @P1 LDG.E.U8 R184, desc[UR16][R4.64] ;  /* 0x0000001004b81981 */ /* 0x0002e2000c1e1100 */
[----:B------:R-:W-:Y:S02]  /*c860*/  ISETP.GT.AND P1, PT, R2, 0x13, PT ;  /* 0x000000130200780c */ /* 0x000fe40003f24270 */
[----:B------:R-:W-:Y:S02]  /*c870*/  PRMT R183, RZ, 0x7610, R183 ;  /* 0x00007610ffb77816 */ /* 0x000fe400000000b7 */
        /* <DEDUP_REMOVED lines=10> */
[----:B-1----:R-:W-:Y:S02]  /*c920*/  @P0 IMAD.MOV.U32 R4, RZ, RZ, R139 ;  /* 0x000000ffff040224 */ /* 0x002fe400078e008b */
[----:B------:R-:W-:-:S05]  /*c930*/  @P0 IMAD.MOV.U32 R5, RZ, RZ, R150 ;  /* 0x000000ffff050224 */ /* 0x000fca00078e0096 */
[----:B------:R4:W3:Y:S02]  /*c940*/  @P0 LDG.E.U8 R181, desc[UR16][R4.64] ;  /* 0x0000001004b50981 */ /* 0x0008e4000c1e1100 */
[----:B----4-:R-:W-:Y:S02]  /*c950*/  @P1 IMAD.MOV.U32 R5, RZ, RZ, R149 ;  /* 0x000000ffff051224 */ /* 0x010fe400078e0095 */
[----:B------:R-:W4:Y:S01]  /*c960*/  LDL.LU R149, [R1+0x6bc] ;  /* 0x0006bc0001957983 */ /* 0x000f220000300800 */
[----:B------:R-:W-:Y:S01]  /*c970*/  ISETP.GT.AND P0, PT, R2, 0x16, PT ;  /* 0x000000160200780c */ /* 0x000fe20003f04270 */
[----:B------:R-:W-:Y:S01]  /*c980*/  @P1 IMAD.MOV.U32 R4, RZ, RZ, R141 ;  /* 0x000000ffff041224 */ /* 0x000fe200078e008d */
[----:B------:R-:W-:-:S06]  /*c990*/  PRMT R180, RZ, 0x7610, R180 ;  /* 0x00007610ffb47816 */ /* 0x000fcc00000000b4 */
[----:B------:R2:W4:Y:S05]  /*c9a0*/  @P1 LDG.E.U8 R180, desc[UR16][R4.64] ;  /* 0x0000001004b41981 */ /* 0x00052a000c1e1100 */
[----:B--2---:R-:W-:Y:S02]  /*c9b0*/  @P0 IMAD.MOV.U32 R5, RZ, RZ, R151 ;  /* 0x000000ffff050224 */ /* 0x004fe400078e0097 */
[----:B------:R-:W2:Y:S01]  /*c9c0*/  LDL.LU R151, [R1+0x6b4] ;  /* 0x0006b40001977983 */ /* 0x000ea20000300800 */
[----:B------:R-:W-:Y:S01]  /*c9d0*/  ISETP.GT.AND P1, PT, R2, 0x17, PT ;  /* 0x000000170200780c */ /* 0x000fe20003f24270 */
[----:B------:R-:W-:Y:S01]  /*c9e0*/  @P0 IMAD.MOV.U32 R4, RZ, RZ, R143 ;  /* 0x000000ffff040224 */ /* 0x000fe200078e008f */
[----:B------:R-:W-:Y:S01]  /*c9f0*/  PRMT R179, RZ, 0x7610, R179 ;  /* 0x00007610ffb37816 */ /* 0x000fe200000000b3 */
[----:B------:R-:W2:Y:S01]  /*ca00*/  LDL R245, [R1+0x6a0] ;  /* 0x0006a00001f57983 */ /* 0x000ea20000100800 */
[----:B------:R-:W-:-:S02]  /*ca10*/  PRMT R178, RZ, 0x7610, R178 ;  /* 0x00007610ffb27816 */ /* 0x000fc400000000b2 */
[----:B------:R-:W-:Y:S01]  /*ca20*/  PRMT R177, RZ, 0x7610, R177 ;  /* 0x00007610ffb17816 */ /* 0x000fe200000000b1 */
[----:B------:R-:W2:Y:S04]  /*ca30*/  LDL R238, [R1+0x6a4] ;  /* 0x0006a40001ee7983 */ /* 0x000ea80000100800 */
[----:B------:R1:W2:Y:S01]  /*ca40*/  @P0 LDG.E.U8 R179, desc[UR16][R4.64] ;  /* 0x0000001004b30981 */ /* 0x0002a2000c1e1100 */
[----:B------:R-:W-:-:S03]  /*ca50*/  ISETP.GT.AND P0, PT, R2, 0x18, PT ;  /* 0x000000180200780c */ /* 0x000fc60003f04270 */
[----:B------:R-:W2:Y:S04]  /*ca60*/  LDL R237, [R1+0x698] ;  /* 0x0006980001ed7983 */ /* 0x000ea80000100800 */
[----:B------:R-:W2:Y:S01]  /*ca70*/  LDL R227, [R1+0x69c] ;  /* 0x00069c0001e37983 */ /* 0x000ea20000100800 */
[----:B-1----:R-:W-:Y:S02]  /*ca80*/  @P1 IMAD.MOV.U32 R4, RZ, RZ, R145 ;  /* 0x000000ffff041224 */ /* 0x002fe400078e0091 */
[----:B---3--:R-:W-:Y:S01]  /*ca90*/  @P1 IMAD.MOV.U32 R5, RZ, RZ, R156 ;  /* 0x000000ffff051224 */ /* 0x008fe200078e009c */
[----:B------:R-:W3:Y:S04]  /*caa0*/  LDL R226, [R1+0x690] ;  /* 0x0006900001e27983 */ /* 0x000ee80000100800 */
[----:B------:R1:W3:Y:S01]  /*cab0*/  @P1 LDG.E.U8 R178, desc[UR16][R4.64] ;  /* 0x0000001004b21981 */ /* 0x0002e2000c1e1100 */
[----:B------:R-:W-:-:S03]  /*cac0*/  ISETP.GT.AND P1, PT, R2, 0x19, PT ;  /* 0x000000190200780c */ /* 0x000fc60003f24270 */
[----:B0-----:R-:W3:Y:S01]  /*cad0*/  LDL R224, [R1+0x694] ;  /* 0x0006940001e07983 */ /* 0x001ee20000100800 */
[----:B------:R-:W-:-:S03]  /*cae0*/  PRMT R176, RZ, 0x7610, R176 ;  /* 0x00007610ffb07816 */ /* 0x000fc600000000b0 */
[----:B------:R-:W3:Y:S01]  /*caf0*/  LDL R223, [R1+0x688] ;  /* 0x0006880001df7983 */ /* 0x000ee20000100800 */
[----:B-1----:R-:W-:Y:S02]  /*cb00*/  @P0 IMAD.MOV.U32 R4, RZ, RZ, R147 ;  /* 0x000000ffff040224 */ /* 0x002fe400078e0093 */
[----:B------:R-:W-:Y:S01]  /*cb10*/  @P0 IMAD.MOV.U32 R5, RZ, RZ, R14 ;  /* 0x000000ffff050224 */ /* 0x000fe200078e000e */
[----:B------:R-:W3:Y:S04]  /*cb20*/  LDL R195, [R1+0x68c] ;  /* 0x00068c0001c37983 */ /* 0x000ee80000100800 */
[----:B------:R0:W3:Y:S04]  /*cb30*/  @P0 LDG.E.U8 R177, desc[UR16][R4.64] ;  /* 0x0000001004b10981 */ /* 0x0000e8000c1e1100 */
[----:B------:R-:W3:Y:S04]  /*cb40*/  LDL R14, [R1+0x6a8] ;  /* 0x0006a800010e7983 */ /* 0x000ee80000100800 */
[----:B------:R-:W3:Y:S01]  /*cb50*/  LDL R156, [R1+0x680] ;  /* 0x00068000019c7983 */ /* 0x000ee20000100800 */
[----:B0-----:R-:W-:-:S03]  /*cb60*/  @P1 IMAD.MOV.U32 R5, RZ, RZ, R13 ;  /* 0x000000ffff051224 */ /* 0x001fc600078e000d */
[----:B------:R-:W3:Y:S01]  /*cb70*/  LDL R13, [R1+0x6ac] ;  /* 0x0006ac00010d7983 */ /* 0x000ee20000100800 */
[----:B------:R-:W-:Y:S01]  /*cb80*/  ISETP.GT.AND P0, PT, R2, 0x1a, PT ;  /* 0x0000001a0200780c */ /* 0x000fe20003f04270 */
[----:B----4-:R-:W-:-:S05]  /*cb90*/  @P1 IMAD.MOV.U32 R4, RZ, RZ, R149 ;  /* 0x000000ffff041224 */ /* 0x010fca00078e0095 */
[----:B------:R0:W4:Y:S07]  /*cba0*/  @P1 LDG.E.U8 R176, desc[UR16][R4.64] ;  /* 0x0000001004b01981 */ /* 0x00012e000c1e1100 */
[----:B0-----:R-:W-:Y:S02]  /*cbb0*/  @P0 IMAD.MOV.U32 R5, RZ, RZ, R0 ;  /* 0x000000ffff050224 */ /* 0x001fe400078e0000 */
[----:B------:R-:W4:Y:S04]  /*cbc0*/  LDL R0, [R1+0x684] ;  /* 0x0006840001007983 */ /* 0x000f280000100800 */
[----:B--2---:R-:W-:Y:S04]  /*cbd0*/  STL.64 [R1+0xaa0], R150 ;  /* 0x000aa09601007387 */ /* 0x004fe80000100a00 */
[----:B------:R-:W-:Y:S04]  /*cbe0*/  STL.64 [R1+0xa98], R148 ;  /* 0x000a989401007387 */ /* 0x000fe80000100a00 */
        /* <DEDUP_REMOVED lines=44> */
[----:B------:R-:W-:Y:S01]  /*ceb0*/  STL.64 [R1+0x930], R58 ;  /* 0x0009303a01007387 */ /* 0x000fe20000100a00 */
[----:B------:R-:W-:-:S03]  /*cec0*/  ISETP.GT.AND P1, PT, R2, 0x1b, PT ;  /* 0x0000001b0200780c */ /* 0x000fc60003f24270 */
[----:B------:R-:W-:Y:S04]  /*ced0*/  STL.64 [R1+0x928], R56 ;  /* 0x0009283801007387 */ /* 0x000fe80000100a00 */
[----:B------:R-:W-:Y:S04]  /*cee0*/  STL.64 [R1+0x920], R54 ;  /* 0x0009203601007387 */ /* 0x000fe80000100a00 */
[----:B------:R-:W-:Y:S04]  /*cef0*/  STL.64 [R1+0x918], R52 ;  /* 0x0009183401007387 */ /* 0x000fe80000100a00 */
[----:B------:R-:W-:Y:S04]  /*cf00*/  STL.64 [R1+0x910], R50 ;  /* 0x0009103201007387 */ /* 0x000fe80000100a00 */
[----:B------:R-:W-:Y:S04]  /*cf10*/  STL.64 [R1+0x908], R48 ;  /* 0x0009083001007387 */ /* 0x000fe80000100a00 */
[----:B------:R-:W-:Y:S01]  /*cf20*/  STL.64 [R1+0x900], R46 ;  /* 0x0009002e01007387 */ /* 0x000fe20000100a00 */
[----:B------:R-:W-:-:S03]  /*cf30*/  PRMT R175, RZ, 0x7610, R175 ;  /* 0x00007610ffaf7816 */ /* 0x000fc600000000af */
[----:B------:R-:W-:Y:S01]  /*cf40*/  STL.64 [R1+0x8f8], R44 ;  /* 0x0008f82c01007387 */ /* 0x000fe20000100a00 */
[----:B------:R-:W-:-:S03]  /*cf50*/  @P0 IMAD.MOV.U32 R4, RZ, RZ, R151 ;  /* 0x000000ffff040224 */ /* 0x000fc600078e0097 */
[----:B------:R-:W-:Y:S04]  /*cf60*/  STL.64 [R1+0x8f0], R42 ;  /* 0x0008f02a01007387 */ /* 0x000fe80000100a00 */
[----:B------:R-:W-:Y:S04]  /*cf70*/  STL.64 [R1+0x8e8], R40 ;  /* 0x0008e82801007387 */ /* 0x000fe80000100a00 */
[----:B------:R-:W-:Y:S04]  /*cf80*/  STL.64 [R1+0x8e0], R38 ;  /* 0x0008e02601007387 */ /* 0x000fe80000100a00 */
[----:B------:R-:W-:Y:S04]  /*cf90*/  STL.64 [R1+0x8d8], R36 ;  /* 0x0008d82401007387 */ /* 0x000fe80000100a00 */
[----:B------:R-:W-:Y:S04]  /*cfa0*/  STL.64 [R1+0x8d0], R34 ;  /* 0x0008d02201007387 */ /* 0x000fe80000100a00 */
[----:B------:R0:W-:Y:S04]  /*cfb0*/  STL.64 [R1+0x8c8], R32 ;  /* 0x0008c82001007387 */ /* 0x0001e80000100a00 */
[----:B------:R1:W-:Y:S04]  /*cfc0*/  STL.64 [R1+0x8c0], R30 ;  /* 0x0008c01e01007387 */ /* 0x0003e80000100a00 */
[----:B------:R2:W-:Y:S04]  /*cfd0*/  STL.64 [R1+0x8b8], R28 ;  /* 0x0008b81c01007387 */ /* 0x0005e80000100a00 */
[----:B------:R2:W-:Y:S04]  /*cfe0*/  STL.64 [R1+0x8b0], R26 ;  /* 0x0008b01a01007387 */ /* 0x0005e80000100a00 */
[----:B------:R3:W4:Y:S04]  /*cff0*/  @P0 LDG.E.U8 R175, desc[UR16][R4.64] ;  /* 0x0000001004af0981 */ /* 0x000728000c1e1100 */
[----:B------:R2:W-:Y:S01]  /*d000*/  STL.64 [R1+0x8a8], R24 ;  /* 0x0008a81801007387 */ /* 0x0005e20000100a00 */
[----:B---3--:R-:W-:-:S02]  /*d010*/  @P1 IMAD.MOV.U32 R4, RZ, RZ, R13 ;  /* 0x000000ffff041224 */ /* 0x008fc400078e000d */
[----:B------:R-:W-:Y:S01]  /*d020*/  @P1 IMAD.MOV.U32 R5, RZ, RZ, R14 ;  /* 0x000000ffff051224 */ /* 0x000fe200078e000e */
[----:B------:R-:W3:Y:S04]  /*d030*/  LDL R13, [R1+0x67c] ;  /* 0x00067c00010d7983 */ /* 0x000ee80000100800 */
[----:B------:R-:W3:Y:S01]  /*d040*/  LDL R14, [R1+0x678] ;  /* 0x00067800010e7983 */ /* 0x000ee20000100800 */
[----:B------:R-:W-:Y:S02]  /*d050*/  ISETP.GT.AND P0, PT, R2, 0x1c, PT ;  /* 0x0000001c0200780c */ /* 0x000fe40003f04270 */
[----:B------:R-:W-:Y:S01]  /*d060*/  PRMT R174, RZ, 0x7610, R174 ;  /* 0x00007610ffae7816 */ /* 0x000fe200000000ae */
[----:B0-----:R-:W3:Y:S04]  /*d070*/  LDL R32, [R1+0x670] ;  /* 0x0006700001207983 */ /* 0x001ee80000100800 */
[----:B-1----:R-:W3:Y:S01]  /*d080*/  LDL R31, [R1+0x674] ;  /* 0x00067400011f7983 */ /* 0x002ee20000100800 */
[----:B------:R-:W-:-:S03]  /*d090*/  PRMT R173, RZ, 0x7610, R173 ;  /* 0x00007610ffad7816 */ /* 0x000fc600000000ad */
[----:B------:R0:W3:Y:S01]  /*d0a0*/  @P1 LDG.E.U8 R174, desc[UR16][R4.64] ;  /* 0x0000001004ae1981 */ /* 0x0000e2000c1e1100 */
[----:B------:R-:W-:-:S03]  /*d0b0*/  ISETP.GT.AND P1, PT, R2, 0x1d, PT ;  /* 0x0000001d0200780c */ /* 0x000fc60003f24270 */
[----:B------:R-:W3:Y:S04]  /*d0c0*/  LDL R30, [R1+0x668] ;  /* 0x00066800011e7983 */ /* 0x000ee80000100800 */
[----:B--2---:R-:W2:Y:S01]  /*d0d0*/  LDL R29, [R1+0x66c] ;  /* 0x00066c00011d7983 */ /* 0x004ea20000100800 */
[----:B0-----:R-:W-:Y:S02]  /*d0e0*/  @P0 IMAD.MOV.U32 R4, RZ, RZ, R238 ;  /* 0x000000ffff040224 */ /* 0x001fe400078e00ee */
[----:B------:R-:W-:Y:S01]  /*d0f0*/  @P0 IMAD.MOV.U32 R5, RZ, RZ, R245 ;  /* 0x000000ffff050224 */ /* 0x000fe200078e00f5 */
[----:B------:R-:W-:Y:S01]  /*d100*/  PRMT R172, RZ, 0x7610, R172 ;  /* 0x00007610ffac7816 */ /* 0x000fe200000000ac */
[----:B------:R-:W2:Y:S04]  /*d110*/  LDL R28, [R1+0x660] ;  /* 0x00066000011c7983 */ /* 0x000ea80000100800 */
[----:B------:R0:W2:Y:S01]  /*d120*/  @P0 LDG.E.U8 R173, desc[UR16][R4.64] ;  /* 0x0000001004ad0981 */ /* 0x0000a2000c1e1100 */
[----:B------:R-:W-:-:S02]  /*d130*/  ISETP.GT.AND P0, PT, R2, 0x1e, PT ;  /* 0x0000001e0200780c */ /* 0x000fc40003f04270 */
[----:B------:R-:W-:Y:S01]  /*d140*/  PRMT R171, RZ, 0x7610, R171 ;  /* 0x00007610ffab7816 */ /* 0x000fe200000000ab */
[----:B------:R-:W2:Y:S01]  /*d150*/  LDL R27, [R1+0x664] ;  /* 0x00066400011b7983 */ /* 0x000ea20000100800 */
[----:B------:R-:W-:-:S03]  /*d160*/  PRMT R169, RZ, 0x7610, R169 ;  /* 0x00007610ffa97816 */ /* 0x000fc600000000a9 */
[----:B------:R-:W2:Y:S01]  /*d170*/  LDL R26, [R1+0x658] ;  /* 0x00065800011a7983 */ /* 0x000ea20000100800 */
[----:B0-----:R-:W-:Y:S02]  /*d180*/  @P1 IMAD.MOV.U32 R4, RZ, RZ, R227 ;  /* 0x000000ffff041224 */ /* 0x001fe400078e00e3 */
[----:B------:R-:W-:Y:S01]  /*d190*/  @P1 IMAD.MOV.U32 R5, RZ, RZ, R237 ;  /* 0x000000ffff051224 */ /* 0x000fe200078e00ed */
[----:B------:R-:W2:Y:S04]  /*d1a0*/  LDL R25, [R1+0x65c] ;  /* 0x00065c0001197983 */ /* 0x000ea80000100800 */
[----:B------:R0:W2:Y:S01]  /*d1b0*/  @P1 LDG.E.U8 R172, desc[UR16][R4.64] ;  /* 0x0000001004ac1981 */ /* 0x0000a2000c1e1100 */
[----:B------:R-:W-:Y:S02]  /*d1c0*/  ISETP.GT.AND P1, PT, R2, 0x1f, PT ;  /* 0x0000001f0200780c */ /* 0x000fe40003f24270 */
[----:B------:R-:W-:Y:S01]  /*d1d0*/  PRMT R170, RZ, 0x7610, R170 ;  /* 0x00007610ffaa7816 */ /* 0x000fe200000000aa */
[----:B------:R-:W2:Y:S01]  /*d1e0*/  LDL R24, [R1+0x650] ;  /* 0x0006500001187983 */ /* 0x000ea20000100800 */
[----:B------:R-:W-:-:S02]  /*d1f0*/  PRMT R168, RZ, 0x7610, R168 ;  /* 0x00007610ffa87816 */ /* 0x000fc400000000a8 */
[----:B------:R-:W-:Y:S01]  /*d200*/  PRMT R167, RZ, 0x7610, R167 ;  /* 0x00007610ffa77816 */ /* 0x000fe200000000a7 */
[----:B------:R-:W2:Y:S01]  /*d210*/  LDL R34, [R1+0x5e0] ;  /* 0x0005e00001227983 */ /* 0x000ea20000100800 */
        /* <DEDUP_REMOVED lines=8> */
[----:B------:R-:W-:Y:S02]  /*d2a0*/  PRMT R163, RZ, 0x7610, R163 ;  /* 0x00007610ffa37816 */ /* 0x000fe400000000a3 */
[----:B------:R-:W-:Y:S01]  /*d2b0*/  PRMT R161, RZ, 0x7610, R161 ;  /* 0x00007610ffa17816 */ /* 0x000fe200000000a1 */
[----:B------:R-:W2:Y:S01]  /*d2c0*/  LDL R37, [R1+0x794] ;  /* 0x0007940001257983 */ /* 0x000ea20000100800 */
[----:B0-----:R-:W-:Y:S02]  /*d2d0*/  @P1 IMAD.MOV.U32 R4, RZ, RZ, R195 ;  /* 0x000000ffff041224 */ /* 0x001fe400078e00c3 */
[----:B------:R-:W-:Y:S01]  /*d2e0*/  @P1 IMAD.MOV.U32 R5, RZ, RZ, R223 ;  /* 0x000000ffff051224 */ /* 0x000fe200078e00df */
[----:B------:R-:W-:Y:S01]  /*d2f0*/  PRMT R159, RZ, 0x7610, R159 ;  /* 0x00007610ff9f7816 */ /* 0x000fe2000000009f */
[----:B------:R-:W2:Y:S04]  /*d300*/  LDL R36, [R1+0x578] ;  /* 0x0005780001247983 */ /* 0x000ea80000100800 */
[----:B------:R4:W2:Y:S01]  /*d310*/  @P1 LDG.E.U8 R169, desc[UR16][R4.64] ;  /* 0x0000001004a91981 */ /* 0x0008a2000c1e1100 */
[----:B------:R-:W-:-:S02]  /*d320*/  PRMT R157, RZ, 0x7610, R157 ;  /* 0x00007610ff9d7816 */ /* 0x000fc4000000009d */
[----:B------:R-:W-:Y:S01]  /*d330*/  PRMT R154, RZ, 0x7610, R154 ;  /* 0x00007610ff9a7816 */ /* 0x000fe2000000009a */
[----:B------:R-:W2:Y:S01]  /*d340*/  LDL R35, [R1+0x57c] ;  /* 0x00057c0001237983 */ /* 0x000ea20000100800 */
[----:B----4-:R-:W-:-:S03]  /*d350*/  @P0 IMAD.MOV.U32 R4, RZ, RZ, R0 ;  /* 0x000000ffff040224 */ /* 0x010fc600078e0000 */
[----:B------:R-:W4:Y:S01]  /*d360*/  LDL R0, [R1+0x654] ;  /* 0x0006540001007983 */ /* 0x000f220000100800 */
[----:B------:R-:W-:Y:S01]  /*d370*/  ISETP.GT.AND P1, PT, R2, 0x21, PT ;  /* 0x000000210200780c */ /* 0x000fe20003f24270 */
[----:B------:R-:W-:-:S05]  /*d380*/  @P0 IMAD.MOV.U32 R5, RZ, RZ, R156 ;  /* 0x000000ffff050224 */ /* 0x000fca00078e009c */
[----:B------:R3:W4:Y:S01]  /*d390*/  @P0 LDG.E.U8 R170, desc[UR16][R4.64] ;  /* 0x0000001004aa0981 */ /* 0x000722000c1e1100 */
[----:B------:R-:W-:-:S06]  /*d3a0*/  ISETP.GT.AND P0, PT, R2, 0x22, PT ;  /* 0x000000220200780c */ /* 0x000fcc0003f04270 */
[----:B---3--:R-:W-:Y:S02]  /*d3b0*/  @P1 IMAD.MOV.U32 R4, RZ, RZ, R13 ;  /* 0x000000ffff041224 */ /* 0x008fe400078e000d */
[----:B------:R-:W3:Y:S01]  /*d3c0*/  LDL R13, [R1+0x64c] ;  /* 0x00064c00010d7983 */ /* 0x000ee20000100800 */
[----:B------:R-:W-:-:S03]  /*d3d0*/  @P1 IMAD.MOV.U32 R5, RZ, RZ, R14 ;  /* 0x000000ffff051224 */ /* 0x000fc600078e000e */
[----:B------:R-:W3:Y:S04]  /*d3e0*/  LDL R14, [R1+0x648] ;  /* 0x00064800010e7983 */ /* 0x000ee80000100800 */
[----:B------:R0:W3:Y:S01]  /*d3f0*/  @P1 LDG.E.U8 R168, desc[UR16][R4.64] ;  /* 0x0000001004a81981 */ /* 0x0000e2000c1e1100 */
[C---:B------:R-:W-:Y:S01]  /*d400*/  ISETP.GT.AND P1, PT, R2.reuse, 0x23, PT ;  /* 0x000000230200780c */ /* 0x040fe20003f24270 */
[----:B0-----:R-:W-:Y:S02]  /*d410*/  @P0 IMAD.MOV.U32 R4, RZ, RZ, R31 ;  /* 0x000000ffff040224 */ /* 0x001fe400078e001f */
[----:B------:R-:W-:Y:S01]  /*d420*/  @P0 IMAD.MOV.U32 R5, RZ, RZ, R32 ;  /* 0x000000ffff050224 */ /* 0x000fe200078e0020 */
[----:B------:R-:W3:Y:S04]  /*d430*/  LDL R31, [R1+0x644] ;  /* 0x00064400011f7983 */ /* 0x000ee80000100800 */
[----:B------:R-:W3:Y:S04]  /*d440*/  LDL R32, [R1+0x640] ;  /* 0x0006400001207983 */ /* 0x000ee80000100800 */
[----:B------:R2:W3:Y:S01]  /*d450*/  @P0 LDG.E.U8 R167, desc[UR16][R4.64] ;  /* 0x0000001004a70981 */ /* 0x0004e2000c1e1100 */
[----:B------:R-:W-:Y:S01]  /*d460*/  ISETP.GT.AND P0, PT, R2, 0x24, PT ;  /* 0x000000240200780c */ /* 0x000fe20003f04270 */
[----:B--2---:R-:W-:-:S02]  /*d470*/  @P1 IMAD.MOV.U32 R4, RZ, RZ, R29 ;  /* 0x000000ffff041224 */ /* 0x004fc400078e001d */
[----:B------:R-:W-:Y:S01]  /*d480*/  @P1 IMAD.MOV.U32 R5, RZ, RZ, R30 ;  /* 0x000000ffff051224 */ /* 0x000fe200078e001e */
[----:B------:R-:W2:Y:S04]  /*d490*/  LDL R29, [R1+0x63c] ;  /* 0x00063c00011d7983 */ /* 0x000ea80000100800 */
[----:B------:R-:W2:Y:S04]  /*d4a0*/  LDL R30, [R1+0x638] ;  /* 0x00063800011e7983 */ /* 0x000ea80000100800 */
[----:B------:R0:W2:Y:S01]  /*d4b0*/  @P1 LDG.E.U8 R166, desc[UR16][R4.64] ;  /* 0x0000001004a61981 */ /* 0x0000a2000c1e1100 */
[----:B------:R-:W-:Y:S01]  /*d4c0*/  ISETP.GT.AND P1, PT, R2, 0x25, PT ;  /* 0x000000250200780c */ /* 0x000fe20003f24270 */
[----:B0-----:R-:W-:-:S02]  /*d4d0*/  @P0 IMAD.MOV.U32 R4, RZ, RZ, R27 ;  /* 0x000000ffff040224 */ /* 0x001fc400078e001b */
        /* <DEDUP_REMOVED lines=9> */
[----:B------:R4:W2:Y:S02]  /*d570*/  @P1 LDG.E.U8 R163, desc[UR16][R4.64] ;  /* 0x0000001004a31981 */ /* 0x0008a4000c1e1100 */
[----:B----4-:R-:W-:-:S02]  /*d580*/  @P0 IMAD.MOV.U32 R4, RZ, RZ, R0 ;  /* 0x000000ffff040224 */ /* 0x010fc400078e0000 */
[----:B------:R-:W4:Y:S01]  /*d590*/  LDL R0, [R1+0x624] ;  /* 0x0006240001007983 */ /* 0x000f220000100800 */
[C---:B------:R-:W-:Y:S01]  /*d5a0*/  ISETP.GT.AND P1, PT, R2.reuse, 0x27, PT ;  /* 0x000000270200780c */ /* 0x040fe20003f24270 */
[----:B------:R-:W-:Y:S02]  /*d5b0*/  @P0 IMAD.MOV.U32 R5, RZ, RZ, R24 ;  /* 0x000000ffff050224 */ /* 0x000fe400078e0018 */
[----:B------:R-:W4:Y:S04]  /*d5c0*/  LDL R24, [R1+0x620] ;  /* 0x0006200001187983 */ /* 0x000f280000100800 */
[----:B------:R3:W4:Y:S01]  /*d5d0*/  @P0 LDG.E.U8 R161, desc[UR16][R4.64] ;  /* 0x0000001004a10981 */ /* 0x000722000c1e1100 */
[----:B------:R-:W-:Y:S02]  /*d5e0*/  ISETP.GT.AND P0, PT, R2, 0x28, PT ;  /* 0x000000280200780c */ /* 0x000fe40003f04270 */
[----:B------:R-:W-:-:S02]  /*d5f0*/  PRMT R152, RZ, 0x7610, R152 ;  /* 0x00007610ff987816 */ /* 0x000fc40000000098 */
[----:B------:R-:W-:Y:S01]  /*d600*/  PRMT R22, RZ, 0x7610, R22 ;  /* 0x00007610ff167816 */ /* 0x000fe20000000016 */
[----:B---3--:R-:W-:Y:S02]  /*d610*/  @P1 IMAD.MOV.U32 R4, RZ, RZ, R13 ;  /* 0x000000ffff041224 */ /* 0x008fe400078e000d */
[----:B------:R-:W3:Y:S01]  /*d620*/  LDL R13, [R1+0x61c] ;  /* 0x00061c00010d7983 */ /* 0x000ee20000100800 */
[----:B------:R-:W-:-:S03]  /*d630*/  @P1 IMAD.MOV.U32 R5, RZ, RZ, R14 ;  /* 0x000000ffff051224 */ /* 0x000fc600078e000e */
[----:B------:R-:W3:Y:S04]  /*d640*/  LDL R14, [R1+0x618] ;  /* 0x00061800010e7983 */ /* 0x000ee80000100800 */
[----:B------:R0:W3:Y:S01]  /*d650*/  @P1 LDG.E.U8 R159, desc[UR16][R4.64] ;  /* 0x00000010049f1981 */ /* 0x0000e2000c1e1100 */
[----:B------:R-:W-:Y:S01]  /*d660*/  ISETP.GT.AND P1, PT, R2, 0x29, PT ;  /* 0x000000290200780c */ /* 0x000fe20003f24270 */
[----:B0-----:R-:W-:Y:S02]  /*d670*/  @P0 IMAD.MOV.U32 R4, RZ, RZ, R31 ;  /* 0x000000ffff040224 */ /* 0x001fe400078e001f */
[----:B------:R-:W3:Y:S01]  /*d680*/  LDL R31, [R1+0x614] ;  /* 0x00061400011f7983 */ /* 0x000ee20000100800 */
[----:B------:R-:W-:-:S03]  /*d690*/  @P0 IMAD.MOV.U32 R5, RZ, RZ, R32 ;  /* 0x000000ffff050224 */ /* 0x000fc600078e0020 */
[----:B------:R-:W3:Y:S04]  /*d6a0*/  LDL R32, [R1+0x610] ;  /* 0x0006100001207983 */ /* 0x000ee80000100800 */
[----:B------:R2:W3:Y:S01]  /*d6b0*/  @P0 LDG.E.U8 R157, desc[UR16][R4.64] ;  /* 0x00000010049d0981 */ /* 0x0004e2000c1e1100 */
[----:B------:R-:W-:Y:S01]  /*d6c0*/  ISETP.GT.AND P0, PT, R2, 0x2a, PT ;  /* 0x0000002a0200780c */ /* 0x000fe20003f04270 */
[----:B--2---:R-:W-:Y:S02]  /*d6d0*/  @P1 IMAD.MOV.U32 R4, RZ, RZ, R29 ;  /* 0x000000ffff041224 */ /* 0x004fe400078e001d */
[----:B------:R-:W2:Y:S01]  /*d6e0*/  LDL R29, [R1+0x60c] ;  /* 0x00060c00011d7983 */ /* 0x000ea20000100800 */
[----:B------:R-:W-:-:S03]  /*d6f0*/  @P1 IMAD.MOV.U32 R5, RZ, RZ, R30 ;  /* 0x000000ffff051224 */ /* 0x000fc600078e001e */
[----:B------:R-:W2:Y:S04]  /*d700*/  LDL R30, [R1+0x608] ;  /* 0x00060800011e7983 */ /* 0x000ea80000100800 */
[----:B------:R0:W2:Y:S01]  /*d710*/  @P1 LDG.E.U8 R154, desc[UR16][R4.64] ;  /* 0x00000010049a1981 */ /* 0x0000a2000c1e1100 */
[----:B------:R-:W-:Y:S01]  /*d720*/  ISETP.GT.AND P1, PT, R2, 0x2b, PT ;  /* 0x0000002b0200780c */ /* 0x000fe20003f24270 */
[----:B0-----:R-:W-:Y:S02]  /*d730*/  @P0 IMAD.MOV.U32 R4, RZ, RZ, R27 ;  /* 0x000000ffff040224 */ /* 0x001fe400078e001b */
        /* <DEDUP_REMOVED lines=9> */
[----:B------:R4:W2:Y:S02]  /*d7d0*/  @P1 LDG.E.U8 R22, desc[UR16][R4.64] ;  /* 0x0000001004161981 */ /* 0x0008a4000c1e1100 */
[----:B----4-:R-:W-:Y:S02]  /*d7e0*/  @P0 IMAD.MOV.U32 R4, RZ, RZ, R0 ;  /* 0x000000ffff040224 */ /* 0x010fe400078e0000 */
[----:B------:R-:W4:Y:S01]  /*d7f0*/  LDL R0, [R1+0x5f4] ;  /* 0x0005f40001007983 */ /* 0x000f220000100800 */
[----:B------:R-:W-:Y:S01]  /*d800*/  ISETP.GT.AND P1, PT, R2, 0x2d, PT ;  /* 0x0000002d0200780c */ /* 0x000fe20003f24270 */
[----:B------:R-:W-:Y:S01]  /*d810*/  @P0 IMAD.MOV.U32 R5, RZ, RZ, R24 ;  /* 0x000000ffff050224 */ /* 0x000fe200078e0018 */
[----:B------:R-:W-:Y:S01]  /*d820*/  PRMT R20, RZ, 0x7610, R20 ;  /* 0x00007610ff147816 */ /* 0x000fe20000000014 */
[----:B------:R-:W4:Y:S01]  /*d830*/  LDL R24, [R1+0x5f0] ;  /* 0x0005f00001187983 */ /* 0x000f220000100800 */
[----:B------:R-:W-:-:S04]  /*d840*/  PRMT R18, RZ, 0x7610, R18 ;  /* 0x00007610ff127816 */ /* 0x000fc80000000012 */
[----:B------:R3:W4:Y:S01]  /*d850*/  @P0 LDG.E.U8 R20, desc[UR16][R4.64] ;  /* 0x0000001004140981 */ /* 0x000722000c1e1100 */
[----:B------:R-:W-:Y:S02]  /*d860*/  ISETP.GT.AND P0, PT, R2, 0x2e, PT ;  /* 0x0000002e0200780c */ /* 0x000fe40003f04270 */
[----:B------:R-:W-:Y:S02]  /*d870*/  PRMT R16, RZ, 0x7610, R16 ;  /* 0x00007610ff107816 */ /* 0x000fe40000000010 */
[----:B------:R-:W-:Y:S02]  /*d880*/  PRMT R3, RZ, 0x7610, R3 ;  /* 0x00007610ff037816 */ /* 0x000fe40000000003 */
[----:B------:R-:W-:Y:S02]  /*d890*/  PRMT R164, RZ, 0x7610, R164 ;  /* 0x00007610ffa47816 */ /* 0x000fe400000000a4 */
[----:B------:R-:W-:Y:S01]  /*d8a0*/  PRMT R162, RZ, 0x7610, R162 ;  /* 0x00007610ffa27816 */ /* 0x000fe200000000a2 */
[----:B---3--:R-:W-:-:S02]  /*d8b0*/  @P1 IMAD.MOV.U32 R4, RZ, RZ, R13 ;  /* 0x000000ffff041224 */ /* 0x008fc400078e000d */
        /* <DEDUP_REMOVED lines=23> */
[----:B0-----:R-:W-:Y:S01]  /*da30*/  @P1 IMAD.MOV.U32 R4, RZ, RZ, R25 ;  /* 0x000000ffff041224 */ /* 0x001fe200078e0019 */
[----:B------:R-:W-:Y:S01]  /*da40*/  PRMT R160, RZ, 0x7610, R160 ;  /* 0x00007610ffa07816 */ /* 0x000fe200000000a0 */
[----:B------:R-:W2:Y:S01]  /*da50*/  LDL R25, [R1+0x5b8] ;  /* 0x0005b80001197983 */ /* 0x000ea20000100800 */
[----:B------:R-:W-:-:S03]  /*da60*/  @P1 IMAD.MOV.U32 R5, RZ, RZ, R26 ;  /* 0x000000ffff051224 */ /* 0x000fc600078e001a */
[----:B------:R-:W2:Y:S04]  /*da70*/  LDL R26, [R1+0x5c0] ;  /* 0x0005c000011a7983 */ /* 0x000ea80000100800 */
[----:B------:R4:W2:Y:S02]  /*da80*/  @P1 LDG.E.U8 R162, desc[UR16][R4.64] ;  /* 0x0000001004a21981 */ /* 0x0008a4000c1e1100 */
[----:B----4-:R-:W-:Y:S02]  /*da90*/  @P0 IMAD.MOV.U32 R4, RZ, RZ, R0 ;  /* 0x000000ffff040224 */ /* 0x010fe400078e0000 */
[----:B------:R-:W4:Y:S01]  /*daa0*/  LDL R0, [R1+0x5c4] ;  /* 0x0005c40001007983 */ /* 0x000f220000100800 */
[----:B------:R-:W-:Y:S01]  /*dab0*/  ISETP.GT.AND P1, PT, R2, 0x33, PT ;  /* 0x000000330200780c */ /* 0x000fe20003f24270 */
[----:B------:R-:W-:-:S02]  /*dac0*/  @P0 IMAD.MOV.U32 R5, RZ, RZ, R24 ;  /* 0x000000ffff050224 */ /* 0x000fc400078e0018 */
[----:B------:R-:W4:Y:S01]  /*dad0*/  LDL R24, [R1+0x5bc] ;  /* 0x0005bc0001187983 */ /* 0x000f220000100800 */
[----:B------:R-:W-:-:S03]  /*dae0*/  PRMT R158, RZ, 0x7610, R158 ;  /* 0x00007610ff9e7816 */ /* 0x000fc6000000009e */
        /* <DEDUP_REMOVED lines=13> */
[----:B------:R-:W-:Y:S01]  /*dbc0*/  @P0 IMAD.MOV.U32 R5, RZ, RZ, R34 ;  /* 0x000000ffff050224 */ /* 0x000fe200078e0022 */
[----:B------:R-:W-:Y:S02]  /*dbd0*/  PRMT R19, RZ, 0x7610, R19 ;  /* 0x00007610ff137816 */ /* 0x000fe40000000013 */
[----:B------:R-:W-:-:S02]  /*dbe0*/  PRMT R17, RZ, 0x7610, R17 ;  /* 0x00007610ff117816 */ /* 0x000fc40000000011 */
[----:B------:R-:W-:Y:S01]  /*dbf0*/  PRMT R15, RZ, 0x7610, R15 ;  /* 0x00007610ff0f7816 */ /* 0x000fe2000000000f */
[----:B------:R2:W3:Y:S01]  /*dc00*/  @P0 LDG.E.U8 R155, desc[UR16][R4.64] ;  /* 0x00000010049b0981 */ /* 0x0004e2000c1e1100 */
[----:B------:R-:W-:Y:S02]  /*dc10*/  ISETP.GT.AND P0, PT, R2, 0x36, PT ;  /* 0x000000360200780c */ /* 0x000fe40003f04270 */
[----:B------:R-:W-:Y:S02]  /*dc20*/  LOP3.LUT R12, R12, 0xffff, RZ, 0xc0, !PT ;  /* 0x0000ffff0c0c7812 */ /* 0x000fe400078ec0ff */
[----:B------:R-:W-:Y:S02]  /*dc30*/  LOP3.LUT R11, R11, 0xffff, RZ, 0xc0, !PT ;  /* 0x0000ffff0b0b7812 */ /* 0x000fe400078ec0ff */
[----:B------:R-:W-:Y:S02]  /*dc40*/  LOP3.LUT R194, R194, 0xffff, RZ, 0xc0, !PT ;  /* 0x0000ffffc2c27812 */ /* 0x000fe400078ec0ff */
[----:B------:R-:W-:-:S02]  /*dc50*/  LOP3.LUT R10, R10, 0xffff, RZ, 0xc0, !PT ;  /* 0x0000ffff0a0a7812 */ /* 0x000fc400078ec0ff */
[----:B------:R-:W-:Y:S02]  /*dc60*/  LOP3.LUT R193, R193, 0xffff, RZ, 0xc0, !PT ;  /* 0x0000ffffc1c17812 */ /* 0x000fe400078ec0ff */
[----:B------:R-:W-:Y:S01]  /*dc70*/  LOP3.LUT R9, R9, 0xffff, RZ, 0xc0, !PT ;  /* 0x0000ffff09097812 */ /* 0x000fe200078ec0ff */
[----:B--2---:R-:W-:Y:S01]  /*dc80*/  @P1 IMAD.MOV.U32 R4, RZ, RZ, R29 ;  /* 0x000000ffff041224 */ /* 0x004fe200078e001d */
[----:B------:R-:W-:Y:S01]  /*dc90*/  LOP3.LUT R190, R190, 0xffff, RZ, 0xc0, !PT ;  /* 0x0000ffffbebe7812 */ /* 0x000fe200078ec0ff */
[----:B------:R-:W2:Y:S01]  /*dca0*/  LDL R29, [R1+0x5ac] ;  /* 0x0005ac00011d7983 */ /* 0x000ea20000100800 */
[----:B------:R-:W-:-:S03]  /*dcb0*/  @P1 IMAD.MOV.U32 R5, RZ, RZ, R30 ;  /* 0x000000ffff051224 */ /* 0x000fc600078e001e */
[----:B------:R-:W2:Y:S04]  /*dcc0*/  LDL R30, [R1+0x5a8] ;  /* 0x0005a800011e7983 */ /* 0x000ea80000100800 */
[----:B------:R0:W2:Y:S01]  /*dcd0*/  @P1 LDG.E.U8 R153, desc[UR16][R4.64] ;  /* 0x0000001004991981 */ /* 0x0000a2000c1e1100 */
[----:B------:R-:W-:Y:S02]  /*dce0*/  ISETP.GT.AND P1, PT, R2, 0x37, PT ;  /* 0x000000370200780c */ /* 0x000fe40003f24270 */
[----:B------:R-:W-:Y:S01]  /*dcf0*/  LOP3.LUT R8, R8, 0xffff, RZ, 0xc0, !PT ;  /* 0x0000ffff08087812 */ /* 0x000fe200078ec0ff */
[----:B------:R-:W1:Y:S01]  /*dd00*/  S2R R156, SR_TID.X ;  /* 0x00000000009c7919 */ /* 0x000e620000002100 */
[----:B------:R-:W-:Y:S02]  /*dd10*/  LOP3.LUT R192, R192, 0xffff, RZ, 0xc0, !PT ;  /* 0x0000ffffc0c07812 */ /* 0x000fe400078ec0ff */
[----:B------:R-:W-:Y:S01]  /*dd20*/  LOP3.LUT R191, R191, 0xffff, RZ, 0xc0, !PT ;  /* 0x0000ffffbfbf7812 */ /* 0x000fe200078ec0ff */
[----:B------:R-:W2:Y:S01]  /*dd30*/  LDL R34, [R1+0x558] ;  /* 0x0005580001227983 */ /* 0x000ea20000100800 */
[----:B0-----:R-:W-:-:S02]  /*dd40*/  @P0 IMAD.MOV.U32 R4, RZ, RZ, R31 ;  /* 0x000000ffff040224 */ /* 0x001fc400078e001f */
[----:B------:R-:W-:Y:S01]  /*dd50*/  @P0 IMAD.MOV.U32 R5, RZ, RZ, R32 ;  /* 0x000000ffff050224 */ /* 0x000fe200078e0020 */
[----:B------:R-:W-:Y:S01]  /*dd60*/  PRMT R195, R12, 0x3340, R11 ;  /* 0x000033400cc37816 */ /* 0x000fe2000000000b */
[----:B------:R-:W2:Y:S04]  /*dd70*/  LDL R33, [R1+0x55c] ;  /* 0x00055c0001217983 */ /* 0x000ea80000100800 */
[----:B------:R0:W2:Y:S01]  /*dd80*/  @P0 LDG.E.U8 R23, desc[UR16][R4.64] ;  /* 0x0000001004170981 */ /* 0x0000a2000c1e1100 */
[----:B------:R-:W-:Y:S02]  /*dd90*/  ISETP.GT.AND P0, PT, R2, 0x38, PT ;  /* 0x000000380200780c */ /* 0x000fe40003f04270 */
[----:B------:R-:W-:Y:S01]  /*dda0*/  PRMT R194, R194, 0x3340, R10 ;  /* 0x00003340c2c27816 */ /* 0x000fe2000000000a */
[----:B------:R-:W2:Y:S01]  /*ddb0*/  LDL R32, [R1+0x538] ;  /* 0x0005380001207983 */ /* 0x000ea20000100800 */
[----:B------:R-:W-:-:S02]  /*ddc0*/  PRMT R193, R193, 0x3340, R9 ;  /* 0x00003340c1c17816 */ /* 0x000fc40000000009 */
[----:B------:R-:W-:Y:S01]  /*ddd0*/  PRMT R190, R190, 0x3340, R8 ;  /* 0x00003340bebe7816 */ /* 0x000fe20000000008 */
[----:B------:R-:W2:Y:S01]  /*dde0*/  LDL R31, [R1+0x53c] ;  /* 0x00053c00011f7983 */ /* 0x000ea20000100800 */
[----:B0-----:R-:W-:Y:S02]  /*ddf0*/  @P1 IMAD.MOV.U32 R4, RZ, RZ, R27 ;  /* 0x000000ffff041224 */ /* 0x001fe400078e001b */
        /* <DEDUP_REMOVED lines=10> */
[----:B------:R-:W-:-:S05]  /*dea0*/  ISETP.GT.AND P0, PT, R2, 0x3a, PT ;  /* 0x0000003a0200780c */ /* 0x000fca0003f04270 */
[----:B0-----:R-:W-:Y:S02]  /*deb0*/  @P1 IMAD.MOV.U32 R4, RZ, RZ, R24 ;  /* 0x000000ffff041224 */ /* 0x001fe400078e0018 */
[----:B------:R-:W-:Y:S01]  /*dec0*/  @P1 IMAD.MOV.U32 R5, RZ, RZ, R25 ;  /* 0x000000ffff051224 */ /* 0x000fe200078e0019 */
[----:B------:R-:W4:Y:S04]  /*ded0*/  LDL R24, [R1+0x594] ;  /* 0x0005940001187983 */ /* 0x000f280000100800 */
[----:B------:R3:W4:Y:S04]  /*dee0*/  @P1 LDG.E.U8 R17, desc[UR16][R4.64] ;  /* 0x0000001004111981 */ /* 0x000728000c1e1100 */
[----:B------:R-:W4:Y:S01]  /*def0*/  LDL R25, [R1+0x590] ;  /* 0x0005900001197983 */ /* 0x000f220000100800 */
[----:B------:R-:W-:-:S02]  /*df00*/  PRMT R12, RZ, 0x7610, R12 ;  /* 0x00007610ff0c7816 */ /* 0x000fc4000000000c */
[----:B------:R-:W-:Y:S01]  /*df10*/  PRMT R11, RZ, 0x7610, R11 ;  /* 0x00007610ff0b7816 */ /* 0x000fe2000000000b */
[----:B---3--:R-:W-:Y:S02]  /*df20*/  @P0 IMAD.MOV.U32 R4, RZ, RZ, R13 ;  /* 0x000000ffff040224 */ /* 0x008fe400078e000d */
[----:B------:R-:W3:Y:S01]  /*df30*/  LDL R13, [R1+0x58c] ;  /* 0x00058c00010d7983 */ /* 0x000ee20000100800 */
[----:B------:R-:W-:-:S03]  /*df40*/  @P0 IMAD.MOV.U32 R5, RZ, RZ, R14 ;  /* 0x000000ffff050224 */ /* 0x000fc600078e000e */
[----:B------:R-:W3:Y:S04]  /*df50*/  LDL R14, [R1+0x588] ;  /* 0x00058800010e7983 */ /* 0x000ee80000100800 */
[----:B------:R2:W3:Y:S01]  /*df60*/  @P0 LDG.E.U8 R15, desc[UR16][R4.64] ;  /* 0x00000010040f0981 */ /* 0x0004e2000c1e1100 */
[----:B------:R-:W-:-:S13]  /*df70*/  ISETP.GT.AND P0, PT, R2, 0x3b, PT ;  /* 0x0000003b0200780c */ /* 0x000fda0003f04270 */
[----:B--2---:R-:W-:Y:S01]  /*df80*/  @P0 IMAD.MOV.U32 R4, RZ, RZ, R29 ;  /* 0x000000ffff040224 */ /* 0x004fe200078e001d */
[----:B------:R-:W-:Y:S01]  /*df90*/  PRMT R10, RZ, 0x7610, R10 ;  /* 0x00007610ff0a7816 */ /* 0x000fe2000000000a */
[----:B------:R-:W2:Y:S01]  /*dfa0*/  LDL R29, [R1+0x51c] ;  /* 0x00051c00011d7983 */ /* 0x000ea20000100800 */
[----:B------:R-:W-:Y:S01]  /*dfb0*/  @P0 IMAD.MOV.U32 R5, RZ, RZ, R30 ;  /* 0x000000ffff050224 */ /* 0x000fe200078e001e */
[----:B------:R-:W-:Y:S02]  /*dfc0*/  PRMT R9, RZ, 0x7610, R9 ;  /* 0x00007610ff097816 */ /* 0x000fe40000000009 */
[----:B------:R-:W2:Y:S04]  /*dfd0*/  LDL R30, [R1+0x518] ;  /* 0x00051800011e7983 */ /* 0x000ea80000100800 */
[----:B------:R0:W2:Y:S01]  /*dfe0*/  @P0 LDG.E.U8 R12, desc[UR16][R4.64] ;  /* 0x00000010040c0981 */ /* 0x0000a2000c1e1100 */
[----:B------:R-:W-:-:S13]  /*dff0*/  ISETP.GT.AND P0, PT, R2, 0x3c, PT ;  /* 0x0000003c0200780c */ /* 0x000fda0003f04270 */
[----:B0-----:R-:W-:Y:S01]  /*e000*/  @P0 IMAD.MOV.U32 R4, RZ, RZ, R27 ;  /* 0x000000ffff040224 */ /* 0x001fe200078e001b */
[----:B------:R-:W-:Y:S01]  /*e010*/  PRMT R8, RZ, 0x7610, R8 ;  /* 0x00007610ff087816 */ /* 0x000fe20000000008 */
[----:B------:R-:W2:Y:S01]  /*e020*/  LDL R27, [R1+0x4fc] ;  /* 0x0004fc00011b7983 */ /* 0x000ea20000100800 */
[----:B------:R-:W-:Y:S01]  /*e030*/  @P0 IMAD.MOV.U32 R5, RZ, RZ, R28 ;  /* 0x000000ffff050224 */ /* 0x000fe200078e001c */
[----:B------:R-:W-:Y:S02]  /*e040*/  LOP3.LUT R189, R189, 0xffff, RZ, 0xc0, !PT ;  /* 0x0000ffffbdbd7812 */ /* 0x000fe400078ec0ff */
[----:B------:R-:W2:Y:S04]  /*e050*/  LDL R28, [R1+0x4f8] ;  /* 0x0004f800011c7983 */ /* 0x000ea80000100800 */
[----:B------:R4:W2:Y:S01]  /*e060*/  @P0 LDG.E.U8 R11, desc[UR16][R4.64] ;  /* 0x00000010040b0981 */ /* 0x0008a2000c1e1100 */
[----:B------:R-:W-:-:S13]  /*e070*/  ISETP.GT.AND P0, PT, R2, 0x3d, PT ;  /* 0x0000003d0200780c */ /* 0x000fda0003f04270 */
[----:B----4-:R-:W-:Y:S02]  /*e080*/  @P0 IMAD.MOV.U32 R4, RZ, RZ, R0 ;  /* 0x000000ffff040224 */ /* 0x010fe400078e0000 */
[----:B------:R-:W4:Y:S01]  /*e090*/  LDL R0, [R1+0x79c] ;  /* 0x00079c0001007983 */ /* 0x000f220000100800 */
[----:B------:R-:W-:Y:S01]  /*e0a0*/  @P0 IMAD.MOV.U32 R5, RZ, RZ, R26 ;  /* 0x000000ffff050224 */ /* 0x000fe200078e001a */
[----:B------:R-:W-:Y:S02]  /*e0b0*/  LOP3.LUT R188, R188, 0xffff, RZ, 0xc0, !PT ;  /* 0x0000ffffbcbc7812 */ /* 0x000fe400078ec0ff */
[----:B------:R-:W-:Y:S01]  /*e0c0*/  LOP3.LUT R187, R187, 0xffff, RZ, 0xc0, !PT ;  /* 0x0000ffffbbbb7812 */ /* 0x000fe200078ec0ff */
[----:B------:R-:W2:Y:S04]  /*e0d0*/  LDL R26, [R1+0x4d8] ;  /* 0x0004d800011a7983 */ /* 0x000ea80000100800 */
[----:B------:R0:W2:Y:S01]  /*e0e0*/  @P0 LDG.E.U8 R10, desc[UR16][R4.64] ;  /* 0x00000010040a0981 */ /* 0x0000a2000c1e1100 */
[----:B------:R-:W-:-:S13]  /*e0f0*/  ISETP.GT.AND P0, PT, R2, 0x3e, PT ;  /* 0x0000003e0200780c */ /* 0x000fda0003f04270 */
[----:B0-----:R-:W-:Y:S01]  /*e100*/  @P0 IMAD.MOV.U32 R4, RZ, RZ, R24 ;  /* 0x000000ffff040224 */ /* 0x001fe200078e0018 */
[----:B------:R-:W-:Y:S01]  /*e110*/  LOP3.LUT R186, R186, 0xffff, RZ, 0xc0, !PT ;  /* 0x0000ffffbaba7812 */ /* 0x000fe200078ec0ff */
[----:B------:R-:W2:Y:S01]  /*e120*/  LDL R24, [R1+0x4b8] ;  /* 0x0004b80001187983 */ /* 0x000ea20000100800 */
[----:B------:R-:W-:Y:S01]  /*e130*/  @P0 IMAD.MOV.U32 R5, RZ, RZ, R25 ;  /* 0x000000ffff050224 */ /* 0x000fe200078e0019 */
[----:B------:R-:W-:Y:S02]  /*e140*/  LOP3.LUT R7, R7, 0xffff, RZ, 0xc0, !PT ;  /* 0x0000ffff07077812 */ /* 0x000fe400078ec0ff */
[----:B------:R-:W-:Y:S01]  /*e150*/  LOP3.LUT R6, R6, 0xffff, RZ, 0xc0, !PT ;  /* 0x0000ffff06067812 */ /* 0x000fe200078ec0ff */
[----:B------:R-:W2:Y:S04]  /*e160*/  LDL R25, [R1+0x4dc] ;  /* 0x0004dc0001197983 */ /* 0x000ea80000100800 */
[----:B------:R3:W2:Y:S01]  /*e170*/  @P0 LDG.E.U8 R9, desc[UR16][R4.64] ;  /* 0x0000001004090981 */ /* 0x0006a2000c1e1100 */
[----:B------:R-:W-:-:S02]  /*e180*/  ISETP.GT.AND P0, PT, R2, 0x3f, PT ;  /* 0x0000003f0200780c */ /* 0x000fc40003f04270 */
[----:B------:R-:W-:Y:S02]  /*e190*/  PRMT R191, R192, 0x3340, R191 ;  /* 0x00003340c0bf7816 */ /* 0x000fe400000000bf */
[----:B------:R-:W-:Y:S02]  /*e1a0*/  PRMT R188, R189, 0x3340, R188 ;  /* 0x00003340bdbc7816 */ /* 0x000fe400000000bc */
[----:B------:R-:W-:Y:S02]  /*e1b0*/  PRMT R186, R187, 0x3340, R186 ;  /* 0x00003340bbba7816 */ /* 0x000fe400000000ba */
[----:B------:R-:W-:Y:S02]  /*e1c0*/  PRMT R7, R7, 0x3340, R6 ;  /* 0x0000334007077816 */ /* 0x000fe40000000006 */
[----:B------:R-:W-:Y:S02]  /*e1d0*/  PRMT R6, R190, 0x5410, R188 ;  /* 0x00005410be067816 */ /* 0x000fe400000000bc */
[----:B------:R-:W-:Y:S01]  /*e1e0*/  PRMT R7, R186, 0x5410, R7 ;  /* 0x00005410ba077816 */ /* 0x000fe20000000007 */
[----:B---3--:R-:W-:-:S02]  /*e1f0*/  @P0 IMAD.MOV.U32 R4, RZ, RZ, R13 ;  /* 0x000000ffff040224 */ /* 0x008fc400078e000d */
[----:B------:R-:W3:Y:S01]  /*e200*/  LDL R13, [R1+0x7ac] ;  /* 0x0007ac00010d7983 */ /* 0x000ee20000100800 */
[----:B------:R-:W-:Y:S01]  /*e210*/  @P0 IMAD.MOV.U32 R5, RZ, RZ, R14 ;  /* 0x000000ffff050224 */ /* 0x000fe200078e000e */
[----:B------:R-:W-:Y:S02]  /*e220*/  LOP3.LUT R185, R185, 0xffff, RZ, 0xc0, !PT ;  /* 0x0000ffffb9b97812 */ /* 0x000fe400078ec0ff */
[----:B------:R-:W2:Y:S04]  /*e230*/  LDL R14, [R1+0x4bc] ;  /* 0x0004bc00010e7983 */ /* 0x000ea80000100800 */
[----:B------:R0:W2:Y:S02]  /*e240*/  @P0 LDG.E.U8 R8, desc[UR16][R4.64] ;  /* 0x0000001004080981 */ /* 0x0000a4000c1e1100 */
[----:B0-----:R-:W-:-:S02]  /*e250*/  PRMT R4, R195, 0x5410, R194 ;  /* 0x00005410c3047816 */ /* 0x001fc400000000c2 */
[----:B------:R-:W-:Y:S01]  /*e260*/  PRMT R5, R193, 0x5410, R191 ;  /* 0x00005410c1057816 */ /* 0x000fe200000000bf */
[----:B------:R-:W-:Y:S06]  /*e270*/  BAR.SYNC.DEFER_BLOCKING 0x0 ;  /* 0x0000000000007b1d */ /* 0x000fec0000010000 */
[----:B----4-:R1:W-:Y:S02]  /*e280*/  STS.128 [R0+UR12+0x4000], R4 ;  /* 0x0040000400007988 */ /* 0x0103e40008000c0c */
[----:B-1----:R-:W-:-:S04]  /*e290*/  LOP3.LUT R0, R156, 0x3f, RZ, 0xc0, !PT ;  /* 0x0000003f9c007812 */ /* 0x002fc800078ec0ff */
[----:B------:R-:W-:Y:S02]  /*e2a0*/  ISETP.GE.AND P0, PT, R0, R2, PT ;  /* 0x000000020000720c */ /* 0x000fe40003f06270 */
[----:B------:R-:W4:Y:S01]  /*e2b0*/  LDL R0, [R1+0x7a8] ;  /* 0x0007a80001007983 */ /* 0x000f220000100800 */
[----:B------:R-:W-:Y:S02]  /*e2c0*/  LOP3.LUT R184, R184, 0xffff, RZ, 0xc0, !PT ;  /* 0x0000ffffb8b87812 */ /* 0x000fe400078ec0ff */
[----:B------:R-:W-:Y:S02]  /*e2d0*/  LOP3.LUT R183, R183, 0xffff, RZ, 0xc0, !PT ;  /* 0x0000ffffb7b77812 */ /* 0x000fe400078ec0ff */
[----:B------:R-:W-:Y:S02]  /*e2e0*/  LOP3.LUT R182, R182, 0xffff, RZ, 0xc0, !PT ;  /* 0x0000ffffb6b67812 */ /* 0x000fe400078ec0ff */
[----:B------:R-:W-:Y:S02]  /*e2f0*/  LOP3.LUT R181, R181, 0xffff, RZ, 0xc0, !PT ;  /* 0x0000ffffb5b57812 */ /* 0x000fe400078ec0ff */
[----:B------:R-:W-:-:S02]  /*e300*/  LOP3.LUT R180, R180, 0xffff, RZ, 0xc0, !PT ;  /* 0x0000ffffb4b47812 */ /* 0x000fc400078ec0ff */
[----:B------:R-:W-:Y:S02]  /*e310*/  LOP3.LUT R179, R179, 0xffff, RZ, 0xc0, !PT ;  /* 0x0000ffffb3b37812 */ /* 0x000fe400078ec0ff */
        /* <DEDUP_REMOVED lines=9> */
[----:B------:R-:W-:Y:S02]  /*e3b0*/  PRMT R184, R185, 0x3340, R184 ;  /* 0x00003340b9b87816 */ /* 0x000fe400000000b8 */
[----:B------:R-:W-:-:S02]  /*e3c0*/  PRMT R4, R183, 0x3340, R182 ;  /* 0x00003340b7047816 */ /* 0x000fc400000000b6 */
[----:B------:R-:W-:Y:S02]  /*e3d0*/  PRMT R180, R181, 0x3340, R180 ;  /* 0x00003340b5b47816 */ /* 0x000fe400000000b4 */
[----:B------:R-:W-:Y:S02]  /*e3e0*/  PRMT R5, R179, 0x3340, R178 ;  /* 0x00003340b3057816 */ /* 0x000fe400000000b2 */
[----:B------:R-:W-:Y:S02]  /*e3f0*/  PRMT R176, R177, 0x3340, R176 ;  /* 0x00003340b1b07816 */ /* 0x000fe400000000b0 */
[----:B------:R-:W-:Y:S02]  /*e400*/  PRMT R6, R175, 0x3340, R174 ;  /* 0x00003340af067816 */ /* 0x000fe400000000ae */
[----:B------:R-:W-:Y:S02]  /*e410*/  PRMT R172, R173, 0x3340, R172 ;  /* 0x00003340adac7816 */ /* 0x000fe400000000ac */
[----:B------:R-:W-:-:S02]  /*e420*/  PRMT R7, R171, 0x3340, R169 ;  /* 0x00003340ab077816 */ /* 0x000fc400000000a9 */
[----:B------:R-:W-:Y:S02]  /*e430*/  PRMT R4, R184, 0x5410, R4 ;  /* 0x00005410b8047816 */ /* 0x000fe40000000004 */
[----:B------:R-:W-:Y:S02]  /*e440*/  PRMT R5, R180, 0x5410, R5 ;  /* 0x00005410b4057816 */ /* 0x000fe40000000005 */
[----:B------:R-:W-:Y:S02]  /*e450*/  PRMT R6, R176, 0x5410, R6 ;  /* 0x00005410b0067816 */ /* 0x000fe40000000006 */
[----:B------:R-:W-:Y:S02]  /*e460*/  PRMT R7, R172, 0x5410, R7 ;  /* 0x00005410ac077816 */ /* 0x000fe40000000007 */
[----:B------:R-:W-:Y:S02]  /*e470*/  LOP3.LUT R20, R20, 0xffff, RZ, 0xc0, !PT ;  /* 0x0000ffff14147812 */ /* 0x000fe400078ec0ff */
[----:B------:R-:W-:-:S02]  /*e480*/  LOP3.LUT R18, R18, 0xffff, RZ, 0xc0, !PT ;  /* 0x0000ffff12127812 */ /* 0x000fc400078ec0ff */
[----:B------:R-:W-:Y:S02]  /*e490*/  LOP3.LUT R16, R16, 0xffff, RZ, 0xc0, !PT ;  /* 0x0000ffff10107812 */ /* 0x000fe400078ec0ff */
[----:B------:R-:W-:Y:S02]  /*e4a0*/  LOP3.LUT R3, R3, 0xffff, RZ, 0xc0, !PT ;  /* 0x0000ffff03037812 */ /* 0x000fe400078ec0ff */
[----:B------:R-:W-:Y:S02]  /*e4b0*/  LOP3.LUT R170, R170, 0xffff, RZ, 0xc0, !PT ;  /* 0x0000ffffaaaa7812 */ /* 0x000fe400078ec0ff */
[----:B------:R-:W-:Y:S02]  /*e4c0*/  PRMT R3, R16, 0x3340, R3 ;  /* 0x0000334010037816 */ /* 0x000fe40000000003 */
        /* <DEDUP_REMOVED lines=10> */
[----:B------:R-:W-:Y:S01]  /*e570*/  LOP3.LUT R22, R22, 0xffff, RZ, 0xc0, !PT ;  /* 0x0000ffff16167812 */ /* 0x000fe200078ec0ff */
[----:B------:R-:W-:Y:S01]  /*e580*/  @!P0 IMAD.MOV.U32 R2, RZ, RZ, R230 ;  /* 0x000000ffff028224 */ /* 0x000fe200078e00e6 */
[----:B------:R-:W-:Y:S02]  /*e590*/  PRMT R225, RZ, 0x7610, R225 ;  /* 0x00007610ffe17816 */ /* 0x000fe400000000e1 */
[----:B------:R-:W-:Y:S02]  /*e5a0*/  PRMT R168, R170, 0x3340, R168 ;  /* 0x00003340aaa87816 */ /* 0x000fe400000000a8 */
[----:B------:R-:W-:-:S02]  /*e5b0*/  PRMT R163, R165, 0x3340, R163 ;  /* 0x00003340a5a37816 */ /* 0x000fc400000000a3 */
[----:B------:R-:W-:Y:S01]  /*e5c0*/  PRMT R154, R157, 0x3340, R154 ;  /* 0x000033409d9a7816 */ /* 0x000fe2000000009a */
[----:B---3--:R0:W-:Y:S02]  /*e5d0*/  STS.128 [R13+UR12+0x4000], R4 ;  /* 0x004000040d007988 */ /* 0x0081e40008000c0c */
[----:B0-----:R-:W-:Y:S02]  /*e5e0*/  PRMT R7, R20, 0x3340, R18 ;  /* 0x0000334014077816 */ /* 0x001fe40000000012 */
[----:B------:R-:W3:Y:S01]  /*e5f0*/  LDL R13, [R1+0x498] ;  /* 0x00049800010d7983 */ /* 0x000ee20000100800 */
[----:B------:R-:W-:Y:S02]  /*e600*/  PRMT R4, R167, 0x3340, R166 ;  /* 0x00003340a7047816 */ /* 0x000fe400000000a6 */
[----:B------:R-:W-:Y:S01]  /*e610*/  PRMT R7, R7, 0x5410, R3 ;  /* 0x0000541007077816 */ /* 0x000fe20000000003 */
[----:B------:R-:W-:Y:S01]  /*e620*/  @!P0 IMAD.MOV.U32 R3, RZ, RZ, R229 ;  /* 0x000000ffff038224 */ /* 0x000fe200078e00e5 */
[----:B------:R-:W-:-:S02]  /*e630*/  PRMT R5, R161, 0x3340, R159 ;  /* 0x00003340a1057816 */ /* 0x000fc4000000009f */
[----:B------:R-:W-:Y:S02]  /*e640*/  PRMT R6, R152, 0x3340, R22 ;  /* 0x0000334098067816 */ /* 0x000fe40000000016 */
[----:B------:R-:W-:Y:S01]  /*e650*/  PRMT R4, R168, 0x5410, R4 ;  /* 0x00005410a8047816 */ /* 0x000fe20000000004 */
[----:B------:R0:W3:Y:S01]  /*e660*/  @!P0 LDG.E.U8 R225, desc[UR16][R2.64] ;  /* 0x0000001002e18981 */ /* 0x0000e2000c1e1100 */
[----:B------:R-:W-:Y:S02]  /*e670*/  PRMT R5, R163, 0x5410, R5 ;  /* 0x00005410a3057816 */ /* 0x000fe40000000005 */
[----:B------:R-:W-:-:S05]  /*e680*/  PRMT R6, R154, 0x5410, R6 ;  /* 0x000054109a067816 */ /* 0x000fca0000000006 */
[----:B----4-:R1:W-:Y:S04]  /*e690*/  STS.128 [R0+UR12+0x4000], R4 ;  /* 0x0040000400007988 */ /* 0x0103e80008000c0c */
[----:B-1----:R-:W4:Y:S01]  /*e6a0*/  LDL R0, [R1+0x49c] ;  /* 0x00049c0001007983 */ /* 0x002f220000100800 */
[----:B------:R-:W-:Y:S01]  /*e6b0*/  PRMT R173, RZ, 0x7610, R173 ;  /* 0x00007610ffad7816 */ /* 0x000fe200000000ad */
[----:B0-----:R-:W-:Y:S02]  /*e6c0*/  @!P0 IMAD.MOV.U32 R2, RZ, RZ, R37 ;  /* 0x000000ffff028224 */ /* 0x001fe400078e0025 */
[----:B------:R-:W-:Y:S01]  /*e6d0*/  @!P0 IMAD.MOV.U32 R3, RZ, RZ, R38 ;  /* 0x000000ffff038224 */ /* 0x000fe200078e0026 */
[----:B------:R-:W-:-:S04]  /*e6e0*/  PRMT R172, RZ, 0x7610, R172 ;  /* 0x00007610ffac7816 */ /* 0x000fc800000000ac */
[----:B------:R0:W4:Y:S01]  /*e6f0*/  @!P0 LDG.E.U8 R173, desc[UR16][R2.64] ;  /* 0x0000001002ad8981 */ /* 0x000122000c1e1100 */
[----:B------:R-:W-:Y:S01]  /*e700*/  PRMT R171, RZ, 0x7610, R171 ;  /* 0x00007610ffab7816 */ /* 0x000fe200000000ab */
[----:B0-----:R-:W-:Y:S02]  /*e710*/  @!P0 IMAD.MOV.U32 R2, RZ, RZ, R35 ;  /* 0x000000ffff028224 */ /* 0x001fe400078e0023 */
[----:B------:R-:W-:-:S05]  /*e720*/  @!P0 IMAD.MOV.U32 R3, RZ, RZ, R36 ;  /* 0x000000ffff038224 */ /* 0x000fca00078e0024 */
        /* <DEDUP_REMOVED lines=10> */
[----:B--2---:R-:W-:Y:S02]  /*e7d0*/  @!P0 IMAD.MOV.U32 R2, RZ, RZ, R29 ;  /* 0x000000ffff028224 */ /* 0x004fe400078e001d */
[----:B------:R-:W-:-:S05]  /*e7e0*/  @!P0 IMAD.MOV.U32 R3, RZ, RZ, R30 ;  /* 0x000000ffff038224 */ /* 0x000fca00078e001e */
[----:B------:R0:W2:Y:S01]  /*e7f0*/  @!P0 LDG.E.U8 R169, desc[UR16][R2.64] ;  /* 0x0000001002a98981 */ /* 0x0000a2000c1e1100 */
[----:B------:R-:W-:Y:S01]  /*e800*/  PRMT R167, RZ, 0x7610, R167 ;  /* 0x00007610ffa77816 */ /* 0x000fe200000000a7 */
[----:B0-----:R-:W-:Y:S02]  /*e810*/  @!P0 IMAD.MOV.U32 R2, RZ, RZ, R27 ;  /* 0x000000ffff028224 */ /* 0x001fe400078e001b */
[----:B------:R-:W-:-:S05]  /*e820*/  @!P0 IMAD.MOV.U32 R3, RZ, RZ, R28 ;  /* 0x000000ffff038224 */ /* 0x000fca00078e001c */
[----:B------:R0:W2:Y:S01]  /*e830*/  @!P0 LDG.E.U8 R168, desc[UR16][R2.64] ;  /* 0x0000001002a88981 */ /* 0x0000a2000c1e1100 */
[----:B------:R-:W-:-:S03]  /*e840*/  PRMT R166, RZ, 0x7610, R166 ;  /* 0x00007610ffa67816 */ /* 0x000fc600000000a6 */
[----:B------:R1:W-:Y:S01]  /*e850*/  STL [R1+0x7c0], R230 ;  /* 0x0007c0e601007387 */ /* 0x0003e20000100800 */
[----:B0-----:R-:W-:Y:S02]  /*e860*/  @!P0 IMAD.MOV.U32 R2, RZ, RZ, R25 ;  /* 0x000000ffff028224 */ /* 0x001fe400078e0019 */
[----:B------:R-:W-:Y:S01]  /*e870*/  @!P0 IMAD.MOV.U32 R3, RZ, RZ, R26 ;  /* 0x000000ffff038224 */ /* 0x000fe200078e001a */
[----:B------:R-:W-:Y:S04]  /*e880*/  STL [R1+0x7bc], R229 ;  /* 0x0007bce501007387 */ /* 0x000fe80000100800 */
[----:B------:R0:W2:Y:S02]  /*e890*/  @!P0 LDG.E.U8 R167, desc[UR16][R2.64] ;  /* 0x0000001002a78981 */ /* 0x0000a4000c1e1100 */
[----:B0-----:R-:W-:-:S02]  /*e8a0*/  @!P0 IMAD.MOV.U32 R2, RZ, RZ, R14 ;  /* 0x000000ffff028224 */ /* 0x001fc400078e000e */
[----:B------:R-:W-:-:S05]  /*e8b0*/  @!P0 IMAD.MOV.U32 R3, RZ, RZ, R24 ;  /* 0x000000ffff038224 */ /* 0x000fca00078e0018 */
[----:B------:R0:W2:Y:S04]  /*e8c0*/  @!P0 LDG.E.U8 R166, desc[UR16][R2.64] ;  /* 0x0000001002a68981 */ /* 0x0000a8000c1e1100 */
[----:B---3--:R-:W-:Y:S04]  /*e8d0*/  STL [R1+0xac0], R225 ;  /* 0x000ac0e101007387 */ /* 0x008fe80000100800 */
[----:B------:R-:W3:Y:S04]  /*e8e0*/  LDL R27, [R1+0x478] ;  /* 0x00047800011b7983 */ /* 0x000ee80000100800 */
[----:B------:R-:W2:Y:S04]  /*e8f0*/  LDL R24, [R1+0x47c] ;  /* 0x00047c0001187983 */ /* 0x000ea80000100800 */
[----:B------:R-:W2:Y:S04]  /*e900*/  LDL R26, [R1+0x45c] ;  /* 0x00045c00011a7983 */ /* 0x000ea80000100800 */
[----:B------:R-:W2:Y:S04]  /*e910*/  LDL R33, [R1+0x458] ;  /* 0x0004580001217983 */ /* 0x000ea80000100800 */
[----:B------:R-:W2:Y:S04]  /*e920*/  LDL R32, [R1+0x438] ;  /* 0x0004380001207983 */ /* 0x000ea80000100800 */
[----:B------:R-:W2:Y:S01]  /*e930*/  LDL R25, [R1+0x43c] ;  /* 0x00043c0001197983 */ /* 0x000ea20000100800 */
[----:B0-----:R-:W-:-:S03]  /*e940*/  @!P0 IMAD.MOV.U32 R3, RZ, RZ, R13 ;  /* 0x000000ffff038224 */ /* 0x001fc600078e000d */
[----:B------:R-:W2:Y:S04]  /*e950*/  LDL R31, [R1+0x418] ;  /* 0x00041800011f7983 */ /* 0x000ea80000100800 */
[----:B------:R-:W2:Y:S04]  /*e960*/  LDL R30, [R1+0x3f8] ;  /* 0x0003f800011e7983 */ /* 0x000ea80000100800 */
[----:B------:R-:W2:Y:S01]  /*e970*/  LDL R13, [R1+0x3fc] ;  /* 0x0003fc00010d7983 */ /* 0x000ea20000100800 */
[----:B----4-:R-:W-:-:S03]  /*e980*/  @!P0 IMAD.MOV.U32 R2, RZ, RZ, R0 ;  /* 0x000000ffff028224 */ /* 0x010fc600078e0000 */
[----:B------:R-:W4:Y:S04]  /*e990*/  LDL R0, [R1+0x7a4] ;  /* 0x0007a40001007983 */ /* 0x000f280000100800 */
[----:B------:R-:W4:Y:S01]  /*e9a0*/  LDL.LU R14, [R1+0x41c] ;  /* 0x00041c00010e7983 */ /* 0x000f220000300800 */
[----:B------:R-:W-:Y:S02]  /*e9b0*/  LOP3.LUT R164, R164, 0xffff, RZ, 0xc0, !PT ;  /* 0x0000ffffa4a47812 */ /* 0x000fe400078ec0ff */
[----:B------:R-:W-:Y:S01]  /*e9c0*/  LOP3.LUT R162, R162, 0xffff, RZ, 0xc0, !PT ;  /* 0x0000ffffa2a27812 */ /* 0x000fe200078ec0ff */
[----:B------:R-:W4:Y:S01]  /*e9d0*/  LDL R29, [R1+0x3d8] ;  /* 0x0003d800011d7983 */ /* 0x000f220000100800 */
[----:B------:R-:W-:Y:S02]  /*e9e0*/  LOP3.LUT R160, R160, 0xffff, RZ, 0xc0, !PT ;  /* 0x0000ffffa0a07812 */ /* 0x000fe400078ec0ff */
[----:B------:R-:W-:Y:S01]  /*e9f0*/  LOP3.LUT R158, R158, 0xffff, RZ, 0xc0, !PT ;  /* 0x0000ffff9e9e7812 */ /* 0x000fe200078ec0ff */
[----:B------:R-:W4:Y:S01]  /*ea00*/  LDL R28, [R1+0x3dc] ;  /* 0x0003dc00011c7983 */ /* 0x000f220000100800 */
        /* <DEDUP_REMOVED lines=12> */
[----:B------:R-:W-:-:S02]  /*ead0*/  PRMT R165, RZ, 0x7610, R165 ;  /* 0x00007610ffa57816 */ /* 0x000fc400000000a5 */
[----:B------:R-:W-:Y:S02]  /*eae0*/  PRMT R162, R164, 0x3340, R162 ;  /* 0x00003340a4a27816 */ /* 0x000fe400000000a2 */
[----:B------:R-:W-:Y:S02]  /*eaf0*/  PRMT R4, R160, 0x3340, R158 ;  /* 0x00003340a0047816 */ /* 0x000fe4000000009e */
[----:B------:R-:W-:Y:S01]  /*eb00*/  PRMT R153, R155, 0x3340, R153 ;  /* 0x000033409b997816 */ /* 0x000fe20000000099 */
[----:B------:R3:W4:Y:S01]  /*eb10*/  @!P0 LDG.E.U8 R165, desc[UR16][R2.64] ;  /* 0x0000001002a58981 */ /* 0x000722000c1e1100 */
[----:B------:R-:W-:Y:S02]  /*eb20*/  PRMT R5, R23, 0x3340, R21 ;  /* 0x0000334017057816 */ /* 0x000fe40000000015 */
[----:B------:R-:W-:Y:S02]  /*eb30*/  PRMT R17, R19, 0x3340, R17 ;  /* 0x0000334013117816 */ /* 0x000fe40000000011 */
[----:B------:R-:W-:-:S02]  /*eb40*/  PRMT R6, R15, 0x3340, R12 ;  /* 0x000033400f067816 */ /* 0x000fc4000000000c */
[----:B------:R-:W-:Y:S02]  /*eb50*/  PRMT R10, R11, 0x3340, R10 ;  /* 0x000033400b0a7816 */ /* 0x000fe4000000000a */
[----:B------:R-:W-:Y:S02]  /*eb60*/  PRMT R7, R9, 0x3340, R8 ;  /* 0x0000334009077816 */ /* 0x000fe40000000008 */
[----:B------:R-:W-:Y:S02]  /*eb70*/  PRMT R152, RZ, 0x7610, R152 ;  /* 0x00007610ff987816 */ /* 0x000fe40000000098 */
[----:B------:R-:W-:Y:S02]  /*eb80*/  PRMT R4, R162, 0x5410, R4 ;  /* 0x00005410a2047816 */ /* 0x000fe40000000004 */
[----:B------:R-:W-:Y:S02]  /*eb90*/  PRMT R5, R153, 0x5410, R5 ;  /* 0x0000541099057816 */ /* 0x000fe40000000005 */
[----:B------:R-:W-:-:S02]  /*eba0*/  PRMT R6, R17, 0x5410, R6 ;  /* 0x0000541011067816 */ /* 0x000fc40000000006 */
[----:B------:R-:W-:Y:S02]  /*ebb0*/  PRMT R7, R10, 0x5410, R7 ;  /* 0x000054100a077816 */ /* 0x000fe40000000007 */
[----:B------:R-:W-:Y:S02]  /*ebc0*/  PRMT R23, RZ, 0x7610, R23 ;  /* 0x00007610ff177816 */ /* 0x000fe40000000017 */
[----:B------:R-:W-:Y:S02]  /*ebd0*/  PRMT R21, RZ, 0x7610, R21 ;  /* 0x00007610ff157816 */ /* 0x000fe40000000015 */
[----:B------:R-:W-:Y:S01]  /*ebe0*/  PRMT R20, RZ, 0x7610, R20 ;  /* 0x00007610ff147816 */ /* 0x000fe20000000014 */
[----:B---3--:R-:W-:Y:S02]  /*ebf0*/  @!P0 IMAD.MOV.U32 R3, RZ, RZ, R27 ;  /* 0x000000ffff038224 */ /* 0x008fe400078e001b */
[----:B------:R-:W3:Y:S01]  /*ec00*/  LDL R27, [R1+0x3b8] ;  /* 0x0003b800011b7983 */ /* 0x000ee20000100800 */
[----:B--2---:R-:W-:-:S03]  /*ec10*/  @!P0 IMAD.MOV.U32 R2, RZ, RZ, R24 ;  /* 0x000000ffff028224 */ /* 0x004fc600078e0018 */
[----:B------:R-:W2:Y:S04]  /*ec20*/  LDL R24, [R1+0x3bc] ;  /* 0x0003bc0001187983 */ /* 0x000ea80000100800 */
[----:B------:R0:W2:Y:S04]  /*ec30*/  @!P0 LDG.E.U8 R152, desc[UR16][R2.64] ;  /* 0x0000001002988981 */ /* 0x0000a8000c1e1100 */
[----:B-1----:R-:W2:Y:S01]  /*ec40*/  LDL.LU R230, [R1+0x2b0] ;  /* 0x0002b00001e67983 */ /* 0x002ea20000300800 */
[----:B0-----:R-:W-:Y:S02]  /*ec50*/  @!P0 IMAD.MOV.U32 R2, RZ, RZ, R26 ;  /* 0x000000ffff028224 */ /* 0x001fe400078e001a */
[----:B------:R-:W-:-:S05]  /*ec60*/  @!P0 IMAD.MOV.U32 R3, RZ, RZ, R33 ;  /* 0x000000ffff038224 */ /* 0x000fca00078e0021 */
[----:B------:R0:W2:Y:S02]  /*ec70*/  @!P0 LDG.E.U8 R23, desc[UR16][R2.64] ;  /* 0x0000001002178981 */ /* 0x0000a4000c1e1100 */
[----:B0-----:R-:W-:Y:S02]  /*ec80*/  @!P0 IMAD.MOV.U32 R2, RZ, RZ, R25 ;  /* 0x000000ffff028224 */ /* 0x001fe400078e0019 */
[----:B------:R-:W-:-:S05]  /*ec90*/  @!P0 IMAD.MOV.U32 R3, RZ, RZ, R32 ;  /* 0x000000ffff038224 */ /* 0x000fca00078e0020 */
[----:B------:R0:W2:Y:S02]  /*eca0*/  @!P0 LDG.E.U8 R21, desc[UR16][R2.64] ;  /* 0x0000001002158981 */ /* 0x0000a4000c1e1100 */
[----:B0-----:R-:W-:Y:S02]  /*ecb0*/  @!P0 IMAD.MOV.U32 R3, RZ, RZ, R31 ;  /* 0x000000ffff038224 */ /* 0x001fe400078e001f */
[----:B----4-:R0:W-:Y:S04]  /*ecc0*/  STS.128 [R0+UR12+0x4000], R4 ;  /* 0x0040000400007988 */ /* 0x0101e80008000c0c */
[----:B0-----:R-:W4:Y:S04]  /*ecd0*/  LDL.LU R0, [R1+0x2a8] ;  /* 0x0002a80001007983 */ /* 0x001f280000300800 */
[----:B------:R-:W4:Y:S04]  /*ece0*/  LDL R38, [R1+0x398] ;  /* 0x0003980001267983 */ /* 0x000f280000100800 */
[----:B------:R-:W4:Y:S04]  /*ecf0*/  LDL R26, [R1+0x39c] ;  /* 0x00039c00011a7983 */ /* 0x000f280000100800 */
[----:B------:R-:W4:Y:S04]  /*ed00*/  LDL R37, [R1+0x378] ;  /* 0x0003780001257983 */ /* 0x000f280000100800 */
[----:B------:R-:W4:Y:S04]  /*ed10*/  LDL R36, [R1+0x37c] ;  /* 0x00037c0001247983 */ /* 0x000f280000100800 */
[----:B------:R-:W4:Y:S04]  /*ed20*/  LDL R35, [R1+0x358] ;  /* 0x0003580001237983 */ /* 0x000f280000100800 */
[----:B------:R-:W4:Y:S01]  /*ed30*/  LDL R34, [R1+0x35c] ;  /* 0x00035c0001227983 */ /* 0x000f220000100800 */
[----:B------:R-:W-:-:S03]  /*ed40*/  @!P0 IMAD.MOV.U32 R2, RZ, RZ, R14 ;  /* 0x000000ffff028224 */ /* 0x000fc600078e000e */
[----:B------:R-:W4:Y:S04]  /*ed50*/  LDL R33, [R1+0x338] ;  /* 0x0003380001217983 */ /* 0x000f280000100800 */
[----:B------:R-:W4:Y:S04]  /*ed60*/  LDL R25, [R1+0x33c] ;  /* 0x00033c0001197983 */ /* 0x000f280000100800 */
[----:B------:R0:W4:Y:S04]  /*ed70*/  @!P0 LDG.E.U8 R20, desc[UR16][R2.64] ;  /* 0x0000001002148981 */ /* 0x000128000c1e1100 */
[----:B------:R1:W-:Y:S04]  /*ed80*/  STL [R1+0xac4], R14 ;  /* 0x000ac40e01007387 */ /* 0x0003e80000100800 */
[----:B------:R-:W4:Y:S01]  /*ed90*/  LDL R32, [R1+0x318] ;  /* 0x0003180001207983 */ /* 0x000f220000100800 */
[----:B0-----:R-:W-:-:S03]  /*eda0*/  @!P0 IMAD.MOV.U32 R2, RZ, RZ, R13 ;  /* 0x000000ffff028224 */ /* 0x001fc600078e000d */
[----:B------:R-:W4:Y:S01]  /*edb0*/  LDL R13, [R1+0x31c] ;  /* 0x00031c00010d7983 */ /* 0x000f220000100800 */
[----:B------:R-:W-:-:S03]  /*edc0*/  @!P0 IMAD.MOV.U32 R3, RZ, RZ, R30 ;  /* 0x000000ffff038224 */ /* 0x000fc600078e001e */
[----:B------:R-:W4:Y:S01]  /*edd0*/  LDL R30, [R1+0x2fc] ;  /* 0x0002fc00011e7983 */ /* 0x000f220000100800 */
[----:B------:R-:W-:-:S03]  /*ede0*/  PRMT R19, RZ, 0x7610, R19 ;  /* 0x00007610ff137816 */ /* 0x000fc60000000013 */
[----:B------:R-:W4:Y:S01]  /*edf0*/  LDL R31, [R1+0x2f8] ;  /* 0x0002f800011f7983 */ /* 0x000f220000100800 */
[----:B------:R-:W-:-:S03]  /*ee00*/  PRMT R18, RZ, 0x7610, R18 ;  /* 0x00007610ff127816 */ /* 0x000fc60000000012 */
[----:B------:R0:W4:Y:S01]  /*ee10*/  @!P0 LDG.E.U8 R19, desc[UR16][R2.64] ;  /* 0x0000001002138981 */ /* 0x000122000c1e1100 */
[----:B------:R-:W-:Y:S02]  /*ee20*/  PRMT R16, RZ, 0x7610, R16 ;  /* 0x00007610ff107816 */ /* 0x000fe40000000010 */
[----:B------:R-:W-:Y:S01]  /*ee30*/  PRMT R15, RZ, 0x7610, R15 ;  /* 0x00007610ff0f7816 */ /* 0x000fe2000000000f */
[----:B-1----:R-:W4:Y:S01]  /*ee40*/  LDL R14, [R1+0x23c] ;  /* 0x00023c00010e7983 */ /* 0x002f220000100800 */
[----:B0-----:R-:W-:Y:S02]  /*ee50*/  @!P0 IMAD.MOV.U32 R2, RZ, RZ, R28 ;  /* 0x000000ffff028224 */ /* 0x001fe400078e001c */
[----:B------:R-:W-:Y:S01]  /*ee60*/  @!P0 IMAD.MOV.U32 R3, RZ, RZ, R29 ;  /* 0x000000ffff038224 */ /* 0x000fe200078e001d */
[----:B------:R-:W4:Y:S04]  /*ee70*/  LDL R28, [R1+0x2dc] ;  /* 0x0002dc00011c7983 */ /* 0x000f280000100800 */
[----:B------:R-:W4:Y:S04]  /*ee80*/  LDL R29, [R1+0x2d8] ;  /* 0x0002d800011d7983 */ /* 0x000f280000100800 */
[----:B------:R3:W4:Y:S01]  /*ee90*/  @!P0 LDG.E.U8 R18, desc[UR16][R2.64] ;  /* 0x0000001002128981 */ /* 0x000722000c1e1100 */
[----:B------:R-:W-:-:S02]  /*eea0*/  PRMT R12, RZ, 0x7610, R12 ;  /* 0x00007610ff0c7816 */ /* 0x000fc4000000000c */
[----:B------:R-:W-:Y:S02]  /*eeb0*/  PRMT R11, RZ, 0x7610, R11 ;  /* 0x00007610ff0b7816 */ /* 0x000fe4000000000b */
[----:B------:R-:W-:Y:S01]  /*eec0*/  PRMT R10, RZ, 0x7610, R10 ;  /* 0x00007610ff0a7816 */ /* 0x000fe2000000000a */
[----:B---3--:R-:W-:Y:S02]  /*eed0*/  @!P0 IMAD.MOV.U32 R3, RZ, RZ, R27 ;  /* 0x000000ffff038224 */ /* 0x008fe400078e001b */
[----:B------:R-:W3:Y:S01]  /*eee0*/  LDL R27, [R1+0x2b8] ;  /* 0x0002b800011b7983 */ /* 0x000ee20000100800 */
[----:B--2---:R-:W-:-:S03]  /*eef0*/  @!P0 IMAD.MOV.U32 R2, RZ, RZ, R24 ;  /* 0x000000ffff028224 */ /* 0x004fc600078e0018 */
[----:B------:R-:W2:Y:S04]  /*ef00*/  LDL R24, [R1+0x2bc] ;  /* 0x0002bc0001187983 */ /* 0x000ea80000100800 */
[----:B------:R4:W2:Y:S02]  /*ef10*/  @!P0 LDG.E.U8 R16, desc[UR16][R2.64] ;  /* 0x0000001002108981 */ /* 0x0008a4000c1e1100 */
[----:B----4-:R-:W-:Y:S02]  /*ef20*/  @!P0 IMAD.MOV.U32 R3, RZ, RZ, R38 ;  /* 0x000000ffff038224 */ /* 0x010fe400078e0026 */
[----:B------:R-:W-:Y:S02]  /*ef30*/  @!P0 IMAD.MOV.U32 R2, RZ, RZ, R26 ;  /* 0x000000ffff028224 */ /* 0x000fe400078e001a */
[----:B------:R-:W4:Y:S04]  /*ef40*/  LDL R26, [R1+0x29c] ;  /* 0x00029c00011a7983 */ /* 0x000f280000100800 */
[----:B------:R0:W4:Y:S02]  /*ef50*/  @!P0 LDG.E.U8 R15, desc[UR16][R2.64] ;  /* 0x00000010020f8981 */ /* 0x000124000c1e1100 */
[----:B0-----:R-:W-:-:S02]  /*ef60*/  @!P0 IMAD.MOV.U32 R2, RZ, RZ, R36 ;  /* 0x000000ffff028224 */ /* 0x001fc400078e0024 */
[----:B------:R-:W-:-:S05]  /*ef70*/  @!P0 IMAD.MOV.U32 R3, RZ, RZ, R37 ;  /* 0x000000ffff038224 */ /* 0x000fca00078e0025 */
[----:B------:R0:W4:Y:S02]  /*ef80*/  @!P0 LDG.E.U8 R12, desc[UR16][R2.64] ;  /* 0x00000010020c8981 */ /* 0x000124000c1e1100 */
[----:B0-----:R-:W-:Y:S02]  /*ef90*/  @!P0 IMAD.MOV.U32 R2, RZ, RZ, R34 ;  /* 0x000000ffff028224 */ /* 0x001fe400078e0022 */
[----:B------:R-:W-:-:S05]  /*efa0*/  @!P0 IMAD.MOV.U32 R3, RZ, RZ, R35 ;  /* 0x000000ffff038224 */ /* 0x000fca00078e0023 */
[----:B------:R0:W4:Y:S02]  /*efb0*/  @!P0 LDG.E.U8 R11, desc[UR16][R2.64] ;  /* 0x00000010020b8981 */ /* 0x000124000c1e1100 */
[----:B0-----:R-:W-:Y:S02]  /*efc0*/  @!P0 IMAD.MOV.U32 R2, RZ, RZ, R25 ;  /* 0x000000ffff028224 */ /* 0x001fe400078e0019 */
[----:B------:R-:W-:Y:S01]  /*efd0*/  @!P0 IMAD.MOV.U32 R3, RZ, RZ, R33 ;  /* 0x000000ffff038224 */ /* 0x000fe200078e0021 */
[----:B------:R-:W4:Y:S04]  /*efe0*/  LDL R25, [R1+0x258] ;  /* 0x0002580001197983 */ /* 0x000f280000100800 */
[----:B------:R-:W4:Y:S04]  /*eff0*/  LDL.LU R225, [R1+0x298] ;  /* 0x0002980001e17983 */ /* 0x000f280000300800 */
[----:B------:R0:W4:Y:S04]  /*f000*/  @!P0 LDG.E.U8 R10, desc[UR16][R2.64] ;  /* 0x00000010020a8981 */ /* 0x000128000c1e1100 */
[----:B------:R-:W4:Y:S01]  /*f010*/  LDL.LU R226, [R1+0x27c] ;  /* 0x00027c0001e27983 */ /* 0x000f220000300800 */
[----:B0-----:R-:W-:-:S03]  /*f020*/  @!P0 IMAD.MOV.U32 R2, RZ, RZ, R13 ;  /* 0x000000ffff028224 */ /* 0x001fc600078e000d */
[----:B------:R-:W4:Y:S04]  /*f030*/  LDL R13, [R1+0x21c] ;  /* 0x00021c00010d7983 */ /* 0x000f280000100800 */
[----:B------:R-:W4:Y:S01]  /*f040*/  LDL.LU R245, [R1+0x278] ;  /* 0x0002780001f57983 */ /* 0x000f220000300800 */
[----:B------:R-:W-:Y:S01]  /*f050*/  PRMT R9, RZ, 0x7610, R9 ;  /* 0x00007610ff097816 */ /* 0x000fe20000000009 */
[----:B------:R-:W-:-:S05]  /*f060*/  @!P0 IMAD.MOV.U32 R3, RZ, RZ, R32 ;  /* 0x000000ffff038224 */ /* 0x000fca00078e0020 */
[----:B------:R0:W4:Y:S01]  /*f070*/  @!P0 LDG.E.U8 R9, desc[UR16][R2.64] ;  /* 0x0000001002098981 */ /* 0x000122000c1e1100 */
[----:B------:R-:W-:Y:S01]  /*f080*/  PRMT R8, RZ, 0x7610, R8 ;  /* 0x00007610ff087816 */ /* 0x000fe20000000008 */
[----:B0-----:R-:W-:Y:S02]  /*f090*/  @!P0 IMAD.MOV.U32 R2, RZ, RZ, R30 ;  /* 0x000000ffff028224 */ /* 0x001fe400078e001e */
[----:B------:R-:W4:Y:S01]  /*f0a0*/  LDL.LU R30, [R1+0x25c] ;  /* 0x00025c00011e7983 */ /* 0x000f220000300800 */
[----:B------:R-:W-:Y:S01]  /*f0b0*/  @!P0 IMAD.MOV.U32 R3, RZ, RZ, R31 ;  /* 0x000000ffff038224 */ /* 0x000fe200078e001f */
[----:B------:R-:W-:-:S04]  /*f0c0*/  PRMT R7, RZ, 0x7610, R7 ;  /* 0x00007610ff077816 */ /* 0x000fc80000000007 */
[----:B------:R0:W4:Y:S02]  /*f0d0*/  @!P0 LDG.E.U8 R8, desc[UR16][R2.64] ;  /* 0x0000001002088981 */ /* 0x000124000c1e1100 */
[----:B0-----:R-:W-:Y:S02]  /*f0e0*/  @!P0 IMAD.MOV.U32 R2, RZ, RZ, R28 ;  /* 0x000000ffff028224 */ /* 0x001fe400078e001c */
[----:B------:R-:W-:-:S05]  /*f0f0*/  @!P0 IMAD.MOV.U32 R3, RZ, RZ, R29 ;  /* 0x000000ffff038224 */ /* 0x000fca00078e001d */
[----:B------:R3:W4:Y:S01]  /*f100*/  @!P0 LDG.E.U8 R7, desc[UR16][R2.64] ;  /* 0x0000001002078981 */ /* 0x000722000c1e1100 */
[----:B------:R-:W-:Y:S01]  /*f110*/  PRMT R6, RZ, 0x7610, R6 ;  /* 0x00007610ff067816 */ /* 0x000fe20000000006 */
[----:B---3--:R-:W-:Y:S02]  /*f120*/  @!P0 IMAD.MOV.U32 R3, RZ, RZ, R27 ;  /* 0x000000ffff038224 */ /* 0x008fe400078e001b */
[----:B------:R-:W3:Y:S01]  /*f130*/  LDL.LU R27, [R1+0x238] ;  /* 0x00023800011b7983 */ /* 0x000ee20000300800 */
[----:B--2---:R-:W-:-:S03]  /*f140*/  @!P0 IMAD.MOV.U32 R2, RZ, RZ, R24 ;  /* 0x000000ffff028224 */ /* 0x004fc600078e0018 */
[----:B------:R-:W2:Y:S04]  /*f150*/  LDL.LU R24, [R1+0x218] ;  /* 0x0002180001187983 */ /* 0x000ea80000300800 */
[----:B------:R4:W2:Y:S02]  /*f160*/  @!P0 LDG.E.U8 R6, desc[UR16][R2.64] ;  /* 0x0000001002068981 */ /* 0x0008a4000c1e1100 */
[----:B----4-:R-:W-:Y:S02]  /*f170*/  @!P0 IMAD.MOV.U32 R2, RZ, RZ, R26 ;  /* 0x000000ffff028224 */ /* 0x010fe400078e001a */
[----:B------:R-:W-:Y:S04]  /*f180*/  STL [R1+0xac8], R225 ;  /* 0x000ac8e101007387 */ /* 0x000fe80000100800 */
[----:B------:R-:W-:Y:S04]  /*f190*/  STL [R1+0xae0], R226 ;  /* 0x000ae0e201007387 */ /* 0x000fe80000100800 */
[----:B------:R-:W-:Y:S04]  /*f1a0*/  STL [R1+0xadc], R245 ;  /* 0x000adcf501007387 */ /* 0x000fe80000100800 */
[----:B------:R-:W4:Y:S01]  /*f1b0*/  LDL R26, [R1+0x78c] ;  /* 0x00078c00011a7983 */ /* 0x000f220000100800 */
[----:B------:R-:W-:Y:S01]  /*f1c0*/  PRMT R5, RZ, 0x7610, R5 ;  /* 0x00007610ff057816 */ /* 0x000fe20000000005 */
[----:B------:R-:W-:Y:S01]  /*f1d0*/  @!P0 IMAD.MOV.U32 R3, RZ, RZ, R225 ;  /* 0x000000ffff038224 */ /* 0x000fe200078e00e1 */
[----:B------:R-:W-:Y:S01]  /*f1e0*/  PRMT R4, RZ, 0x7610, R4 ;  /* 0x00007610ff047816 */ /* 0x000fe20000000004 */
[----:B------:R-:W4:Y:S04]  /*f1f0*/  LDL R34, [R1+0x584] ;  /* 0x0005840001227983 */ /* 0x000f280000100800 */
[----:B------:R0:W4:Y:S01]  /*f200*/  @!P0 LDG.E.U8 R5, desc[UR16][R2.64] ;  /* 0x0000001002058981 */ /* 0x000122000c1e1100 */
[----:B------:R-:W-:-:S03]  /*f210*/  PRMT R17, RZ, 0x7610, R17 ;  /* 0x00007610ff117816 */ /* 0x000fc60000000011 */
[----:B------:R-:W4:Y:S04]  /*f220*/  LDL R40, [R1+0x570] ;  /* 0x0005700001287983 */ /* 0x000f280000100800 */
[----:B------:R-:W4:Y:S01]  /*f230*/  LDL R39, [R1+0x574] ;  /* 0x0005740001277983 */ /* 0x000f220000100800 */
[----:B0-----:R-:W-:Y:S02]  /*f240*/  @!P0 IMAD.MOV.U32 R2, RZ, RZ, R226 ;  /* 0x000000ffff028224 */ /* 0x001fe400078e00e2 */
[----:B------:R-:W-:Y:S01]  /*f250*/  @!P0 IMAD.MOV.U32 R3, RZ, RZ, R245 ;  /* 0x000000ffff038224 */ /* 0x000fe200078e00f5 */
[----:B------:R-:W4:Y:S04]  /*f260*/  LDL R33, [R1+0x550] ;  /* 0x0005500001217983 */ /* 0x000f280000100800 */
[----:B------:R0:W4:Y:S04]  /*f270*/  @!P0 LDG.E.U8 R4, desc[UR16][R2.64] ;  /* 0x0000001002048981 */ /* 0x000128000c1e1100 */
[----:B------:R-:W4:Y:S04]  /*f280*/  LDL R32, [R1+0x530] ;  /* 0x0005300001207983 */ /* 0x000f280000100800 */
[----:B------:R-:W4:Y:S01]  /*f290*/  LDL R31, [R1+0x534] ;  /* 0x00053400011f7983 */ /* 0x000f220000100800 */
[----:B0-----:R-:W-:-:S02]  /*f2a0*/  @!P0 IMAD.MOV.U32 R2, RZ, RZ, R30 ;  /* 0x000000ffff028224 */ /* 0x001fc400078e001e */
[----:B------:R-:W-:Y:S01]  /*f2b0*/  @!P0 IMAD.MOV.U32 R3, RZ, RZ, R25 ;  /* 0x000000ffff038224 */ /* 0x000fe200078e0019 */
[----:B------:R-:W-:Y:S01]  /*f2c0*/  PRMT R22, RZ, 0x7610, R22 ;  /* 0x00007610ff167816 */ /* 0x000fe20000000016 */
[----:B------:R-:W4:Y:S04]  /*f2d0*/  LDL R38, [R1+0x510] ;  /* 0x0005100001267983 */ /* 0x000f280000100800 */
[----:B------:R0:W4:Y:S04]  /*f2e0*/  @!P0 LDG.E.U8 R17, desc[UR16][R2.64] ;  /* 0x0000001002118981 */ /* 0x000128000c1e1100 */
[----:B------:R-:W4:Y:S01]  /*f2f0*/  LDL R37, [R1+0x514] ;  /* 0x0005140001257983 */ /* 0x000f220000100800 */
[----:B------:R-:W-:-:S03]  /*f300*/  PRMT R153, RZ, 0x7610, R153 ;  /* 0x00007610ff997816 */ /* 0x000fc60000000099 */
[----:B------:R-:W4:Y:S01]  /*f310*/  LDL R36, [R1+0x4f0] ;  /* 0x0004f00001247983 */ /* 0x000f220000100800 */
[----:B0-----:R-:W-:-:S03]  /*f320*/  @!P0 IMAD.MOV.U32 R2, RZ, RZ, R14 ;  /* 0x000000ffff028224 */ /* 0x001fc600078e000e */
[----:B------:R-:W4:Y:S04]  /*f330*/  LDL R14, [R1+0x554] ;  /* 0x00055400010e7983 */ /* 0x000f280000100800 */
[----:B------:R-:W4:Y:S01]  /*f340*/  LDL R35, [R1+0x4f4] ;  /* 0x0004f40001237983 */ /* 0x000f220000100800 */
[----:B------:R-:W-:-:S03]  /*f350*/  PRMT R154, RZ, 0x7610, R154 ;  /* 0x00007610ff9a7816 */ /* 0x000fc6000000009a */
[----:B------:R-:W4:Y:S01]  /*f360*/  LDL R29, [R1+0x4d0] ;  /* 0x0004d000011d7983 */ /* 0x000f220000100800 */
[----:B------:R-:W-:-:S03]  /*f370*/  PRMT R155, RZ, 0x7610, R155 ;  /* 0x00007610ff9b7816 */ /* 0x000fc6000000009b */
[----:B------:R-:W4:Y:S04]  /*f380*/  LDL R28, [R1+0x4b0] ;  /* 0x0004b000011c7983 */ /* 0x000f280000100800 */
[----:B------:R-:W4:Y:S01]  /*f390*/  LDL R25, [R1+0x4b4] ;  /* 0x0004b40001197983 */ /* 0x000f220000100800 */
[----:B---3--:R-:W-:-:S05]  /*f3a0*/  @!P0 IMAD.MOV.U32 R3, RZ, RZ, R27 ;  /* 0x000000ffff038224 */ /* 0x008fca00078e001b */
[----:B------:R0:W3:Y:S02]  /*f3b0*/  @!P0 LDG.E.U8 R22, desc[UR16][R2.64] ;  /* 0x0000001002168981 */ /* 0x0000e4000c1e1100 */
[----:B0-----:R-:W-:Y:S02]  /*f3c0*/  @!P0 IMAD.MOV.U32 R2, RZ, RZ, R13 ;  /* 0x000000ffff028224 */ /* 0x001fe400078e000d */
[----:B--2---:R-:W-:Y:S01]  /*f3d0*/  @!P0 IMAD.MOV.U32 R3, RZ, RZ, R24 ;  /* 0x000000ffff038224 */ /* 0x004fe200078e0018 */
[----:B------:R-:W2:Y:S04]  /*f3e0*/  LDL R13, [R1+0x4d4] ;  /* 0x0004d400010d7983 */ /* 0x000ea80000100800 */
[----:B------:R0:W3:Y:S02]  /*f3f0*/  @!P0 LDG.E.U8 R153, desc[UR16][R2.64] ;  /* 0x0000001002998981 */ /* 0x0000e4000c1e1100 */
[----:B0-----:R-:W-:-:S02]  /*f400*/  @!P0 IMAD.MOV.U32 R2, RZ, RZ, R252 ;  /* 0x000000ffff028224 */ /* 0x001fc400078e00fc */
[----:B------:R-:W-:Y:S01]  /*f410*/  @!P0 IMAD.MOV.U32 R3, RZ, RZ, R251 ;  /* 0x000000ffff038224 */ /* 0x000fe200078e00fb */
[----:B------:R0:W-:Y:S04]  /*f420*/  STL [R1+0x7c8], R252 ;  /* 0x0007c8fc01007387 */ /* 0x0001e80000100800 */
[----:B------:R1:W3:Y:S01]  /*f430*/  @!P0 LDG.E.U8 R154, desc[UR16][R2.64] ;  /* 0x00000010029a8981 */ /* 0x0002e2000c1e1100 */
[----:B------:R-:W-:-:S03]  /*f440*/  PRMT R157, RZ, 0x7610, R157 ;  /* 0x00007610ff9d7816 */ /* 0x000fc6000000009d */
[----:B0-----:R-:W3:Y:S01]  /*f450*/  LDL.LU R252, [R1+0x294] ;  /* 0x0002940001fc7983 */ /* 0x001ee20000300800 */
[----:B-1----:R-:W-:Y:S02]  /*f460*/  @!P0 IMAD.MOV.U32 R2, RZ, RZ, R244 ;  /* 0x000000ffff028224 */ /* 0x002fe400078e00f4 */
[----:B------:R-:W-:Y:S01]  /*f470*/  @!P0 IMAD.MOV.U32 R3, RZ, RZ, R243 ;  /* 0x000000ffff038224 */ /* 0x000fe200078e00f3 */
[----:B------:R0:W-:Y:S04]  /*f480*/  STL [R1+0x7c4], R251 ;  /* 0x0007c4fb01007387 */ /* 0x0001e80000100800 */
[----:B------:R1:W3:Y:S04]  /*f490*/  @!P0 LDG.E.U8 R155, desc[UR16][R2.64] ;  /* 0x00000010029b8981 */ /* 0x0002e8000c1e1100 */
[----:B0-----:R-:W3:Y:S01]  /*f4a0*/  LDL.LU R251, [R1+0x28c] ;  /* 0x00028c0001fb7983 */ /* 0x001ee20000300800 */
[----:B-1----:R-:W-:-:S03]  /*f4b0*/  @!P0 IMAD.MOV.U32 R2, RZ, RZ, R236 ;  /* 0x000000ffff028224 */ /* 0x002fc600078e00ec */
[----:B------:R0:W-:Y:S01]  /*f4c0*/  STL [R1+0x7d0], R244 ;  /* 0x0007d0f401007387 */ /* 0x0001e20000100800 */
[----:B------:R-:W-:-:S05]  /*f4d0*/  @!P0 IMAD.MOV.U32 R3, RZ, RZ, R235 ;  /* 0x000000ffff038224 */ /* 0x000fca00078e00eb */
[----:B------:R4:W3:Y:S04]  /*f4e0*/  @!P0 LDG.E.U8 R157, desc[UR16][R2.64] ;  /* 0x00000010029d8981 */ /* 0x0008e8000c1e1100 */
[----:B0-----:R-:W3:Y:S04]  /*f4f0*/  LDL.LU R244, [R1+0x2c8] ;  /* 0x0002c80001f47983 */ /* 0x001ee80000300800 */
[----:B------:R-:W-:Y:S04]  /*f500*/  STL [R1+0x7cc], R243 ;  /* 0x0007ccf301007387 */ /* 0x000fe80000100800 */
[----:B------:R0:W-:Y:S04]  /*f510*/  STL [R1+0x7d8], R236 ;  /* 0x0007d8ec01007387 */ /* 0x0001e80000100800 */
[----:B0-----:R-:W3:Y:S04]  /*f520*/  LDL.LU R236, [R1+0x2d0] ;  /* 0x0002d00001ec7983 */ /* 0x001ee80000300800 */
[----:B------:R-:W-:Y:S01]  /*f530*/  STL [R1+0x7d4], R235 ;  /* 0x0007d4eb01007387 */ /* 0x000fe20000100800 */
[----:B------:R-:W-:-:S02]  /*f540*/  PRMT R158, RZ, 0x7610, R158 ;  /* 0x00007610ff9e7816 */ /* 0x000fc4000000009e */
[----:B------:R-:W-:Y:S01]  /*f550*/  PRMT R159, RZ, 0x7610, R159 ;  /* 0x00007610ff9f7816 */ /* 0x000fe2000000009f */
[----:B------:R-:W3:Y:S01]  /*f560*/  LDL R42, [R1+0x3f0] ;  /* 0x0003f000012a7983 */ /* 0x000ee20000100800 */
[----:B------:R-:W-:Y:S02]  /*f570*/  PRMT R160, RZ, 0x7610, R160 ;  /* 0x00007610ffa07816 */ /* 0x000fe400000000a0 */
[----:B------:R-:W-:Y:S01]  /*f580*/  PRMT R161, RZ, 0x7610, R161 ;  /* 0x00007610ffa17816 */ /* 0x000fe200000000a1 */
[----:B------:R-:W3:Y:S01]  /*f590*/  LDL R41, [R1+0x3f4] ;  /* 0x0003f40001297983 */ /* 0x000ee20000100800 */
[----:B----4-:R-:W-:-:S03]  /*f5a0*/  @!P0 IMAD.MOV.U32 R2, RZ, RZ, R26 ;  /* 0x000000ffff028224 */ /* 0x010fc600078e001a */
[----:B------:R-:W4:Y:S01]  /*f5b0*/  LDL R26, [R1+0x494] ;  /* 0x00049400011a7983 */ /* 0x000f220000100800 */
[----:B------:R-:W-:-:S03]  /*f5c0*/  @!P0 IMAD.MOV.U32 R3, RZ, RZ, R34 ;  /* 0x000000ffff038224 */ /* 0x000fc600078e0022 */
[----:B------:R-:W3:Y:S04]  /*f5d0*/  LDL R34, [R1+0x490] ;  /* 0x0004900001227983 */ /* 0x000ee80000100800 */
[----:B------:R0:W3:Y:S02]  /*f5e0*/  @!P0 LDG.E.U8 R158, desc[UR16][R2.64] ;  /* 0x00000010029e8981 */ /* 0x0000e4000c1e1100 */
[----:B0-----:R-:W-:Y:S02]  /*f5f0*/  @!P0 IMAD.MOV.U32 R2, RZ, RZ, R39 ;  /* 0x000000ffff028224 */ /* 0x001fe400078e0027 */
[----:B------:R-:W-:Y:S01]  /*f600*/  @!P0 IMAD.MOV.U32 R3, RZ, RZ, R40 ;  /* 0x000000ffff038224 */ /* 0x000fe200078e0028 */
[----:B------:R-:W-:Y:S01]  /*f610*/  PRMT R162, RZ, 0x7610, R162 ;  /* 0x00007610ffa27816 */ /* 0x000fe200000000a2 */
[----:B------:R-:W3:Y:S04]  /*f620*/  LDL R40, [R1+0x3d0] ;  /* 0x0003d00001287983 */ /* 0x000ee80000100800 */
[----:B------:R0:W3:Y:S01]  /*f630*/  @!P0 LDG.E.U8 R159, desc[UR16][R2.64] ;  /* 0x00000010029f8981 */ /* 0x0000e2000c1e1100 */
[----:B------:R-:W-:-:S02]  /*f640*/  PRMT R163, RZ, 0x7610, R163 ;  /* 0x00007610ffa37816 */ /* 0x000fc400000000a3 */
[----:B------:R-:W-:Y:S01]  /*f650*/  PRMT R164, RZ, 0x7610, R164 ;  /* 0x00007610ffa47816 */ /* 0x000fe200000000a4 */
[----:B------:R-:W3:Y:S01]  /*f660*/  LDL R39, [R1+0x3b0] ;  /* 0x0003b00001277983 */ /* 0x000ee20000100800 */
[----:B0-----:R-:W-:-:S03]  /*f670*/  @!P0 IMAD.MOV.U32 R3, RZ, RZ, R33 ;  /* 0x000000ffff038224 */ /* 0x001fc600078e0021 */
[----:B------:R-:W3:Y:S01]  /*f680*/  LDL R33, [R1+0x470] ;  /* 0x0004700001217983 */ /* 0x000ee20000100800 */
[----:B------:R-:W-:-:S03]  /*f690*/  @!P0 IMAD.MOV.U32 R2, RZ, RZ, R14 ;  /* 0x000000ffff028224 */ /* 0x000fc600078e000e */
[----:B------:R-:W3:Y:S04]  /*f6a0*/  LDL R14, [R1+0x474] ;  /* 0x00047400010e7983 */ /* 0x000ee80000100800 */
[----:B------:R0:W3:Y:S02]  /*f6b0*/  @!P0 LDG.E.U8 R160, desc[UR16][R2.64] ;  /* 0x0000001002a08981 */ /* 0x0000e4000c1e1100 */
[----:B0-----:R-:W-:Y:S02]  /*f6c0*/  @!P0 IMAD.MOV.U32 R2, RZ, RZ, R31 ;  /* 0x000000ffff028224 */ /* 0x001fe400078e001f */
[----:B------:R-:W-:Y:S01]  /*f6d0*/  @!P0 IMAD.MOV.U32 R3, RZ, RZ, R32 ;  /* 0x000000ffff038224 */ /* 0x000fe200078e0020 */
[----:B------:R-:W3:Y:S04]  /*f6e0*/  LDL R31, [R1+0x454] ;  /* 0x00045400011f7983 */ /* 0x000ee80000100800 */
[----:B------:R0:W3:Y:S04]  /*f6f0*/  @!P0 LDG.E.U8 R161, desc[UR16][R2.64] ;  /* 0x0000001002a18981 */ /* 0x0000e8000c1e1100 */
[----:B------:R-:W3:Y:S01]  /*f700*/  LDL R32, [R1+0x450] ;  /* 0x0004500001207983 */ /* 0x000ee20000100800 */
[----:B0-----:R-:W-:-:S02]  /*f710*/  @!P0 IMAD.MOV.U32 R2, RZ, RZ, R37 ;  /* 0x000000ffff028224 */ /* 0x001fc400078e0025 */
[----:B------:R-:W-:Y:S01]  /*f720*/  @!P0 IMAD.MOV.U32 R3, RZ, RZ, R38 ;  /* 0x000000ffff038224 */ /* 0x000fe200078e0026 */
[----:B------:R-:W-:Y:S01]  /*f730*/  PRMT R184, RZ, 0x7610, R184 ;  /* 0x00007610ffb87816 */ /* 0x000fe200000000b8 */
[----:B------:R-:W3:Y:S04]  /*f740*/  LDL R38, [R1+0x3b4] ;  /* 0x0003b40001267983 */ /* 0x000ee80000100800 */
[----:B------:R0:W3:Y:S01]  /*f750*/  @!P0 LDG.E.U8 R162, desc[UR16][R2.64] ;  /* 0x0000001002a28981 */ /* 0x0000e2000c1e1100 */
[----:B------:R-:W-:-:S03]  /*f760*/  PRMT R186, RZ, 0x7610, R186 ;  /* 0x00007610ffba7816 */ /* 0x000fc600000000ba */
[----:B------:R-:W3:Y:S01]  /*f770*/  LDL R37, [R1+0x390] ;  /* 0x0003900001257983 */ /* 0x000ee20000100800 */
[----:B0-----:R-:W-:Y:S02]  /*f780*/  @!P0 IMAD.MOV.U32 R2, RZ, RZ, R35 ;  /* 0x000000ffff028224 */ /* 0x001fe400078e0023 */
[----:B------:R-:W-:Y:S01]  /*f790*/  @!P0 IMAD.MOV.U32 R3, RZ, RZ, R36 ;  /* 0x000000ffff038224 */ /* 0x000fe200078e0024 */
[----:B------:R-:W-:Y:S01]  /*f7a0*/  PRMT R187, RZ, 0x7610, R187 ;  /* 0x00007610ffbb7816 */ /* 0x000fe200000000bb */
[----:B------:R-:W3:Y:S04]  /*f7b0*/  LDL R36, [R1+0x370] ;  /* 0x0003700001247983 */ /* 0x000ee80000100800 */
[----:B------:R2:W3:Y:S04]  /*f7c0*/  @!P0 LDG.E.U8 R163, desc[UR16][R2.64] ;  /* 0x0000001002a38981 */ /* 0x0004e8000c1e1100 */
[----:B------:R-:W3:Y:S01]  /*f7d0*/  LDL R35, [R1+0x374] ;  /* 0x0003740001237983 */ /* 0x000ee20000100800 */
[----:B--2---:R-:W-:-:S02]  /*f7e0*/  @!P0 IMAD.MOV.U32 R2, RZ, RZ, R13 ;  /* 0x000000ffff028224 */ /* 0x004fc400078e000d */
[----:B------:R-:W-:Y:S01]  /*f7f0*/  @!P0 IMAD.MOV.U32 R3, RZ, RZ, R29 ;  /* 0x000000ffff038224 */ /* 0x000fe200078e001d */
[----:B------:R-:W2:Y:S04]  /*f800*/  LDL R13, [R1+0x434] ;  /* 0x00043400010d7983 */ /* 0x000ea80000100800 */
[----:B------:R-:W2:Y:S04]  /*f810*/  LDL R29, [R1+0x430] ;  /* 0x00043000011d7983 */ /* 0x000ea80000100800 */
[----:B------:R0:W2:Y:S02]  /*f820*/  @!P0 LDG.E.U8 R164, desc[UR16][R2.64] ;  /* 0x0000001002a48981 */ /* 0x0000a4000c1e1100 */
[----:B0-----:R-:W-:-:S02]  /*f830*/  @!P0 IMAD.MOV.U32 R2, RZ, RZ, R25 ;  /* 0x000000ffff028224 */ /* 0x001fc400078e0019 */
[----:B------:R-:W-:Y:S01]  /*f840*/  @!P0 IMAD.MOV.U32 R3, RZ, RZ, R28 ;  /* 0x000000ffff038224 */ /* 0x000fe200078e001c */
[----:B------:R-:W2:Y:S04]  /*f850*/  LDL R25, [R1+0x414] ;  /* 0x0004140001197983 */ /* 0x000ea80000100800 */
[----:B------:R-:W2:Y:S04]  /*f860*/  LDL R28, [R1+0x410] ;  /* 0x00041000011c7983 */ /* 0x000ea80000100800 */
[----:B------:R4:W2:Y:S02]  /*f870*/  @!P0 LDG.E.U8 R184, desc[UR16][R2.64] ;  /* 0x0000001002b88981 */ /* 0x0008a4000c1e1100 */
[----:B----4-:R-:W-:-:S02]  /*f880*/  @!P0 IMAD.MOV.U32 R2, RZ, RZ, R26 ;  /* 0x000000ffff028224 */ /* 0x010fc400078e001a */
[----:B------:R-:W4:Y:S01]  /*f890*/  LDL R26, [R1+0x3d4] ;  /* 0x0003d400011a7983 */ /* 0x000f220000100800 */
[----:B---3--:R-:W-:Y:S01]  /*f8a0*/  @!P0 IMAD.MOV.U32 R3, RZ, RZ, R34 ;  /* 0x000000ffff038224 */ /* 0x008fe200078e0022 */
[----:B------:R-:W-:Y:S02]  /*f8b0*/  PRMT R188, RZ, 0x7610, R188 ;  /* 0x00007610ffbc7816 */ /* 0x000fe400000000bc */
[----:B------:R-:W3:Y:S04]  /*f8c0*/  LDL R34, [R1+0x350] ;  /* 0x0003500001227983 */ /* 0x000ee80000100800 */
[----:B------:R0:W3:Y:S01]  /*f8d0*/  @!P0 LDG.E.U8 R186, desc[UR16][R2.64] ;  /* 0x0000001002ba8981 */ /* 0x0000e2000c1e1100 */
[----:B------:R-:W-:Y:S02]  /*f8e0*/  PRMT R190, RZ, 0x7610, R190 ;  /* 0x00007610ffbe7816 */ /* 0x000fe400000000be */
[----:B------:R-:W-:-:S02]  /*f8f0*/  PRMT R191, RZ, 0x7610, R191 ;  /* 0x00007610ffbf7816 */ /* 0x000fc400000000bf */
[----:B------:R-:W-:Y:S01]  /*f900*/  PRMT R192, RZ, 0x7610, R192 ;  /* 0x00007610ffc07816 */ /* 0x000fe200000000c0 */
[----:B0-----:R-:W-:Y:S02]  /*f910*/  @!P0 IMAD.MOV.U32 R3, RZ, RZ, R33 ;  /* 0x000000ffff038224 */ /* 0x001fe400078e0021 */
[----:B------:R-:W3:Y:S01]  /*f920*/  LDL R33, [R1+0x354] ;  /* 0x0003540001217983 */ /* 0x000ee20000100800 */
[----:B------:R-:W-:-:S03]  /*f930*/  @!P0 IMAD.MOV.U32 R2, RZ, RZ, R14 ;  /* 0x000000ffff028224 */ /* 0x000fc600078e000e */
[----:B------:R-:W3:Y:S04]  /*f940*/  LDL R14, [R1+0x394] ;  /* 0x00039400010e7983 */ /* 0x000ee80000100800 */
[----:B------:R0:W3:Y:S02]  /*f950*/  @!P0 LDG.E.U8 R187, desc[UR16][R2.64] ;  /* 0x0000001002bb8981 */ /* 0x0000e4000c1e1100 */
[----:B0-----:R-:W-:Y:S02]  /*f960*/  @!P0 IMAD.MOV.U32 R2, RZ, RZ, R31 ;  /* 0x000000ffff028224 */ /* 0x001fe400078e001f */
[----:B------:R-:W3:Y:S01]  /*f970*/  LDL R31, [R1+0x334] ;  /* 0x00033400011f7983 */ /* 0x000ee20000100800 */
[----:B------:R-:W-:-:S03]  /*f980*/  @!P0 IMAD.MOV.U32 R3, RZ, RZ, R32 ;  /* 0x000000ffff038224 */ /* 0x000fc600078e0020 */
[----:B------:R-:W3:Y:S04]  /*f990*/  LDL R32, [R1+0x330] ;  /* 0x0003300001207983 */ /* 0x000ee80000100800 */
[----:B------:R2:W3:Y:S02]  /*f9a0*/  @!P0 LDG.E.U8 R188, desc[UR16][R2.64] ;  /* 0x0000001002bc8981 */ /* 0x0004e4000c1e1100 */
[----:B--2---:R-:W-:Y:S02]  /*f9b0*/  @!P0 IMAD.MOV.U32 R2, RZ, RZ, R13 ;  /* 0x000000ffff028224 */ /* 0x004fe400078e000d */
[----:B------:R-:W2:Y:S01]  /*f9c0*/  LDL R13, [R1+0x314] ;  /* 0x00031400010d7983 */ /* 0x000ea20000100800 */
[----:B------:R-:W-:-:S03]  /*f9d0*/  @!P0 IMAD.MOV.U32 R3, RZ, RZ, R29 ;  /* 0x000000ffff038224 */ /* 0x000fc600078e001d */
[----:B------:R-:W2:Y:S04]  /*f9e0*/  LDL R29, [R1+0x310] ;  /* 0x00031000011d7983 */ /* 0x000ea80000100800 */
[----:B------:R0:W2:Y:S02]  /*f9f0*/  @!P0 LDG.E.U8 R190, desc[UR16][R2.64] ;  /* 0x0000001002be8981 */ /* 0x0000a4000c1e1100 */
[----:B0-----:R-:W-:Y:S02]  /*fa00*/  @!P0 IMAD.MOV.U32 R2, RZ, RZ, R25 ;  /* 0x000000ffff028224 */ /* 0x001fe400078e0019 */
[----:B------:R-:W2:Y:S01]  /*fa10*/  LDL R25, [R1+0x2f4] ;  /* 0x0002f40001197983 */ /* 0x000ea20000100800 */
[----:B------:R-:W-:-:S03]  /*fa20*/  @!P0 IMAD.MOV.U32 R3, RZ, RZ, R28 ;  /* 0x000000ffff038224 */ /* 0x000fc600078e001c */
[----:B------:R-:W2:Y:S04]  /*fa30*/  LDL R28, [R1+0x2f0] ;  /* 0x0002f000011c7983 */ /* 0x000ea80000100800 */
[----:B------:R0:W2:Y:S02]  /*fa40*/  @!P0 LDG.E.U8 R191, desc[UR16][R2.64] ;  /* 0x0000001002bf8981 */ /* 0x0000a4000c1e1100 */
[----:B0-----:R-:W-:Y:S02]  /*fa50*/  @!P0 IMAD.MOV.U32 R2, RZ, RZ, R41 ;  /* 0x000000ffff028224 */ /* 0x001fe400078e0029 */
[----:B------:R-:W-:-:S05]  /*fa60*/  @!P0 IMAD.MOV.U32 R3, RZ, RZ, R42 ;  /* 0x000000ffff038224 */ /* 0x000fca00078e002a */
[----:B------:R4:W2:Y:S02]  /*fa70*/  @!P0 LDG.E.U8 R192, desc[UR16][R2.64] ;  /* 0x0000001002c08981 */ /* 0x0008a4000c1e1100 */
[----:B----4-:R-:W-:Y:S02]  /*fa80*/  @!P0 IMAD.MOV.U32 R2, RZ, RZ, R26 ;  /* 0x000000ffff028224 */ /* 0x010fe400078e001a */
[----:B------:R-:W4:Y:S01]  /*fa90*/  LDL R26, [R1+0x2d4] ;  /* 0x0002d400011a7983 */ /* 0x000f220000100800 */
[----:B------:R-:W-:Y:S01]  /*faa0*/  PRMT R193, RZ, 0x7610, R193 ;  /* 0x00007610ffc17816 */ /* 0x000fe200000000c1 */
        /* <DEDUP_REMOVED lines=8> */
[----:B0-----:R-:W-:Y:S01]  /*fb30*/  @!P0 IMAD.MOV.U32 R3, RZ, RZ, R37 ;  /* 0x000000ffff038224 */ /* 0x001fe200078e0025 */
[----:B------:R-:W-:Y:S01]  /*fb40*/  PRMT R202, RZ, 0x7610, R202 ;  /* 0x00007610ffca7816 */ /* 0x000fe200000000ca */
[----:B---3--:R-:W-:Y:S01]  /*fb50*/  @!P0 IMAD.MOV.U32 R2, RZ, RZ, R14 ;  /* 0x000000ffff028224 */ /* 0x008fe200078e000e */
[----:B------:R-:W-:Y:S01]  /*fb60*/  PRMT R203, RZ, 0x7610, R203 ;  /* 0x00007610ffcb7816 */ /* 0x000fe200000000cb */
[----:B------:R-:W3:Y:S04]  /*fb70*/  LDL R14, [R1+0x2b4] ;  /* 0x0002b400010e7983 */ /* 0x000ee80000100800 */
[----:B------:R0:W3:Y:S02]  /*fb80*/  @!P0 LDG.E.U8 R196, desc[UR16][R2.64] ;  /* 0x0000001002c48981 */ /* 0x0000e4000c1e1100 */
[----:B0-----:R-:W-:-:S02]  /*fb90*/  @!P0 IMAD.MOV.U32 R2, RZ, RZ, R35 ;  /* 0x000000ffff028224 */ /* 0x001fc400078e0023 */
[----:B------:R-:W-:-:S05]  /*fba0*/  @!P0 IMAD.MOV.U32 R3, RZ, RZ, R36 ;  /* 0x000000ffff038224 */ /* 0x000fca00078e0024 */
[----:B------:R0:W3:Y:S02]  /*fbb0*/  @!P0 LDG.E.U8 R197, desc[UR16][R2.64] ;  /* 0x0000001002c58981 */ /* 0x0000e4000c1e1100 */
[----:B0-----:R-:W-:Y:S02]  /*fbc0*/  @!P0 IMAD.MOV.U32 R2, RZ, RZ, R33 ;  /* 0x000000ffff028224 */ /* 0x001fe400078e0021 */
[----:B------:R-:W-:-:S05]  /*fbd0*/  @!P0 IMAD.MOV.U32 R3, RZ, RZ, R34 ;  /* 0x000000ffff038224 */ /* 0x000fca00078e0022 */
[----:B------:R0:W3:Y:S01]  /*fbe0*/  @!P0 LDG.E.U8 R202, desc[UR16][R2.64] ;  /* 0x0000001002ca8981 */ /* 0x0000e2000c1e1100 */
[----:B------:R-:W-:Y:S01]  /*fbf0*/  PRMT R204, RZ, 0x7610, R204 ;  /* 0x00007610ffcc7816 */ /* 0x000fe200000000cc */
[----:B0-----:R-:W-:Y:S02]  /*fc00*/  @!P0 IMAD.MOV.U32 R2, RZ, RZ, R31 ;  /* 0x000000ffff028224 */ /* 0x001fe400078e001f */
[----:B------:R-:W-:-:S05]  /*fc10*/  @!P0 IMAD.MOV.U32 R3, RZ, RZ, R32 ;  /* 0x000000ffff038224 */ /* 0x000fca00078e0020 */
[----:B------:R2:W3:Y:S01]  /*fc20*/  @!P0 LDG.E.U8 R203, desc[UR16][R2.64] ;  /* 0x0000001002cb8981 */ /* 0x0004e2000c1e1100 */
[----:B------:R-:W-:Y:S01]  /*fc30*/  PRMT R206, RZ, 0x7610, R206 ;  /* 0x00007610ffce7816 */ /* 0x000fe200000000ce */
[----:B--2---:R-:W-:Y:S01]  /*fc40*/  @!P0 IMAD.MOV.U32 R2, RZ, RZ, R13 ;  /* 0x000000ffff028224 */ /* 0x004fe200078e000d */
[----:B------:R-:W-:Y:S01]  /*fc50*/  PRMT R207, RZ, 0x7610, R207 ;  /* 0x00007610ffcf7816 */ /* 0x000fe200000000cf */
[----:B------:R-:W2:Y:S01]  /*fc60*/  LDL R13, [R1+0x250] ;  /* 0x00025000010d7983 */ /* 0x000ea20000100800 */
[----:B------:R-:W-:-:S03]  /*fc70*/  @!P0 IMAD.MOV.U32 R3, RZ, RZ, R29 ;  /* 0x000000ffff038224 */ /* 0x000fc600078e001d */
[----:B------:R-:W2:Y:S04]  /*fc80*/  LDL.LU R225, [R1+0x290] ;  /* 0x0002900001e17983 */ /* 0x000ea80000300800 */
[----:B------:R0:W2:Y:S04]  /*fc90*/  @!P0 LDG.E.U8 R204, desc[UR16][R2.64] ;  /* 0x0000001002cc8981 */ /* 0x0000a8000c1e1100 */
[----:B------:R-:W2:Y:S01]  /*fca0*/  LDL.LU R29, [R1+0x210] ;  /* 0x00021000011d7983 */ /* 0x000ea20000300800 */
[----:B0-----:R-:W-:Y:S02]  /*fcb0*/  @!P0 IMAD.MOV.U32 R2, RZ, RZ, R25 ;  /* 0x000000ffff028224 */ /* 0x001fe400078e0019 */
[----:B------:R-:W-:-:S02]  /*fcc0*/  @!P0 IMAD.MOV.U32 R3, RZ, RZ, R28 ;  /* 0x000000ffff038224 */ /* 0x000fc400078e001c */
[----:B------:R-:W2:Y:S04]  /*fcd0*/  LDL.LU R28, [R1+0x214] ;  /* 0x00021400011c7983 */ /* 0x000ea80000300800 */
[----:B------:R0:W2:Y:S04]  /*fce0*/  @!P0 LDG.E.U8 R206, desc[UR16][R2.64] ;  /* 0x0000001002ce8981 */ /* 0x0000a8000c1e1100 */
[----:B------:R-:W2:Y:S04]  /*fcf0*/  LDL.LU R25, [R1+0x230] ;  /* 0x0002300001197983 */ /* 0x000ea80000300800 */
[----:B------:R-:W2:Y:S01]  /*fd00*/  LDL.LU R246, [R1+0x270] ;  /* 0x0002700001f67983 */ /* 0x000ea20000300800 */
[----:B0-----:R-:W-:-:S03]  /*fd10*/  @!P0 IMAD.MOV.U32 R3, RZ, RZ, R236 ;  /* 0x000000ffff038224 */ /* 0x001fc600078e00ec */
[----:B------:R-:W2:Y:S04]  /*fd20*/  LDL.LU R224, [R1+0x274] ;  /* 0x0002740001e07983 */ /* 0x000ea80000300800 */
[----:B------:R-:W2:Y:S01]  /*fd30*/  LDL.LU R156, [R1+0x254] ;  /* 0x00025400019c7983 */ /* 0x000ea20000300800 */
[----:B----4-:R-:W-:-:S05]  /*fd40*/  @!P0 IMAD.MOV.U32 R2, RZ, RZ, R26 ;  /* 0x000000ffff028224 */ /* 0x010fca00078e001a */
[----:B------:R0:W4:Y:S04]  /*fd50*/  @!P0 LDG.E.U8 R207, desc[UR16][R2.64] ;  /* 0x0000001002cf8981 */ /* 0x000128000c1e1100 */
[----:B------:R1:W-:Y:S04]  /*fd60*/  STL [R1+0x7dc], R236 ;  /* 0x0007dcec01007387 */ /* 0x0003e80000100800 */
[----:B-1----:R-:W4:Y:S01]  /*fd70*/  LDL.LU R236, [R1+0x2ac] ;  /* 0x0002ac0001ec7983 */ /* 0x002f220000300800 */
[----:B------:R-:W-:Y:S01]  /*fd80*/  PRMT R208, RZ, 0x7610, R208 ;  /* 0x00007610ffd07816 */ /* 0x000fe200000000d0 */
[----:B0-----:R-:W-:Y:S01]  /*fd90*/  @!P0 IMAD.MOV.U32 R3, RZ, RZ, R230 ;  /* 0x000000ffff038224 */ /* 0x001fe200078e00e6 */
[----:B------:R-:W-:-:S02]  /*fda0*/  PRMT R210, RZ, 0x7610, R210 ;  /* 0x00007610ffd27816 */ /* 0x000fc400000000d2 */
[----:B------:R-:W-:Y:S01]  /*fdb0*/  PRMT R211, RZ, 0x7610, R211 ;  /* 0x00007610ffd37816 */ /* 0x000fe200000000d3 */
[----:B---3--:R-:W-:-:S05]  /*fdc0*/  @!P0 IMAD.MOV.U32 R2, RZ, RZ, R14 ;  /* 0x000000ffff028224 */ /* 0x008fca00078e000e */
[----:B------:R0:W3:Y:S02]  /*fdd0*/  @!P0 LDG.E.U8 R208, desc[UR16][R2.64] ;  /* 0x0000001002d08981 */ /* 0x0000e4000c1e1100 */
[----:B0-----:R-:W-:Y:S02]  /*fde0*/  @!P0 IMAD.MOV.U32 R2, RZ, RZ, R252 ;  /* 0x000000ffff028224 */ /* 0x001fe400078e00fc */
[----:B--2---:R-:W-:-:S05]  /*fdf0*/  @!P0 IMAD.MOV.U32 R3, RZ, RZ, R225 ;  /* 0x000000ffff038224 */ /* 0x004fca00078e00e1 */
[----:B------:R0:W2:Y:S02]  /*fe00*/  @!P0 LDG.E.U8 R210, desc[UR16][R2.64] ;  /* 0x0000001002d28981 */ /* 0x0000a4000c1e1100 */
[----:B0-----:R-:W-:Y:S02]  /*fe10*/  @!P0 IMAD.MOV.U32 R3, RZ, RZ, R246 ;  /* 0x000000ffff038224 */ /* 0x001fe400078e00f6 */
[----:B------:R-:W-:-:S05]  /*fe20*/  @!P0 IMAD.MOV.U32 R2, RZ, RZ, R224 ;  /* 0x000000ffff028224 */ /* 0x000fca00078e00e0 */
[----:B------:R0:W2:Y:S02]  /*fe30*/  @!P0 LDG.E.U8 R211, desc[UR16][R2.64] ;  /* 0x0000001002d38981 */ /* 0x0000a4000c1e1100 */
[----:B0-----:R-:W-:Y:S02]  /*fe40*/  @!P0 IMAD.MOV.U32 R3, RZ, RZ, R13 ;  /* 0x000000ffff038224 */ /* 0x001fe400078e000d */
[----:B----4-:R-:W-:Y:S04]  /*fe50*/  STL [R1+0xae4], R207 ;  /* 0x000ae4cf01007387 */ /* 0x010fe80000100800 */
[----:B------:R-:W4:Y:S04]  /*fe60*/  LDL.LU R226, [R1+0x234] ;  /* 0x0002340001e27983 */ /* 0x000f280000300800 */
[----:B------:R-:W-:Y:S04]  /*fe70*/  STL [R1+0x7e0], R230 ;  /* 0x0007e0e601007387 */ /* 0x000fe80000100800 */
[----:B------:R0:W-:Y:S04]  /*fe80*/  STL [R1+0x7e4], R252 ;  /* 0x0007e4fc01007387 */ /* 0x0001e80000100800 */
[----:B0-----:R-:W3:Y:S04]  /*fe90*/  LDL.LU R252, [R1+0x2e8] ;  /* 0x0002e80001fc7983 */ /* 0x001ee80000300800 */
[----:B------:R-:W2:Y:S04]  /*fea0*/  LDL R26, [R1+0x784] ;  /* 0x00078400011a7983 */ /* 0x000ea80000100800 */
[----:B------:R-:W3:Y:S04]  /*feb0*/  LDL R14, [R1+0x788] ;  /* 0x00078800010e7983 */ /* 0x000ee80000100800 */
[----:B------:R-:W2:Y:S01]  /*fec0*/  LDL R13, [R1+0x56c] ;  /* 0x00056c00010d7983 */ /* 0x000ea20000100800 */
[----:B------:R-:W-:Y:S01]  /*fed0*/  PRMT R217, RZ, 0x7610, R217 ;  /* 0x00007610ffd97816 */ /* 0x000fe200000000d9 */
[----:B------:R-:W-:Y:S01]  /*fee0*/  @!P0 IMAD.MOV.U32 R2, RZ, RZ, R156 ;  /* 0x000000ffff028224 */ /* 0x000fe200078e009c */
[----:B------:R-:W-:Y:S01]  /*fef0*/  PRMT R216, RZ, 0x7610, R216 ;  /* 0x00007610ffd87816 */ /* 0x000fe200000000d8 */
[----:B------:R-:W2:Y:S04]  /*ff00*/  LDL R38, [R1+0x568] ;  /* 0x0005680001267983 */ /* 0x000ea80000100800 */
[----:B------:R0:W2:Y:S01]  /*ff10*/  @!P0 LDG.E.U8 R217, desc[UR16][R2.64] ;  /* 0x0000001002d98981 */ /* 0x0000a2000c1e1100 */
[----:B------:R-:W-:-:S03]  /*ff20*/  PRMT R215, RZ, 0x7610, R215 ;  /* 0x00007610ffd77816 */ /* 0x000fc600000000d7 */
[----:B------:R-:W2:Y:S04]  /*ff30*/  LDL R37, [R1+0x548] ;  /* 0x0005480001257983 */ /* 0x000ea80000100800 */
[----:B------:R-:W2:Y:S01]  /*ff40*/  LDL R36, [R1+0x54c] ;  /* 0x00054c0001247983 */ /* 0x000ea20000100800 */
[----:B0-----:R-:W-:Y:S01]  /*ff50*/  @!P0 IMAD.MOV.U32 R3, RZ, RZ, R25 ;  /* 0x000000ffff038224 */ /* 0x001fe200078e0019 */
[----:B------:R-:W-:Y:S02]  /*ff60*/  PRMT R214, RZ, 0x7610, R214 ;  /* 0x00007610ffd67816 */ /* 0x000fe400000000d6 */
[----:B------:R-:W2:Y:S04]  /*ff70*/  LDL R35, [R1+0x528] ;  /* 0x0005280001237983 */ /* 0x000ea80000100800 */
[----:B------:R-:W2:Y:S01]  /*ff80*/  LDL R34, [R1+0x52c] ;  /* 0x00052c0001227983 */ /* 0x000ea20000100800 */
[----:B------:R-:W-:-:S03]  /*ff90*/  PRMT R213, RZ, 0x7610, R213 ;  /* 0x00007610ffd57816 */ /* 0x000fc600000000d5 */
[----:B------:R-:W2:Y:S04]  /*ffa0*/  LDL R33, [R1+0x508] ;  /* 0x0005080001217983 */ /* 0x000ea80000100800 */
[----:B------:R-:W2:Y:S01]  /*ffb0*/  LDL R31, [R1+0x50c] ;  /* 0x00050c00011f7983 */ /* 0x000ea20000100800 */
[----:B------:R-:W-:-:S03]  /*ffc0*/  PRMT R212, RZ, 0x7610, R212 ;  /* 0x00007610ffd47816 */ /* 0x000fc600000000d4 */
[----:B------:R-:W2:Y:S04]  /*ffd0*/  LDL R40, [R1+0x4e8] ;  /* 0x0004e80001287983 */ /* 0x000ea80000100800 */
[----:B------:R-:W2:Y:S04]  /*ffe0*/  LDL R39, [R1+0x4ec] ;  /* 0x0004ec0001277983 */ /* 0x000ea80000100800 */
[----:B------:R0:W-:Y:S01]  /*fff0*/  STL [R1+0x7ec], R250 ;  /* 0x0007ecfa01007387 */ /* 0x0001e20000100800 */
[----:B------:R-:W-:Y:S01]  /*10000*/  PRMT R222, RZ, 0x7610, R222 ;  /* 0x00007610ffde7816 */ /* 0x000fe200000000de */
[----:B----4-:R-:W-:-:S05]  /*10010*/  @!P0 IMAD.MOV.U32 R2, RZ, RZ, R226 ;  /* 0x000000ffff028224 */ /* 0x010fca00078e00e2 */
[----:B------:R1:W4:Y:S02]  /*10020*/  @!P0 LDG.E.U8 R216, desc[UR16][R2.64] ;  /* 0x0000001002d88981 */ /* 0x000324000c1e1100 */
[----:B-1----:R-:W-:Y:S02]  /*10030*/  @!P0 IMAD.MOV.U32 R2, RZ, RZ, R28 ;  /* 0x000000ffff028224 */ /* 0x002fe400078e001c */
[----:B------:R-:W-:-:S05]  /*10040*/  @!P0 IMAD.MOV.U32 R3, RZ, RZ, R29 ;  /* 0x000000ffff038224 */ /* 0x000fca00078e001d */
[----:B------:R1:W4:Y:S02]  /*10050*/  @!P0 LDG.E.U8 R215, desc[UR16][R2.64] ;  /* 0x0000001002d78981 */ /* 0x000324000c1e1100 */
[----:B-1----:R-:W-:Y:S02]  /*10060*/  @!P0 IMAD.MOV.U32 R2, RZ, RZ, R250 ;  /* 0x000000ffff028224 */ /* 0x002fe400078e00fa */
[----:B------:R-:W-:Y:S01]  /*10070*/  @!P0 IMAD.MOV.U32 R3, RZ, RZ, R249 ;  /* 0x000000ffff038224 */ /* 0x000fe200078e00f9 */
[----:B0-----:R-:W4:Y:S04]  /*10080*/  LDL.LU R250, [R1+0x2cc] ;  /* 0x0002cc0001fa7983 */ /* 0x001f280000300800 */
[----:B------:R0:W4:Y:S04]  /*10090*/  @!P0 LDG.E.U8 R214, desc[UR16][R2.64] ;  /* 0x0000001002d68981 */ /* 0x000128000c1e1100 */
[----:B------:R-:W-:Y:S01]  /*100a0*/  STL [R1+0x7e8], R249 ;  /* 0x0007e8f901007387 */ /* 0x000fe20000100800 */
[----:B0-----:R-:W-:-:S02]  /*100b0*/  @!P0 IMAD.MOV.U32 R2, RZ, RZ, R242 ;  /* 0x000000ffff028224 */ /* 0x001fc400078e00f2 */
[----:B------:R-:W-:Y:S01]  /*100c0*/  @!P0 IMAD.MOV.U32 R3, RZ, RZ, R241 ;  /* 0x000000ffff038224 */ /* 0x000fe200078e00f1 */
[----:B------:R0:W-:Y:S04]  /*100d0*/  STL [R1+0x7f4], R242 ;  /* 0x0007f4f201007387 */ /* 0x0001e80000100800 */
[----:B------:R1:W4:Y:S04]  /*100e0*/  @!P0 LDG.E.U8 R213, desc[UR16][R2.64] ;  /* 0x0000001002d58981 */ /* 0x000328000c1e1100 */
[----:B0-----:R-:W4:Y:S01]  /*100f0*/  LDL.LU R242, [R1+0x308] ;  /* 0x0003080001f27983 */ /* 0x001f220000300800 */
[----:B-1----:R-:W-:-:S02]  /*10100*/  @!P0 IMAD.MOV.U32 R2, RZ, RZ, R234 ;  /* 0x000000ffff028224 */ /* 0x002fc400078e00ea */
[----:B------:R-:W-:Y:S01]  /*10110*/  @!P0 IMAD.MOV.U32 R3, RZ, RZ, R233 ;  /* 0x000000ffff038224 */ /* 0x000fe200078e00e9 */
[----:B------:R-:W-:Y:S04]  /*10120*/  STL [R1+0x7f0], R241 ;  /* 0x0007f0f101007387 */ /* 0x000fe80000100800 */
[----:B------:R0:W-:Y:S04]  /*10130*/  STL [R1+0x7fc], R234 ;  /* 0x0007fcea01007387 */ /* 0x0001e80000100800 */
[----:B------:R3:W4:Y:S04]  /*10140*/  @!P0 LDG.E.U8 R212, desc[UR16][R2.64] ;  /* 0x0000001002d48981 */ /* 0x000728000c1e1100 */
[----:B0-----:R-:W4:Y:S04]  /*10150*/  LDL.LU R234, [R1+0x2ec] ;  /* 0x0002ec0001ea7983 */ /* 0x001f280000300800 */
[----:B------:R-:W-:Y:S01]  /*10160*/  STL [R1+0x7f8], R233 ;  /* 0x0007f8e901007387 */ /* 0x000fe20000100800 */
[----:B---3--:R-:W-:-:S02]  /*10170*/  @!P0 IMAD.MOV.U32 R2, RZ, RZ, R14 ;  /* 0x000000ffff028224 */ /* 0x008fc400078e000e */
[----:B--2---:R-:W-:Y:S01]  /*10180*/  @!P0 IMAD.MOV.U32 R3, RZ, RZ, R26 ;  /* 0x000000ffff038224 */ /* 0x004fe200078e001a */
[----:B------:R-:W2:Y:S04]  /*10190*/  LDL R14, [R1+0x4cc] ;  /* 0x0004cc00010e7983 */ /* 0x000ea80000100800 */
[----:B------:R-:W3:Y:S04]  /*101a0*/  LDL R26, [R1+0x4c8] ;  /* 0x0004c800011a7983 */ /* 0x000ee80000100800 */
[----:B------:R0:W4:Y:S01]  /*101b0*/  @!P0 LDG.E.U8 R222, desc[UR16][R2.64] ;  /* 0x0000001002de8981 */ /* 0x000122000c1e1100 */
[----:B------:R-:W-:-:S02]  /*101c0*/  PRMT R221, RZ, 0x7610, R221 ;  /* 0x00007610ffdd7816 */ /* 0x000fc400000000dd */
[----:B------:R-:W-:Y:S01]  /*101d0*/  PRMT R220, RZ, 0x7610, R220 ;  /* 0x00007610ffdc7816 */ /* 0x000fe200000000dc */
[----:B------:R-:W4:Y:S01]  /*101e0*/  LDL R44, [R1+0x408] ;  /* 0x00040800012c7983 */ /* 0x000f220000100800 */
[----:B------:R-:W-:Y:S02]  /*101f0*/  PRMT R219, RZ, 0x7610, R219 ;  /* 0x00007610ffdb7816 */ /* 0x000fe400000000db */
[----:B------:R-:W-:Y:S01]  /*10200*/  PRMT R218, RZ, 0x7610, R218 ;  /* 0x00007610ffda7816 */ /* 0x000fe200000000da */
[----:B------:R-:W4:Y:S01]  /*10210*/  LDL R43, [R1+0x3e8] ;  /* 0x0003e800012b7983 */ /* 0x000f220000100800 */
[----:B0-----:R-:W-:-:S03]  /*10220*/  @!P0 IMAD.MOV.U32 R2, RZ, RZ, R13 ;  /* 0x000000ffff028224 */ /* 0x001fc600078e000d */
[----:B------:R-:W4:Y:S01]  /*10230*/  LDL R13, [R1+0x4ac] ;  /* 0x0004ac00010d7983 */ /* 0x000f220000100800 */
[----:B------:R-:W-:-:S03]  /*10240*/  @!P0 IMAD.MOV.U32 R3, RZ, RZ, R38 ;  /* 0x000000ffff038224 */ /* 0x000fc600078e0026 */
[----:B------:R-:W4:Y:S04]  /*10250*/  LDL R38, [R1+0x4a8] ;  /* 0x0004a80001267983 */ /* 0x000f280000100800 */
[----:B------:R0:W4:Y:S01]  /*10260*/  @!P0 LDG.E.U8 R221, desc[UR16][R2.64] ;  /* 0x0000001002dd8981 */ /* 0x000122000c1e1100 */
[----:B------:R-:W-:Y:S02]  /*10270*/  PRMT R209, RZ, 0x7610, R209 ;  /* 0x00007610ffd17816 */ /* 0x000fe400000000d1 */
[----:B------:R-:W-:Y:S01]  /*10280*/  PRMT R205, RZ, 0x7610, R205 ;  /* 0x00007610ffcd7816 */ /* 0x000fe200000000cd */
[----:B------:R-:W4:Y:S04]  /*10290*/  LDL R42, [R1+0x3ec] ;  /* 0x0003ec00012a7983 */ /* 0x000f280000100800 */
[----:B------:R-:W4:Y:S01]  /*102a0*/  LDL R41, [R1+0x3c8] ;  /* 0x0003c80001297983 */ /* 0x000f220000100800 */
[----:B0-----:R-:W-:-:S02]  /*102b0*/  @!P0 IMAD.MOV.U32 R2, RZ, RZ, R36 ;  /* 0x000000ffff028224 */ /* 0x001fc400078e0024 */
[----:B------:R-:W-:Y:S01]  /*102c0*/  @!P0 IMAD.MOV.U32 R3, RZ, RZ, R37 ;  /* 0x000000ffff038224 */ /* 0x000fe200078e0025 */
[----:B------:R-:W4:Y:S04]  /*102d0*/  LDL R36, [R1+0x48c] ;  /* 0x00048c0001247983 */ /* 0x000f280000100800 */
[----:B------:R0:W4:Y:S04]  /*102e0*/  @!P0 LDG.E.U8 R220, desc[UR16][R2.64] ;  /* 0x0000001002dc8981 */ /* 0x000128000c1e1100 */
        /* <DEDUP_REMOVED lines=13> */
[----:B------:R-:W-:Y:S01]  /*103c0*/  PRMT R201, RZ, 0x7610, R201 ;  /* 0x00007610ffc97816 */ /* 0x000fe200000000c9 */
[----:B------:R-:W4:Y:S04]  /*103d0*/  LDL R40, [R1+0x3cc] ;  /* 0x0003cc0001287983 */ /* 0x000f280000100800 */
[----:B------:R2:W4:Y:S04]  /*103e0*/  @!P0 LDG.E.U8 R209, desc[UR16][R2.64] ;  /* 0x0000001002d18981 */ /* 0x000528000c1e1100 */
[----:B------:R-:W4:Y:S01]  /*103f0*/  LDL R39, [R1+0x3a8] ;  /* 0x0003a80001277983 */ /* 0x000f220000100800 */
[----:B--2---:R-:W-:-:S03]  /*10400*/  @!P0 IMAD.MOV.U32 R2, RZ, RZ, R14 ;  /* 0x000000ffff028224 */ /* 0x004fc600078e000e */
[----:B------:R-:W2:Y:S01]  /*10410*/  LDL R14, [R1+0x42c] ;  /* 0x00042c00010e7983 */ /* 0x000ea20000100800 */
[----:B---3--:R-:W-:-:S03]  /*10420*/  @!P0 IMAD.MOV.U32 R3, RZ, RZ, R26 ;  /* 0x000000ffff038224 */ /* 0x008fc600078e001a */
[----:B------:R-:W3:Y:S04]  /*10430*/  LDL R26, [R1+0x428] ;  /* 0x00042800011a7983 */ /* 0x000ee80000100800 */
[----:B------:R4:W3:Y:S02]  /*10440*/  @!P0 LDG.E.U8 R205, desc[UR16][R2.64] ;  /* 0x0000001002cd8981 */ /* 0x0008e4000c1e1100 */
[----:B----4-:R-:W-:Y:S02]  /*10450*/  @!P0 IMAD.MOV.U32 R2, RZ, RZ, R13 ;  /* 0x000000ffff028224 */ /* 0x010fe400078e000d */
[----:B------:R-:W4:Y:S01]  /*10460*/  LDL R13, [R1+0x40c] ;  /* 0x00040c00010d7983 */ /* 0x000f220000100800 */
[----:B------:R-:W-:-:S03]  /*10470*/  @!P0 IMAD.MOV.U32 R3, RZ, RZ, R38 ;  /* 0x000000ffff038224 */ /* 0x000fc600078e0026 */
[----:B------:R-:W4:Y:S01]  /*10480*/  LDL R38, [R1+0x3ac] ;  /* 0x0003ac0001267983 */ /* 0x000f220000100800 */
[----:B------:R-:W-:-:S03]  /*10490*/  PRMT R200, RZ, 0x7610, R200 ;  /* 0x00007610ffc87816 */ /* 0x000fc600000000c8 */
[----:B------:R0:W4:Y:S01]  /*104a0*/  @!P0 LDG.E.U8 R201, desc[UR16][R2.64] ;  /* 0x0000001002c98981 */ /* 0x000122000c1e1100 */
[----:B------:R-:W-:Y:S01]  /*104b0*/  PRMT R199, RZ, 0x7610, R199 ;  /* 0x00007610ffc77816 */ /* 0x000fe200000000c7 */
[----:B0-----:R-:W-:Y:S02]  /*104c0*/  @!P0 IMAD.MOV.U32 R2, RZ, RZ, R36 ;  /* 0x000000ffff028224 */ /* 0x001fe400078e0024 */
[----:B------:R-:W4:Y:S01]  /*104d0*/  LDL R36, [R1+0x38c] ;  /* 0x00038c0001247983 */ /* 0x000f220000100800 */
[----:B------:R-:W-:-:S03]  /*104e0*/  @!P0 IMAD.MOV.U32 R3, RZ, RZ, R37 ;  /* 0x000000ffff038224 */ /* 0x000fc600078e0025 */
[----:B------:R-:W4:Y:S04]  /*104f0*/  LDL R37, [R1+0x388] ;  /* 0x0003880001257983 */ /* 0x000f280000100800 */
[----:B------:R0:W4:Y:S01]  /*10500*/  @!P0 LDG.E.U8 R200, desc[UR16][R2.64] ;  /* 0x0000001002c88981 */ /* 0x000122000c1e1100 */
[----:B------:R-:W-:Y:S01]  /*10510*/  PRMT R198, RZ, 0x7610, R198 ;  /* 0x00007610ffc67816 */ /* 0x000fe200000000c6 */
[----:B0-----:R-:W-:Y:S02]  /*10520*/  @!P0 IMAD.MOV.U32 R2, RZ, RZ, R34 ;  /* 0x000000ffff028224 */ /* 0x001fe400078e0022 */
[----:B------:R-:W-:Y:S01]  /*10530*/  @!P0 IMAD.MOV.U32 R3, RZ, RZ, R35 ;  /* 0x000000ffff038224 */ /* 0x000fe200078e0023 */
[----:B------:R-:W4:Y:S04]  /*10540*/  LDL R34, [R1+0x36c] ;  /* 0x00036c0001227983 */ /* 0x000f280000100800 */
[----:B------:R-:W4:Y:S04]  /*10550*/  LDL R35, [R1+0x368] ;  /* 0x0003680001237983 */ /* 0x000f280000100800 */
[----:B------:R0:W4:Y:S01]  /*10560*/  @!P0 LDG.E.U8 R199, desc[UR16][R2.64] ;  /* 0x0000001002c78981 */ /* 0x000122000c1e1100 */
[----:B------:R-:W-:Y:S01]  /*10570*/  PRMT R194, RZ, 0x7610, R194 ;  /* 0x00007610ffc27816 */ /* 0x000fe200000000c2 */
[----:B0-----:R-:W-:-:S02]  /*10580*/  @!P0 IMAD.MOV.U32 R2, RZ, RZ, R31 ;  /* 0x000000ffff028224 */ /* 0x001fc400078e001f */
[----:B------:R-:W-:Y:S01]  /*10590*/  @!P0 IMAD.MOV.U32 R3, RZ, RZ, R33 ;  /* 0x000000ffff038224 */ /* 0x000fe200078e0021 */
[----:B------:R-:W4:Y:S04]  /*105a0*/  LDL R31, [R1+0x34c] ;  /* 0x00034c00011f7983 */ /* 0x000f280000100800 */
[----:B------:R-:W4:Y:S04]  /*105b0*/  LDL R33, [R1+0x348] ;  /* 0x0003480001217983 */ /* 0x000f280000100800 */
[----:B------:R2:W4:Y:S02]  /*105c0*/  @!P0 LDG.E.U8 R198, desc[UR16][R2.64] ;  /* 0x0000001002c68981 */ /* 0x000524000c1e1100 */
[----:B--2---:R-:W-:-:S02]  /*105d0*/  @!P0 IMAD.MOV.U32 R2, RZ, RZ, R14 ;  /* 0x000000ffff028224 */ /* 0x004fc400078e000e */
[----:B------:R-:W2:Y:S01]  /*105e0*/  LDL R14, [R1+0x32c] ;  /* 0x00032c00010e7983 */ /* 0x000ea20000100800 */
[----:B---3--:R-:W-:-:S03]  /*105f0*/  @!P0 IMAD.MOV.U32 R3, RZ, RZ, R26 ;  /* 0x000000ffff038224 */ /* 0x008fc600078e001a */
[----:B------:R-:W3:Y:S04]  /*10600*/  LDL R26, [R1+0x328] ;  /* 0x00032800011a7983 */ /* 0x000ee80000100800 */
[----:B------:R4:W3:Y:S02]  /*10610*/  @!P0 LDG.E.U8 R194, desc[UR16][R2.64] ;  /* 0x0000001002c28981 */ /* 0x0008e4000c1e1100 */
        /* <DEDUP_REMOVED lines=28> */
[----:B------:R-:W-:Y:S01]  /*107e0*/  @!P0 IMAD.MOV.U32 R3, RZ, RZ, R33 ;  /* 0x000000ffff038224 */ /* 0x000fe200078e0021 */
[----:B------:R-:W4:Y:S04]  /*107f0*/  LDL R31, [R1+0x24c] ;  /* 0x00024c00011f7983 */ /* 0x000f280000100800 */
[----:B------:R2:W4:Y:S02]  /*10800*/  @!P0 LDG.E.U8 R179, desc[UR16][R2.64] ;  /* 0x0000001002b38981 */ /* 0x000524000c1e1100 */
[----:B--2---:R-:W-:-:S02]  /*10810*/  @!P0 IMAD.MOV.U32 R2, RZ, RZ, R14 ;  /* 0x000000ffff028224 */ /* 0x004fc400078e000e */
[----:B---3--:R-:W-:Y:S02]  /*10820*/  @!P0 IMAD.MOV.U32 R3, RZ, RZ, R26 ;  /* 0x000000ffff038224 */ /* 0x008fe400078e001a */
[----:B------:R-:W2:Y:S04]  /*10830*/  LDL.LU R26, [R1+0x20c] ;  /* 0x00020c00011a7983 */ /* 0x000ea80000300800 */
[----:B------:R4:W3:Y:S02]  /*10840*/  @!P0 LDG.E.U8 R178, desc[UR16][R2.64] ;  /* 0x0000001002b28981 */ /* 0x0008e4000c1e1100 */
[----:B----4-:R-:W-:Y:S02]  /*10850*/  @!P0 IMAD.MOV.U32 R2, RZ, RZ, R13 ;  /* 0x000000ffff028224 */ /* 0x010fe400078e000d */
[----:B------:R-:W4:Y:S04]  /*10860*/  LDL.LU R13, [R1+0x228] ;  /* 0x00022800010d7983 */ /* 0x000f280000300800 */
[----:B------:R-:W2:Y:S04]  /*10870*/  LDL.LU R245, [R1+0x268] ;  /* 0x0002680001f57983 */ /* 0x000ea80000300800 */
[----:B------:R-:W3:Y:S04]  /*10880*/  LDL.LU R238, [R1+0x288] ;  /* 0x0002880001ee7983 */ /* 0x000ee80000300800 */
[----:B------:R-:W4:Y:S01]  /*10890*/  LDL.LU R14, [R1+0x26c] ;  /* 0x00026c00010e7983 */ /* 0x000f220000300800 */
[----:B------:R-:W0:Y:S03]  /*108a0*/  S2R R223, SR_TID.X ;  /* 0x0000000000df7919 */ /* 0x000e260000002100 */
[----:B------:R-:W-:Y:S01]  /*108b0*/  STL [R1+0x800], R242 ;  /* 0x000800f201007387 */ /* 0x000fe20000100800 */
[----:B------:R-:W-:-:S03]  /*108c0*/  PRMT R177, RZ, 0x7610, R177 ;  /* 0x00007610ffb17816 */ /* 0x000fc600000000b1 */
[----:B------:R-:W-:Y:S01]  /*108d0*/  STL [R1+0x808], R234 ;  /* 0x000808ea01007387 */ /* 0x000fe20000100800 */
[----:B------:R-:W-:-:S03]  /*108e0*/  @!P0 IMAD.MOV.U32 R3, RZ, RZ, R242 ;  /* 0x000000ffff038224 */ /* 0x000fc600078e00f2 */
[----:B------:R-:W-:Y:S04]  /*108f0*/  STL [R1+0x804], R252 ;  /* 0x000804fc01007387 */ /* 0x000fe80000100800 */
[----:B------:R-:W-:Y:S04]  /*10900*/  STL [R1+0x810], R250 ;  /* 0x000810fa01007387 */ /* 0x000fe80000100800 */
[----:B------:R-:W-:Y:S04]  /*10910*/  STL [R1+0x80c], R244 ;  /* 0x00080cf401007387 */ /* 0x000fe80000100800 */
[----:B------:R-:W-:Y:S04]  /*10920*/  STL [R1+0x818], R236 ;  /* 0x000818ec01007387 */ /* 0x000fe80000100800 */
[----:B------:R-:W-:Y:S01]  /*10930*/  STL [R1+0x814], R0 ;  /* 0x0008140001007387 */ /* 0x000fe20000100800 */
[----:B------:R-:W-:-:S03]  /*10940*/  PRMT R176, RZ, 0x7610, R176 ;  /* 0x00007610ffb07816 */ /* 0x000fc600000000b0 */
[----:B------:R1:W-:Y:S01]  /*10950*/  STL [R1+0x81c], R251 ;  /* 0x00081cfb01007387 */ /* 0x0003e20000100800 */
[----:B0-----:R-:W-:-:S03]  /*10960*/  LOP3.LUT R32, R223, 0x7f, RZ, 0xc0, !PT ;  /* 0x0000007fdf207812 */ /* 0x001fc600078ec0ff */
[----:B------:R-:W2:Y:S04]  /*10970*/  LDL.LU R207, [R1+0x22c] ;  /* 0x00022c0001cf7983 */ /* 0x000ea80000300800 */
[----:B------:R-:W2:Y:S04]  /*10980*/  LDL.LU R227, [R1+0x248] ;  /* 0x0002480001e37983 */ /* 0x000ea80000300800 */
[----:B------:R0:W2:Y:S01]  /*10990*/  @!P0 LDG.E.U8 R177, desc[UR16][R2.64] ;  /* 0x0000001002b18981 */ /* 0x0000a2000c1e1100 */
[----:B------:R-:W-:-:S03]  /*109a0*/  PRMT R175, RZ, 0x7610, R175 ;  /* 0x00007610ffaf7816 */ /* 0x000fc600000000af */
[----:B------:R1:W-:Y:S01]  /*109b0*/  STS.U8 [R32+UR12], R173 ;  /* 0x000000ad20007988 */ /* 0x0003e2000800000c */
[----:B------:R-:W-:-:S03]  /*109c0*/  PRMT R174, RZ, 0x7610, R174 ;  /* 0x00007610ffae7816 */ /* 0x000fc600000000ae */
[----:B------:R-:W2:Y:S01]  /*109d0*/  LDL.LU R223, [R1+0x208] ;  /* 0x0002080001df7983 */ /* 0x000ea20000300800 */
[----:B0-----:R-:W-:Y:S02]  /*109e0*/  @!P0 IMAD.MOV.U32 R2, RZ, RZ, R234 ;  /* 0x000000ffff028224 */ /* 0x001fe400078e00ea */
[----:B------:R-:W-:Y:S01]  /*109f0*/  @!P0 IMAD.MOV.U32 R3, RZ, RZ, R252 ;  /* 0x000000ffff038224 */ /* 0x000fe200078e00fc */
[----:B------:R0:W-:Y:S04]  /*10a00*/  STS.U8 [R32+UR12+0x200], R172 ;  /* 0x000200ac20007988 */ /* 0x0001e8000800000c */
[----:B------:R0:W-:Y:S04]  /*10a10*/  STS.U8 [R32+UR12+0x400], R171 ;  /* 0x000400ab20007988 */ /* 0x0001e8000800000c */
[----:B------:R0:W-:Y:S04]  /*10a20*/  STS.U8 [R32+UR12+0x600], R170 ;  /* 0x000600aa20007988 */ /* 0x0001e8000800000c */
[----:B------:R1:W2:Y:S04]  /*10a30*/  @!P0 LDG.E.U8 R176, desc[UR16][R2.64] ;  /* 0x0000001002b08981 */ /* 0x0002a8000c1e1100 */
[----:B------:R-:W-:Y:S04]  /*10a40*/  STS.U8 [R32+UR12+0x800], R169 ;  /* 0x000800a920007988 */ /* 0x000fe8000800000c */
[----:B------:R-:W-:Y:S01]  /*10a50*/  STS.U8 [R32+UR12+0xa00], R168 ;  /* 0x000a00a820007988 */ /* 0x000fe2000800000c */
[----:B-1----:R-:W-:-:S02]  /*10a60*/  @!P0 IMAD.MOV.U32 R2, RZ, RZ, R250 ;  /* 0x000000ffff028224 */ /* 0x002fc400078e00fa */
[----:B------:R-:W-:Y:S01]  /*10a70*/  @!P0 IMAD.MOV.U32 R3, RZ, RZ, R244 ;  /* 0x000000ffff038224 */ /* 0x000fe200078e00f4 */
[----:B------:R-:W-:Y:S04]  /*10a80*/  STS.U8 [R32+UR12+0xc00], R167 ;  /* 0x000c00a720007988 */ /* 0x000fe8000800000c */
[----:B------:R-:W-:Y:S04]  /*10a90*/  STS.U8 [R32+UR12+0xe00], R166 ;  /* 0x000e00a620007988 */ /* 0x000fe8000800000c */
[----:B------:R-:W-:Y:S04]  /*10aa0*/  STS.U8 [R32+UR12+0x1000], R165 ;  /* 0x001000a520007988 */ /* 0x000fe8000800000c */
[----:B------:R-:W-:Y:S04]  /*10ab0*/  STS.U8 [R32+UR12+0x1200], R152 ;  /* 0x0012009820007988 */ /* 0x000fe8000800000c */
        /* <DEDUP_REMOVED lines=12> */
[----:B-1----:R-:W-:-:S03]  /*10b80*/  @!P0 IMAD.MOV.U32 R2, RZ, RZ, R251 ;  /* 0x000000ffff028224 */ /* 0x002fc600078e00fb */
[----:B------:R-:W2:Y:S04]  /*10b90*/  LDL.LU R251, [R1+0x364] ;  /* 0x0003640001fb7983 */ /* 0x000ea80000300800 */
[----:B------:R-:W-:Y:S04]  /*10ba0*/  STS.U8 [R32+UR12+0x2400], R11 ;  /* 0x0024000b20007988 */ /* 0x000fe8000800000c */
[----:B------:R-:W2:Y:S04]  /*10bb0*/  LDL.LU R236, [R1+0x380] ;  /* 0x0003800001ec7983 */ /* 0x000ea80000300800 */
[----:B------:R-:W-:Y:S04]  /*10bc0*/  STS.U8 [R32+UR12+0x2600], R10 ;  /* 0x0026000a20007988 */ /* 0x000fe8000800000c */
[----:B------:R-:W2:Y:S04]  /*10bd0*/  LDL.LU R0, [R1+0x344] ;  /* 0x0003440001007983 */ /* 0x000ea80000300800 */
[----:B------:R-:W-:Y:S04]  /*10be0*/  STS.U8 [R32+UR12+0x2800], R9 ;  /* 0x0028000920007988 */ /* 0x000fe8000800000c */
[----:B------:R-:W2:Y:S01]  /*10bf0*/  LDL.LU R250, [R1+0x360] ;  /* 0x0003600001fa7983 */ /* 0x000ea20000300800 */
[----:B------:R-:W-:-:S03]  /*10c00*/  PRMT R173, RZ, 0x7610, R173 ;  /* 0x00007610ffad7816 */ /* 0x000fc600000000ad */
[----:B------:R-:W-:Y:S04]  /*10c10*/  STS.U8 [R32+UR12+0x2a00], R8 ;  /* 0x002a000820007988 */ /* 0x000fe8000800000c */
[----:B------:R-:W2:Y:S04]  /*10c20*/  LDL.LU R244, [R1+0x324] ;  /* 0x0003240001f47983 */ /* 0x000ea80000300800 */
        /* <DEDUP_REMOVED lines=9> */
[----:B------:R-:W2:Y:S01]  /*10cc0*/  LDL.LU R241, [R1+0x300] ;  /* 0x0003000001f17983 */ /* 0x000ea20000300800 */
[----:B0-----:R-:W-:-:S03]  /*10cd0*/  PRMT R172, RZ, 0x7610, R172 ;  /* 0x00007610ffac7816 */ /* 0x001fc600000000ac */
        /* <DEDUP_REMOVED lines=8> */
[----:B------:R0:W-:Y:S04]  /*10d60*/  STS.U8 [R32+UR12+0x3e00], R157 ;  /* 0x003e009d20007988 */ /* 0x0001e8000800000c */
[----:B------:R-:W2:Y:S01]  /*10d70*/  LDL.LU R229, [R1+0x284] ;  /* 0x0002840001e57983 */ /* 0x000ea20000300800 */
[----:B------:R-:W-:-:S02]  /*10d80*/  PRMT R171, RZ, 0x7610, R171 ;  /* 0x00007610ffab7816 */ /* 0x000fc400000000ab */
[----:B------:R-:W-:Y:S01]  /*10d90*/  PRMT R170, RZ, 0x7610, R170 ;  /* 0x00007610ffaa7816 */ /* 0x000fe200000000aa */
[----:B------:R-:W2:Y:S04]  /*10da0*/  LDL R40, [R1+0x560] ;  /* 0x0005600001287983 */ /* 0x000ea80000100800 */
[----:B0-----:R-:W2:Y:S01]  /*10db0*/  LDL R32, [R1+0x580] ;  /* 0x0005800001207983 */ /* 0x001ea20000100800 */
[----:B------:R-:W-:-:S03]  /*10dc0*/  PRMT R169, RZ, 0x7610, R169 ;  /* 0x00007610ffa97816 */ /* 0x000fc600000000a9 */
[----:B------:R-:W2:Y:S01]  /*10dd0*/  LDL R39, [R1+0x564] ;  /* 0x0005640001277983 */ /* 0x000ea20000100800 */
[----:B------:R-:W-:-:S03]  /*10de0*/  PRMT R168, RZ, 0x7610, R168 ;  /* 0x00007610ffa87816 */ /* 0x000fc600000000a8 */
[----:B------:R-:W2:Y:S04]  /*10df0*/  LDL R38, [R1+0x540] ;  /* 0x0005400001267983 */ /* 0x000ea80000100800 */
[----:B------:R-:W2:Y:S01]  /*10e00*/  LDL R37, [R1+0x544] ;  /* 0x0005440001257983 */ /* 0x000ea20000100800 */
[----:B------:R-:W-:-:S03]  /*10e10*/  PRMT R167, RZ, 0x7610, R167 ;  /* 0x00007610ffa77816 */ /* 0x000fc600000000a7 */
[----:B------:R-:W2:Y:S04]  /*10e20*/  LDL R36, [R1+0x520] ;  /* 0x0005200001247983 */ /* 0x000ea80000100800 */
[----:B------:R-:W2:Y:S04]  /*10e30*/  LDL R35, [R1+0x524] ;  /* 0x0005240001237983 */ /* 0x000ea80000100800 */
[----:B------:R-:W2:Y:S04]  /*10e40*/  LDL R34, [R1+0x500] ;  /* 0x0005000001227983 */ /* 0x000ea80000100800 */
[----:B------:R-:W2:Y:S01]  /*10e50*/  LDL R33, [R1+0x504] ;  /* 0x0005040001217983 */ /* 0x000ea20000100800 */
[----:B---3--:R-:W-:-:S05]  /*10e60*/  @!P0 IMAD.MOV.U32 R3, RZ, RZ, R238 ;  /* 0x000000ffff038224 */ /* 0x008fca00078e00ee */
[----:B------:R4:W3:Y:S02]  /*10e70*/  @!P0 LDG.E.U8 R173, desc[UR16][R2.64] ;  /* 0x0000001002ad8981 */ /* 0x0008e4000c1e1100 */
[----:B----4-:R-:W-:Y:S02]  /*10e80*/  @!P0 IMAD.MOV.U32 R2, RZ, RZ, R14 ;  /* 0x000000ffff028224 */ /* 0x010fe400078e000e */
[----:B--2---:R-:W-:-:S05]  /*10e90*/  @!P0 IMAD.MOV.U32 R3, RZ, RZ, R245 ;  /* 0x000000ffff038224 */ /* 0x004fca00078e00f5 */
[----:B------:R0:W2:Y:S02]  /*10ea0*/  @!P0 LDG.E.U8 R172, desc[UR16][R2.64] ;  /* 0x0000001002ac8981 */ /* 0x0000a4000c1e1100 */
[----:B0-----:R-:W-:Y:S02]  /*10eb0*/  @!P0 IMAD.MOV.U32 R2, RZ, RZ, R31 ;  /* 0x000000ffff028224 */ /* 0x001fe400078e001f */
[----:B------:R-:W4:Y:S01]  /*10ec0*/  LDL R31, [R1+0x780] ;  /* 0x00078000011f7983 */ /* 0x000f220000100800 */
[----:B------:R-:W-:-:S05]  /*10ed0*/  @!P0 IMAD.MOV.U32 R3, RZ, RZ, R227 ;  /* 0x000000ffff038224 */ /* 0x000fca00078e00e3 */
[----:B------:R0:W2:Y:S02]  /*10ee0*/  @!P0 LDG.E.U8 R171, desc[UR16][R2.64] ;  /* 0x0000001002ab8981 */ /* 0x0000a4000c1e1100 */
[----:B0-----:R-:W-:Y:S02]  /*10ef0*/  @!P0 IMAD.MOV.U32 R2, RZ, RZ, R207 ;  /* 0x000000ffff028224 */ /* 0x001fe400078e00cf */
[----:B------:R-:W-:-:S05]  /*10f00*/  @!P0 IMAD.MOV.U32 R3, RZ, RZ, R13 ;  /* 0x000000ffff038224 */ /* 0x000fca00078e000d */
[----:B------:R0:W2:Y:S02]  /*10f10*/  @!P0 LDG.E.U8 R170, desc[UR16][R2.64] ;  /* 0x0000001002aa8981 */ /* 0x0000a4000c1e1100 */
[----:B0-----:R-:W-:Y:S02]  /*10f20*/  @!P0 IMAD.MOV.U32 R2, RZ, RZ, R26 ;  /* 0x000000ffff028224 */ /* 0x001fe400078e001a */
[----:B------:R-:W-:-:S05]  /*10f30*/  @!P0 IMAD.MOV.U32 R3, RZ, RZ, R223 ;  /* 0x000000ffff038224 */ /* 0x000fca00078e00df */
[----:B------:R0:W2:Y:S02]  /*10f40*/  @!P0 LDG.E.U8 R169, desc[UR16][R2.64] ;  /* 0x0000001002a98981 */ /* 0x0000a4000c1e1100 */
[----:B0-----:R-:W-:Y:S02]  /*10f50*/  @!P0 IMAD.MOV.U32 R2, RZ, RZ, R248 ;  /* 0x000000ffff028224 */ /* 0x001fe400078e00f8 */
[----:B------:R-:W-:Y:S01]  /*10f60*/  @!P0 IMAD.MOV.U32 R3, RZ, RZ, R247 ;  /* 0x000000ffff038224 */ /* 0x000fe200078e00f7 */
[----:B------:R0:W-:Y:S04]  /*10f70*/  STL [R1+0x824], R248 ;  /* 0x000824f801007387 */ /* 0x0001e80000100800 */
[----:B------:R1:W2:Y:S01]  /*10f80*/  @!P0 LDG.E.U8 R168, desc[UR16][R2.64] ;  /* 0x0000001002a88981 */ /* 0x0002a2000c1e1100 */
[----:B------:R-:W-:-:S03]  /*10f90*/  PRMT R166, RZ, 0x7610, R166 ;  /* 0x00007610ffa67816 */ /* 0x000fc600000000a6 */
[----:B0-----:R-:W3:Y:S01]  /*10fa0*/  LDL.LU R248, [R1+0x384] ;  /* 0x0003840001f87983 */ /* 0x001ee20000300800 */
[----:B-1----:R-:W-:Y:S02]  /*10fb0*/  @!P0 IMAD.MOV.U32 R2, RZ, RZ, R240 ;  /* 0x000000ffff028224 */ /* 0x002fe400078e00f0 */
[----:B------:R-:W-:Y:S01]  /*10fc0*/  @!P0 IMAD.MOV.U32 R3, RZ, RZ, R239 ;  /* 0x000000ffff038224 */ /* 0x000fe200078e00ef */
[----:B------:R0:W-:Y:S04]  /*10fd0*/  STL [R1+0x820], R247 ;  /* 0x000820f701007387 */ /* 0x0001e80000100800 */
[----:B------:R1:W2:Y:S04]  /*10fe0*/  @!P0 LDG.E.U8 R167, desc[UR16][R2.64] ;  /* 0x0000001002a78981 */ /* 0x0002a8000c1e1100 */
[----:B0-----:R-:W3:Y:S04]  /*10ff0*/  LDL.LU R247, [R1+0x3a0] ;  /* 0x0003a00001f77983 */ /* 0x001ee80000300800 */
[----:B------:R0:W-:Y:S01]  /*11000*/  STL [R1+0x82c], R240 ;  /* 0x00082cf001007387 */ /* 0x0001e20000100800 */
[----:B-1----:R-:W-:-:S02]  /*11010*/  @!P0 IMAD.MOV.U32 R2, RZ, RZ, R232 ;  /* 0x000000ffff028224 */ /* 0x002fc400078e00e8 */
[----:B------:R-:W-:-:S05]  /*11020*/  @!P0 IMAD.MOV.U32 R3, RZ, RZ, R231 ;  /* 0x000000ffff038224 */ /* 0x000fca00078e00e7 */
[----:B------:R1:W2:Y:S04]  /*11030*/  @!P0 LDG.E.U8 R166, desc[UR16][R2.64] ;  /* 0x0000001002a68981 */ /* 0x0002a8000c1e1100 */
[----:B0-----:R-:W3:Y:S04]  /*11040*/  LDL.LU R240, [R1+0x3a4] ;  /* 0x0003a40001f07983 */ /* 0x001ee80000300800 */
[----:B------:R0:W-:Y:S04]  /*11050*/  STL [R1+0x828], R239 ;  /* 0x000828ef01007387 */ /* 0x0001e80000100800 */
[----:B0-----:R-:W2:Y:S04]  /*11060*/  LDL.LU R239, [R1+0x3c0] ;  /* 0x0003c00001ef7983 */ /* 0x001ea80000300800 */
[----:B------:R0:W-:Y:S04]  /*11070*/  STL [R1+0x834], R232 ;  /* 0x000834e801007387 */ /* 0x0001e80000100800 */
[----:B0-----:R-:W3:Y:S04]  /*11080*/  LDL.LU R232, [R1+0x3c4] ;  /* 0x0003c40001e87983 */ /* 0x001ee80000300800 */
[----:B------:R0:W-:Y:S04]  /*11090*/  STL [R1+0x830], R231 ;  /* 0x000830e701007387 */ /* 0x0001e80000100800 */
[----:B0-----:R-:W2:Y:S04]  /*110a0*/  LDL.LU R231, [R1+0x3e0] ;  /* 0x0003e00001e77983 */ /* 0x001ea80000300800 */
[----:B------:R-:W3:Y:S04]  /*110b0*/  LDL R45, [R1+0x4c0] ;  /* 0x0004c000012d7983 */ /* 0x000ee80000100800 */
[----:B------:R-:W2:Y:S01]  /*110c0*/  LDL R44, [R1+0x4c4] ;  /* 0x0004c400012c7983 */ /* 0x000ea20000100800 */
[----:B-1----:R-:W-:-:S03]  /*110d0*/  @!P0 IMAD.MOV.U32 R3, RZ, RZ, R32 ;  /* 0x000000ffff038224 */ /* 0x002fc600078e0020 */
[----:B------:R-:W3:Y:S01]  /*110e0*/  LDL R32, [R1+0x4e0] ;  /* 0x0004e00001207983 */ /* 0x000ee20000100800 */
[----:B----4-:R-:W-:-:S03]  /*110f0*/  @!P0 IMAD.MOV.U32 R2, RZ, RZ, R31 ;  /* 0x000000ffff028224 */ /* 0x010fc600078e001f */
[----:B------:R-:W4:Y:S01]  /*11100*/  LDL R31, [R1+0x4e4] ;  /* 0x0004e400011f7983 */ /* 0x000f220000100800 */
[----:B------:R-:W-:-:S03]  /*11110*/  PRMT R165, RZ, 0x7610, R165 ;  /* 0x00007610ffa57816 */ /* 0x000fc600000000a5 */
[----:B------:R0:W-:Y:S04]  /*11120*/  STS.U8 [R228+UR12+0xe80], R184 ;  /* 0x000e80b8e4007988 */ /* 0x0001e8000800000c */
[----:B------:R1:W-:Y:S04]  /*11130*/  STS.U8 [R228+UR12+0xc80], R164 ;  /* 0x000c80a4e4007988 */ /* 0x0003e8000800000c */
[----:B------:R1:W2:Y:S04]  /*11140*/  @!P0 LDG.E.U8 R165, desc[UR16][R2.64] ;  /* 0x0000001002a58981 */ /* 0x0002a8000c1e1100 */
[----:B0-----:R-:W2:Y:S04]  /*11150*/  LDL.LU R184, [R1+0x200] ;  /* 0x0002000001b87983 */ /* 0x001ea80000300800 */
[----:B------:R-:W2:Y:S04]  /*11160*/  LDL R43, [R1+0x4a0] ;  /* 0x0004a000012b7983 */ /* 0x000ea80000100800 */
[----:B------:R-:W2:Y:S01]  /*11170*/  LDL R42, [R1+0x4a4] ;  /* 0x0004a400012a7983 */ /* 0x000ea20000100800 */
[----:B-1----:R-:W-:Y:S01]  /*11180*/  PRMT R164, RZ, 0x7610, R164 ;  /* 0x00007610ffa47816 */ /* 0x002fe200000000a4 */
[----:B------:R-:W-:-:S02]  /*11190*/  @!P0 IMAD.MOV.U32 R2, RZ, RZ, R39 ;  /* 0x000000ffff028224 */ /* 0x000fc400078e0027 */
[----:B------:R-:W-:Y:S01]  /*111a0*/  @!P0 IMAD.MOV.U32 R3, RZ, RZ, R40 ;  /* 0x000000ffff038224 */ /* 0x000fe200078e0028 */
[----:B------:R-:W2:Y:S04]  /*111b0*/  LDL R41, [R1+0x480] ;  /* 0x0004800001297983 */ /* 0x000ea80000100800 */
[----:B------:R-:W2:Y:S04]  /*111c0*/  LDL R40, [R1+0x484] ;  /* 0x0004840001287983 */ /* 0x000ea80000100800 */
[----:B------:R0:W-:Y:S04]  /*111d0*/  STS.U8 [R228+UR12+0xa80], R163 ;  /* 0x000a80a3e4007988 */ /* 0x0001e8000800000c */
[----:B------:R1:W2:Y:S04]  /*111e0*/  @!P0 LDG.E.U8 R164, desc[UR16][R2.64] ;  /* 0x0000001002a48981 */ /* 0x0002a8000c1e1100 */
[----:B------:R-:W2:Y:S01]  /*111f0*/  LDL R39, [R1+0x460] ;  /* 0x0004600001277983 */ /* 0x000ea20000100800 */
[----:B0-----:R-:W-:Y:S01]  /*11200*/  PRMT R163, RZ, 0x7610, R163 ;  /* 0x00007610ffa37816 */ /* 0x001fe200000000a3 */
[----:B-1----:R-:W-:-:S02]  /*11210*/  @!P0 IMAD.MOV.U32 R2, RZ, RZ, R37 ;  /* 0x000000ffff028224 */ /* 0x002fc400078e0025 */
[----:B------:R-:W-:Y:S01]  /*11220*/  @!P0 IMAD.MOV.U32 R3, RZ, RZ, R38 ;  /* 0x000000ffff038224 */ /* 0x000fe200078e0026 */
[----:B------:R0:W-:Y:S04]  /*11230*/  STS.U8 [R228+UR12+0x880], R162 ;  /* 0x000880a2e4007988 */ /* 0x0001e8000800000c */
[----:B------:R-:W2:Y:S04]  /*11240*/  LDL R38, [R1+0x464] ;  /* 0x0004640001267983 */ /* 0x000ea80000100800 */
[----:B------:R1:W2:Y:S01]  /*11250*/  @!P0 LDG.E.U8 R163, desc[UR16][R2.64] ;  /* 0x0000001002a38981 */ /* 0x0002a2000c1e1100 */
[----:B0-----:R-:W-:-:S03]  /*11260*/  PRMT R162, RZ, 0x7610, R162 ;  /* 0x00007610ffa27816 */ /* 0x001fc600000000a2 */
[----:B------:R-:W2:Y:S01]  /*11270*/  LDL R37, [R1+0x440] ;  /* 0x0004400001257983 */ /* 0x000ea20000100800 */
[----:B-1----:R-:W-:Y:S02]  /*11280*/  @!P0 IMAD.MOV.U32 R2, RZ, RZ, R35 ;  /* 0x000000ffff028224 */ /* 0x002fe400078e0023 */
        /* <DEDUP_REMOVED lines=8> */
[----:B------:R-:W2:Y:S04]  /*11310*/  LDL R33, [R1+0x400] ;  /* 0x0004000001217983 */ /* 0x000ea80000100800 */
[----:B------:R-:W2:Y:S04]  /*11320*/  LDL R34, [R1+0x424] ;  /* 0x0004240001227983 */ /* 0x000ea80000100800 */
[----:B------:R3:W2:Y:S02]  /*11330*/  @!P0 LDG.E.U8 R161, desc[UR16][R2.64] ;  /* 0x0000001002a18981 */ /* 0x0006a4000c1e1100 */
[----:B---3--:R-:W-:-:S02]  /*11340*/  @!P0 IMAD.MOV.U32 R3, RZ, RZ, R32 ;  /* 0x000000ffff038224 */ /* 0x008fc400078e0020 */
[----:B------:R-:W3:Y:S01]  /*11350*/  LDL R32, [R1+0x404] ;  /* 0x0004040001207983 */ /* 0x000ee20000100800 */
[----:B----4-:R-:W-:-:S03]  /*11360*/  @!P0 IMAD.MOV.U32 R2, RZ, RZ, R31 ;  /* 0x000000ffff028224 */ /* 0x010fc600078e001f */
[----:B------:R-:W4:Y:S04]  /*11370*/  LDL R31, [R1+0x3e4] ;  /* 0x0003e400011f7983 */ /* 0x000f280000100800 */
[----:B------:R0:W-:Y:S04]  /*11380*/  STS.U8 [R228+UR12+0x480], R160 ;  /* 0x000480a0e4007988 */ /* 0x0001e8000800000c */
[----:B------:R1:W-:Y:S01]  /*11390*/  STS.U8 [R228+UR12+0x280], R159 ;  /* 0x0002809fe4007988 */ /* 0x0003e2000800000c */
[----:B0-----:R-:W-:Y:S02]  /*113a0*/  PRMT R160, RZ, 0x7610, R160 ;  /* 0x00007610ffa07816 */ /* 0x001fe400000000a0 */
[----:B-1----:R-:W-:-:S04]  /*113b0*/  PRMT R159, RZ, 0x7610, R159 ;  /* 0x00007610ff9f7816 */ /* 0x002fc8000000009f */
[----:B------:R2:W4:Y:S04]  /*113c0*/  @!P0 LDG.E.U8 R160, desc[UR16][R2.64] ;  /* 0x0000001002a08981 */ /* 0x000528000c1e1100 */
[----:B------:R0:W-:Y:S01]  /*113d0*/  STS.U8 [R228+UR12+0x80], R158 ;  /* 0x0000809ee4007988 */ /* 0x0001e2000800000c */
[----:B--2---:R-:W-:Y:S02]  /*113e0*/  @!P0 IMAD.MOV.U32 R2, RZ, RZ, R44 ;  /* 0x000000ffff028224 */ /* 0x004fe400078e002c */
[----:B------:R-:W-:Y:S01]  /*113f0*/  @!P0 IMAD.MOV.U32 R3, RZ, RZ, R45 ;  /* 0x000000ffff038224 */ /* 0x000fe200078e002d */
[----:B0-----:R-:W-:-:S04]  /*11400*/  PRMT R158, RZ, 0x7610, R158 ;  /* 0x00007610ff9e7816 */ /* 0x001fc8000000009e */
[----:B------:R0:W2:Y:S01]  /*11410*/  @!P0 LDG.E.U8 R159, desc[UR16][R2.64] ;  /* 0x00000010029f8981 */ /* 0x0000a2000c1e1100 */
[----:B------:R-:W-:Y:S01]  /*11420*/  PRMT R157, RZ, 0x7610, R157 ;  /* 0x00007610ff9d7816 */ /* 0x000fe2000000009d */
[----:B0-----:R-:W-:Y:S02]  /*11430*/  @!P0 IMAD.MOV.U32 R2, RZ, RZ, R42 ;  /* 0x000000ffff028224 */ /* 0x001fe400078e002a */
[----:B------:R-:W-:-:S05]  /*11440*/  @!P0 IMAD.MOV.U32 R3, RZ, RZ, R43 ;  /* 0x000000ffff038224 */ /* 0x000fca00078e002b */
        /* <DEDUP_REMOVED lines=13> */
[----:B------:R-:W-:-:S03]  /*11520*/  PRMT R152, RZ, 0x7610, R152 ;  /* 0x00007610ff987816 */ /* 0x000fc60000000098 */
[----:B------:R1:W-:Y:S01]  /*11530*/  STS.U8 [R228+UR12+0x1680], R190 ;  /* 0x001680bee4007988 */ /* 0x0003e2000800000c */
[----:B0-----:R-:W-:Y:S02]  /*11540*/  @!P0 IMAD.MOV.U32 R2, RZ, RZ, R34 ;  /* 0x000000ffff028224 */ /* 0x001fe400078e0022 */
[----:B------:R-:W-:Y:S01]  /*11550*/  @!P0 IMAD.MOV.U32 R3, RZ, RZ, R35 ;  /* 0x000000ffff038224 */ /* 0x000fe200078e0023 */
[----:B------:R0:W-:Y:S04]  /*11560*/  STS.U8 [R228+UR12+0x1a80], R192 ;  /* 0x001a80c0e4007988 */ /* 0x0001e8000800000c */
[----:B-1----:R-:W2:Y:S04]  /*11570*/  LDL.LU R190, [R1+0x220] ;  /* 0x0002200001be7983 */ /* 0x002ea80000300800 */
[----:B------:R1:W2:Y:S04]  /*11580*/  @!P0 LDG.E.U8 R153, desc[UR16][R2.64] ;  /* 0x0000001002998981 */ /* 0x0002a8000c1e1100 */
[----:B0-----:R-:W2:Y:S04]  /*11590*/  LDL.LU R192, [R1+0x204] ;  /* 0x0002040001c07983 */ /* 0x001ea80000300800 */
[----:B------:R0:W-:Y:S01]  /*115a0*/  STS.U8 [R228+UR12+0x2480], R202 ;  /* 0x002480cae4007988 */ /* 0x0001e2000800000c */
[----:B-1----:R-:W-:-:S03]  /*115b0*/  @!P0 IMAD.MOV.U32 R3, RZ, RZ, R33 ;  /* 0x000000ffff038224 */ /* 0x002fc600078e0021 */
[----:B------:R1:W-:Y:S04]  /*115c0*/  STS.U8 [R228+UR12+0x1880], R191 ;  /* 0x001880bfe4007988 */ /* 0x0003e8000800000c */
[----:B------:R1:W-:Y:S04]  /*115d0*/  STS.U8 [R228+UR12+0x1480], R188 ;  /* 0x001480bce4007988 */ /* 0x0003e8000800000c */
[----:B0-----:R-:W2:Y:S01]  /*115e0*/  LDL.LU R202, [R1+0x240] ;  /* 0x0002400001ca7983 */ /* 0x001ea20000300800 */
[----:B-1----:R-:W-:-:S03]  /*115f0*/  IMAD.MOV.U32 R191, RZ, RZ, R13 ;  /* 0x000000ffffbf7224 */ /* 0x002fc600078e000d */
[----:B------:R0:W-:Y:S01]  /*11600*/  STS.U8 [R228+UR12+0x1c80], R193 ;  /* 0x001c80c1e4007988 */ /* 0x0001e2000800000c */
[----:B------:R-:W-:-:S03]  /*11610*/  IMAD.MOV.U32 R188, RZ, RZ, R24 ;  /* 0x000000ffffbc7224 */ /* 0x000fc600078e0018 */
[----:B------:R-:W2:Y:S04]  /*11620*/  LDL.LU R237, [R1+0x264] ;  /* 0x0002640001ed7983 */ /* 0x000ea80000300800 */
[----:B------:R1:W-:Y:S01]  /*11630*/  STS.U8 [R228+UR12+0x1e80], R195 ;  /* 0x001e80c3e4007988 */ /* 0x0003e2000800000c */
[----:B0-----:R-:W-:-:S03]  /*11640*/  IMAD.MOV.U32 R193, RZ, RZ, R25 ;  /* 0x000000ffffc17224 */ /* 0x001fc600078e0019 */
[----:B------:R0:W-:Y:S04]  /*11650*/  STS.U8 [R228+UR12+0x2080], R196 ;  /* 0x002080c4e4007988 */ /* 0x0001e8000800000c */
[----:B------:R-:W2:Y:S01]  /*11660*/  LDL.LU R13, [R1+0x2a0] ;  /* 0x0002a000010d7983 */ /* 0x000ea20000300800 */
[----:B-1----:R-:W-:-:S03]  /*11670*/  IMAD.MOV.U32 R195, RZ, RZ, R26 ;  /* 0x000000ffffc37224 */ /* 0x002fc600078e001a */
[----:B------:R1:W-:Y:S01]  /*11680*/  STS.U8 [R228+UR12+0x1280], R187 ;  /* 0x001280bbe4007988 */ /* 0x0003e2000800000c */
[----:B0-----:R-:W-:-:S03]  /*11690*/  IMAD.MOV.U32 R196, RZ, RZ, R27 ;  /* 0x000000ffffc47224 */ /* 0x001fc600078e001b */
[----:B------:R0:W-:Y:S04]  /*116a0*/  STS.U8 [R228+UR12+0x2280], R197 ;  /* 0x002280c5e4007988 */ /* 0x0001e8000800000c */
[----:B------:R-:W2:Y:S01]  /*116b0*/  LDL.LU.64 R24, [R1] ;  /* 0x0000000001187983 */ /* 0x000ea20000300a00 */
[----:B-1----:R-:W-:-:S03]  /*116c0*/  IMAD.MOV.U32 R187, RZ, RZ, R29 ;  /* 0x000000ffffbb7224 */ /* 0x002fc600078e001d */
[----:B------:R1:W-:Y:S01]  /*116d0*/  STS.U8 [R228+UR12+0x1080], R186 ;  /* 0x001080bae4007988 */ /* 0x0003e2000800000c */
[----:B0-----:R-:W-:-:S03]  /*116e0*/  IMAD.MOV.U32 R197, RZ, RZ, R28 ;  /* 0x000000ffffc57224 */ /* 0x001fc600078e001c */
[----:B------:R-:W2:Y:S04]  /*116f0*/  LDL.LU.64 R26, [R1+0x8] ;  /* 0x00000800011a7983 */ /* 0x000ea80000300a00 */
[----:B------:R-:W2:Y:S01]  /*11700*/  LDL.LU.64 R28, [R1+0x10] ;  /* 0x00001000011c7983 */ /* 0x000ea20000300a00 */
[----:B-1----:R-:W-:Y:S02]  /*11710*/  IMAD.MOV.U32 R186, RZ, RZ, R30 ;  /* 0x000000ffffba7224 */ /* 0x002fe400078e001e */
[----:B---3--:R-:W-:-:S05]  /*11720*/  @!P0 IMAD.MOV.U32 R2, RZ, RZ, R32 ;  /* 0x000000ffff028224 */ /* 0x008fca00078e0020 */
[----:B------:R4:W3:Y:S01]  /*11730*/  @!P0 LDG.E.U8 R152, desc[UR16][R2.64] ;  /* 0x0000001002988981 */ /* 0x0008e2000c1e1100 */
[----:B------:R-:W-:Y:S01]  /*11740*/  PRMT R23, RZ, 0x7610, R23 ;  /* 0x00007610ff177816 */ /* 0x000fe20000000017 */
[----:B----4-:R-:W-:Y:S02]  /*11750*/  @!P0 IMAD.MOV.U32 R2, RZ, RZ, R31 ;  /* 0x000000ffff028224 */ /* 0x010fe400078e001f */
[----:B------:R-:W4:Y:S04]  /*11760*/  LDL.LU.64 R30, [R1+0x18] ;  /* 0x00001800011e7983 */ /* 0x000f280000300a00 */
        /* <DEDUP_REMOVED lines=50> */
[----:B------:R-:W4:Y:S01]  /*11a90*/  LDL.LU.64 R132, [R1+0x1b0] ;  /* 0x0001b00001847983 */ /* 0x000f220000300a00 */
[----:B------:R-:W-:-:S03]  /*11aa0*/  @!P0 IMAD.MOV.U32 R3, RZ, RZ, R231 ;  /* 0x000000ffff038224 */ /* 0x000fc600078e00e7 */
        /* <DEDUP_REMOVED lines=9> */
[----:B------:R0:W4:Y:S04]  /*11b40*/  @!P0 LDG.E.U8 R23, desc[UR16][R2.64] ;  /* 0x0000001002178981 */ /* 0x000128000c1e1100 */
[----:B------:R-:W2:Y:S01]  /*11b50*/  LDL.LU R3, [R1+0x21c] ;  /* 0x00021c0001037983 */ /* 0x000ea20000300800 */
[----:B------:R-:W-:Y:S01]  /*11b60*/  PRMT R22, RZ, 0x7610, R22 ;  /* 0x00007610ff167816 */ /* 0x000fe20000000016 */
[----:B0-----:R-:W-:-:S02]  /*11b70*/  @!P0 IMAD.MOV.U32 R2, RZ, RZ, R232 ;  /* 0x000000ffff028224 */ /* 0x001fc400078e00e8 */
[----:B------:R2:W-:Y:S01]  /*11b80*/  STS.U8 [R228+UR12+0x2680], R203 ;  /* 0x002680cbe4007988 */ /* 0x0005e2000800000c */
[----:B------:R-:W-:-:S03]  /*11b90*/  PRMT R21, RZ, 0x7610, R21 ;  /* 0x00007610ff157816 */ /* 0x000fc60000000015 */
[----:B------:R0:W-:Y:S01]  /*11ba0*/  STS.U8 [R228+UR12+0x2880], R204 ;  /* 0x002880cce4007988 */ /* 0x0001e2000800000c */
[----:B------:R-:W-:-:S03]  /*11bb0*/  PRMT R20, RZ, 0x7610, R20 ;  /* 0x00007610ff147816 */ /* 0x000fc60000000014 */
[----:B------:R1:W-:Y:S01]  /*11bc0*/  STS.U8 [R228+UR12+0x2a80], R206 ;  /* 0x002a80cee4007988 */ /* 0x0003e2000800000c */
[----:B--2---:R-:W-:Y:S02]  /*11bd0*/  IMAD.MOV.U32 R203, RZ, RZ, R3 ;  /* 0x000000ffffcb7224 */ /* 0x004fe400078e0003 */
[----:B------:R-:W-:-:S05]  /*11be0*/  @!P0 IMAD.MOV.U32 R3, RZ, RZ, R239 ;  /* 0x000000ffff038224 */ /* 0x000fca00078e00ef */
[----:B------:R2:W4:Y:S02]  /*11bf0*/  @!P0 LDG.E.U8 R22, desc[UR16][R2.64] ;  /* 0x0000001002168981 */ /* 0x000524000c1e1100 */
[----:B--2---:R-:W-:Y:S02]  /*11c00*/  IMAD.MOV.U32 R3, RZ, RZ, R207 ;  /* 0x000000ffff037224 */ /* 0x004fe400078e00cf */
[----:B------:R-:W-:Y:S01]  /*11c10*/  @!P0 IMAD.MOV.U32 R2, RZ, RZ, R240 ;  /* 0x000000ffff028224 */ /* 0x000fe200078e00f0 */
[----:B------:R-:W2:Y:S01]  /*11c20*/  LDL.LU R207, [R1+0xae4] ;  /* 0x000ae40001cf7983 */ /* 0x000ea20000300800 */
[----:B0-----:R-:W-:Y:S02]  /*11c30*/  IMAD.MOV.U32 R204, RZ, RZ, R3 ;  /* 0x000000ffffcc7224 */ /* 0x001fe400078e0003 */
[----:B------:R-:W-:Y:S01]  /*11c40*/  @!P0 IMAD.MOV.U32 R3, RZ, RZ, R247 ;  /* 0x000000ffff038224 */ /* 0x000fe200078e00f7 */
[----:B-1----:R-:W3:Y:S04]  /*11c50*/  LDL.LU R206, [R1+0x224] ;  /* 0x0002240001ce7983 */ /* 0x002ee80000300800 */
[----:B------:R0:W4:Y:S02]  /*11c60*/  @!P0 LDG.E.U8 R21, desc[UR16][R2.64] ;  /* 0x0000001002158981 */ /* 0x000124000c1e1100 */
[----:B0-----:R-:W-:-:S02]  /*11c70*/  @!P0 IMAD.MOV.U32 R2, RZ, RZ, R248 ;  /* 0x000000ffff028224 */ /* 0x001fc400078e00f8 */
[----:B------:R-:W-:-:S05]  /*11c80*/  @!P0 IMAD.MOV.U32 R3, RZ, RZ, R236 ;  /* 0x000000ffff038224 */ /* 0x000fca00078e00ec */
[----:B------:R0:W4:Y:S04]  /*11c90*/  @!P0 LDG.E.U8 R20, desc[UR16][R2.64] ;  /* 0x0000001002148981 */ /* 0x000128000c1e1100 */
[----:B------:R-:W3:Y:S01]  /*11ca0*/  LDL.LU R3, [R1+0x250] ;  /* 0x0002500001037983 */ /* 0x000ee20000300800 */
[----:B------:R-:W-:Y:S01]  /*11cb0*/  PRMT R19, RZ, 0x7610, R19 ;  /* 0x00007610ff137816 */ /* 0x000fe20000000013 */
[----:B0-----:R-:W-:Y:S02]  /*11cc0*/  @!P0 IMAD.MOV.U32 R2, RZ, RZ, R251 ;  /* 0x000000ffff028224 */ /* 0x001fe400078e00fb */
[----:B--2---:R3:W-:Y:S02]  /*11cd0*/  STS.U8 [R228+UR12+0x2c80], R207 ;  /* 0x002c80cfe4007988 */ /* 0x0047e4000800000c */
[----:B---3--:R-:W-:-:S02]  /*11ce0*/  IMAD.MOV.U32 R207, RZ, RZ, R3 ;  /* 0x000000ffffcf7224 */ /* 0x008fc400078e0003 */
[----:B------:R-:W-:-:S05]  /*11cf0*/  @!P0 IMAD.MOV.U32 R3, RZ, RZ, R250 ;  /* 0x000000ffff038224 */ /* 0x000fca00078e00fa */
[----:B------:R0:W2:Y:S04]  /*11d00*/  @!P0 LDG.E.U8 R19, desc[UR16][R2.64] ;  /* 0x0000001002138981 */ /* 0x0000a8000c1e1100 */
[----:B------:R-:W3:Y:S01]  /*11d10*/  LDL.LU R3, [R1+0x23c] ;  /* 0x00023c0001037983 */ /* 0x000ee20000300800 */
[----:B------:R-:W-:Y:S01]  /*11d20*/  PRMT R18, RZ, 0x7610, R18 ;  /* 0x00007610ff127816 */ /* 0x000fe20000000012 */
[----:B0-----:R-:W-:Y:S02]  /*11d30*/  @!P0 IMAD.MOV.U32 R2, RZ, RZ, R0 ;  /* 0x000000ffff028224 */ /* 0x001fe400078e0000 */
[----:B------:R3:W-:Y:S02]  /*11d40*/  STS.U8 [R228+UR12+0x2e80], R208 ;  /* 0x002e80d0e4007988 */ /* 0x0007e4000800000c */
[----:B---3--:R-:W-:-:S02]  /*11d50*/  IMAD.MOV.U32 R208, RZ, RZ, R3 ;  /* 0x000000ffffd07224 */ /* 0x008fc400078e0003 */
[----:B------:R-:W-:-:S05]  /*11d60*/  @!P0 IMAD.MOV.U32 R3, RZ, RZ, R234 ;  /* 0x000000ffff038224 */ /* 0x000fca00078e00ea */
[----:B------:R0:W3:Y:S04]  /*11d70*/  @!P0 LDG.E.U8 R18, desc[UR16][R2.64] ;  /* 0x0000001002128981 */ /* 0x0000e8000c1e1100 */
[----:B------:R-:W4:Y:S01]  /*11d80*/  LDL.LU R3, [R1+0x258] ;  /* 0x0002580001037983 */ /* 0x000f220000300800 */
[----:B------:R-:W-:Y:S01]  /*11d90*/  PRMT R17, RZ, 0x7610, R17 ;  /* 0x00007610ff117816 */ /* 0x000fe20000000011 */
[----:B0-----:R-:W-:Y:S02]  /*11da0*/  @!P0 IMAD.MOV.U32 R2, RZ, RZ, R244 ;  /* 0x000000ffff028224 */ /* 0x001fe400078e00f4 */
[----:B------:R4:W-:Y:S01]  /*11db0*/  STS.U8 [R228+UR12+0x3080], R210 ;  /* 0x003080d2e4007988 */ /* 0x0009e2000800000c */
[----:B------:R-:W-:-:S03]  /*11dc0*/  PRMT R16, RZ, 0x7610, R16 ;  /* 0x00007610ff107816 */ /* 0x000fc60000000010 */
[----:B------:R0:W-:Y:S01]  /*11dd0*/  STS.U8 [R228+UR12+0x3280], R211 ;  /* 0x003280d3e4007988 */ /* 0x0001e2000800000c */
[----:B------:R-:W-:-:S03]  /*11de0*/  PRMT R15, RZ, 0x7610, R15 ;  /* 0x00007610ff0f7816 */ /* 0x000fc6000000000f */
[----:B------:R-:W-:Y:S04]  /*11df0*/  STS.U8 [R228+UR12+0x3680], R216 ;  /* 0x003680d8e4007988 */ /* 0x000fe8000800000c */
[----:B------:R-:W-:Y:S04]  /*11e00*/  STS.U8 [R228+UR12+0x3880], R215 ;  /* 0x003880d7e4007988 */ /* 0x000fe8000800000c */
[----:B------:R1:W-:Y:S01]  /*11e10*/  STS.U8 [R228+UR12+0x3480], R217 ;  /* 0x003480d9e4007988 */ /* 0x0003e2000800000c */
[----:B----4-:R-:W-:Y:S02]  /*11e20*/  IMAD.MOV.U32 R210, RZ, RZ, R3 ;  /* 0x000000ffffd27224 */ /* 0x010fe400078e0003 */
[----:B------:R-:W-:-:S05]  /*11e30*/  @!P0 IMAD.MOV.U32 R3, RZ, RZ, R242 ;  /* 0x000000ffff038224 */ /* 0x000fca00078e00f2 */
[----:B------:R4:W3:Y:S02]  /*11e40*/  @!P0 LDG.E.U8 R17, desc[UR16][R2.64] ;  /* 0x0000001002118981 */ /* 0x0008e4000c1e1100 */
[----:B----4-:R-:W-:Y:S02]  /*11e50*/  IMAD.MOV.U32 R3, RZ, RZ, R226 ;  /* 0x000000ffff037224 */ /* 0x010fe400078e00e2 */
[----:B------:R-:W-:Y:S01]  /*11e60*/  @!P0 IMAD.MOV.U32 R2, RZ, RZ, R252 ;  /* 0x000000ffff028224 */ /* 0x000fe200078e00fc */
[----:B------:R-:W4:Y:S01]  /*11e70*/  LDL.LU R226, [R1+0xae0] ;  /* 0x000ae00001e27983 */ /* 0x000f220000300800 */
[----:B0-----:R-:W-:Y:S02]  /*11e80*/  IMAD.MOV.U32 R211, RZ, RZ, R3 ;  /* 0x000000ffffd37224 */ /* 0x001fe400078e0003 */
[----:B------:R-:W-:Y:S01]  /*11e90*/  @!P0 IMAD.MOV.U32 R3, RZ, RZ, R241 ;  /* 0x000000ffff038224 */ /* 0x000fe200078e00f1 */
[----:B-1----:R-:W2:Y:S04]  /*11ea0*/  LDL.LU R217, [R1+0x260] ;  /* 0x0002600001d97983 */ /* 0x002ea80000300800 */
[----:B------:R0:W3:Y:S02]  /*11eb0*/  @!P0 LDG.E.U8 R16, desc[UR16][R2.64] ;  /* 0x0000001002108981 */ /* 0x0000e4000c1e1100 */
[----:B0-----:R-:W-:-:S02]  /*11ec0*/  @!P0 IMAD.MOV.U32 R2, RZ, RZ, R233 ;  /* 0x000000ffff028224 */ /* 0x001fc400078e00e9 */
[----:B------:R-:W-:-:S05]  /*11ed0*/  @!P0 IMAD.MOV.U32 R3, RZ, RZ, R230 ;  /* 0x000000ffff038224 */ /* 0x000fca00078e00e6 */
[----:B------:R0:W3:Y:S02]  /*11ee0*/  @!P0 LDG.E.U8 R15, desc[UR16][R2.64] ;  /* 0x00000010020f8981 */ /* 0x0000e4000c1e1100 */
[----:B0-----:R-:W-:Y:S02]  /*11ef0*/  IMAD.MOV.U32 R3, RZ, RZ, R245 ;  /* 0x000000ffff037224 */ /* 0x001fe400078e00f5 */
[----:B------:R-:W4:Y:S02]  /*11f00*/  LDL.LU R245, [R1+0xadc] ;  /* 0x000adc0001f57983 */ /* 0x000f240000300800 */
[----:B------:R-:W-:-:S04]  /*11f10*/  IMAD.MOV.U32 R216, RZ, RZ, R3 ;  /* 0x000000ffffd87224 */ /* 0x000fc800078e0003 */
[----:B------:R-:W-:Y:S02]  /*11f20*/  IMAD.MOV.U32 R215, RZ, RZ, R216 ;  /* 0x000000ffffd77224 */ /* 0x000fe400078e00d8 */
[----:B------:R-:W-:Y:S02]  /*11f30*/  IMAD.MOV.U32 R216, RZ, RZ, R208 ;  /* 0x000000ffffd87224 */ /* 0x000fe400078e00d0 */
[----:B------:R-:W-:Y:S02]  /*11f40*/  IMAD.MOV.U32 R208, RZ, RZ, R204 ;  /* 0x000000ffffd07224 */ /* 0x000fe400078e00cc */
[----:B------:R-:W-:Y:S02]  /*11f50*/  IMAD.MOV.U32 R204, RZ, RZ, R227 ;  /* 0x000000ffffcc7224 */ /* 0x000fe400078e00e3 */
[----:B------:R-:W2:Y:S04]  /*11f60*/  LDL.LU R227, [R1+0x280] ;  /* 0x0002800001e37983 */ /* 0x000ea80000300800 */
[----:B------:R0:W-:Y:S04]  /*11f70*/  STS.U8 [R228+UR12+0x3a80], R214 ;  /* 0x003a80d6e4007988 */ /* 0x0001e8000800000c */
[----:B0-----:R-:W3:Y:S01]  /*11f80*/  LDL.LU R214, [R1+0x244] ;  /* 0x0002440001d67983 */ /* 0x001ee20000300800 */
[----:B------:R-:W-:Y:S01]  /*11f90*/  PRMT R12, RZ, 0x7610, R12 ;  /* 0x00007610ff0c7816 */ /* 0x000fe2000000000c */
[----:B------:R-:W-:-:S02]  /*11fa0*/  @!P0 IMAD.MOV.U32 R2, RZ, RZ, R249 ;  /* 0x000000ffff028224 */ /* 0x000fc400078e00f9 */
[----:B------:R-:W-:Y:S01]  /*11fb0*/  @!P0 IMAD.MOV.U32 R3, RZ, RZ, R243 ;  /* 0x000000ffff038224 */ /* 0x000fe200078e00f3 */
[----:B------:R-:W-:-:S04]  /*11fc0*/  PRMT R11, RZ, 0x7610, R11 ;  /* 0x00007610ff0b7816 */ /* 0x000fc8000000000b */
[----:B------:R0:W3:Y:S01]  /*11fd0*/  @!P0 LDG.E.U8 R12, desc[UR16][R2.64] ;  /* 0x00000010020c8981 */ /* 0x0000e2000c1e1100 */
[----:B------:R-:W-:Y:S01]  /*11fe0*/  PRMT R10, RZ, 0x7610, R10 ;  /* 0x00007610ff0a7816 */ /* 0x000fe2000000000a */
[----:B0-----:R-:W-:Y:S02]  /*11ff0*/  @!P0 IMAD.MOV.U32 R2, RZ, RZ, R235 ;  /* 0x000000ffff028224 */ /* 0x001fe400078e00eb */
[----:B------:R-:W-:-:S05]  /*12000*/  @!P0 IMAD.MOV.U32 R3, RZ, RZ, R13 ;  /* 0x000000ffff038224 */ /* 0x000fca00078e000d */
[----:B------:R0:W3:Y:S02]  /*12010*/  @!P0 LDG.E.U8 R11, desc[UR16][R2.64] ;  /* 0x00000010020b8981 */ /* 0x0000e4000c1e1100 */
[----:B0-----:R-:W-:Y:S02]  /*12020*/  @!P0 IMAD.MOV.U32 R2, RZ, RZ, R229 ;  /* 0x000000ffff028224 */ /* 0x001fe400078e00e5 */
[----:B------:R0:W-:Y:S01]  /*12030*/  STS.U8 [R228+UR12+0x3c80], R213 ;  /* 0x003c80d5e4007988 */ /* 0x0001e2000800000c */
[----:B------:R-:W-:Y:S02]  /*12040*/  PRMT R9, RZ, 0x7610, R9 ;  /* 0x00007610ff097816 */ /* 0x000fe40000000009 */
[----:B------:R-:W-:Y:S01]  /*12050*/  PRMT R8, RZ, 0x7610, R8 ;  /* 0x00007610ff087816 */ /* 0x000fe20000000008 */
[----:B------:R1:W-:Y:S01]  /*12060*/  STS.U8 [R228+UR12+0x3e80], R212 ;  /* 0x003e80d4e4007988 */ /* 0x0003e2000800000c */
[----:B--2---:R-:W-:-:S05]  /*12070*/  @!P0 IMAD.MOV.U32 R3, RZ, RZ, R227 ;  /* 0x000000ffff038224 */ /* 0x004fca00078e00e3 */
[----:B------:R2:W3:Y:S02]  /*12080*/  @!P0 LDG.E.U8 R10, desc[UR16][R2.64] ;  /* 0x00000010020a8981 */ /* 0x0004e4000c1e1100 */
[----:B--2---:R-:W-:Y:S02]  /*12090*/  IMAD.MOV.U32 R3, RZ, RZ, R246 ;  /* 0x000000ffff037224 */ /* 0x004fe400078e00f6 */
[----:B------:R-:W-:Y:S01]  /*120a0*/  @!P0 IMAD.MOV.U32 R2, RZ, RZ, R237 ;  /* 0x000000ffff028224 */ /* 0x000fe200078e00ed */
[----:B------:R-:W2:Y:S01]  /*120b0*/  LDL.LU R246, [R1+0xad8] ;  /* 0x000ad80001f67983 */ /* 0x000ea20000300800 */
[----:B0-----:R-:W-:Y:S02]  /*120c0*/  IMAD.MOV.U32 R213, RZ, RZ, R3 ;  /* 0x000000ffffd57224 */ /* 0x001fe400078e0003 */
[----:B------:R-:W-:-:S05]  /*120d0*/  @!P0 IMAD.MOV.U32 R3, RZ, RZ, R217 ;  /* 0x000000ffff038224 */ /* 0x000fca00078e00d9 */
[----:B------:R4:W2:Y:S02]  /*120e0*/  @!P0 LDG.E.U8 R9, desc[UR16][R2.64] ;  /* 0x0000001002098981 */ /* 0x0008a4000c1e1100 */
[----:B----4-:R-:W-:Y:S02]  /*120f0*/  IMAD.MOV.U32 R3, RZ, RZ, R245 ;  /* 0x000000ffff037224 */ /* 0x010fe400078e00f5 */
[----:B------:R-:W4:Y:S01]  /*12100*/  LDL.LU R245, [R1+0xad4] ;  /* 0x000ad40001f57983 */ /* 0x000f220000300800 */
[----:B---3--:R-:W-:Y:S02]  /*12110*/  @!P0 IMAD.MOV.U32 R2, RZ, RZ, R214 ;  /* 0x000000ffff028224 */ /* 0x008fe400078e00d6 */
[----:B-1----:R-:W-:Y:S02]  /*12120*/  IMAD.MOV.U32 R212, RZ, RZ, R3 ;  /* 0x000000ffffd47224 */ /* 0x002fe400078e0003 */
[----:B------:R-:W-:-:S05]  /*12130*/  @!P0 IMAD.MOV.U32 R3, RZ, RZ, R202 ;  /* 0x000000ffff038224 */ /* 0x000fca00078e00ca */
[----:B------:R0:W3:Y:S02]  /*12140*/  @!P0 LDG.E.U8 R8, desc[UR16][R2.64] ;  /* 0x0000001002088981 */ /* 0x0000e4000c1e1100 */
[----:B0-----:R-:W-:Y:S02]  /*12150*/  IMAD.MOV.U32 R3, RZ, RZ, R227 ;  /* 0x000000ffff037224 */ /* 0x001fe400078e00e3 */
[----:B------:R-:W0:Y:S01]  /*12160*/  S2R R227, SR_TID.X ;  /* 0x0000000000e37919 */ /* 0x000e220000002100 */
[----:B------:R-:W-:Y:S01]  /*12170*/  PRMT R7, RZ, 0x7610, R7 ;  /* 0x00007610ff077816 */ /* 0x000fe20000000007 */
[----:B------:R-:W-:Y:S01]  /*12180*/  @!P0 IMAD.MOV.U32 R2, RZ, RZ, R206 ;  /* 0x000000ffff028224 */ /* 0x000fe200078e00ce */
[----:B------:R-:W-:Y:S02]  /*12190*/  PRMT R6, RZ, 0x7610, R6 ;  /* 0x00007610ff067816 */ /* 0x000fe40000000006 */
[----:B0-----:R-:W-:-:S04]  /*121a0*/  LOP3.LUT R227, R227, 0x7f, RZ, 0xc0, !PT ;  /* 0x0000007fe3e37812 */ /* 0x001fc800078ec0ff */
[----:B------:R-:W-:-:S05]  /*121b0*/  LOP3.LUT R227, R227, 0x20, RZ, 0x3c, !PT ;  /* 0x00000020e3e37812 */ /* 0x000fca00078e3cff */
[----:B------:R0:W-:Y:S02]  /*121c0*/  STS.U8 [R227+UR12+0x100], R222 ;  /* 0x000100dee3007988 */ /* 0x0001e4000800000c */
[----:B0-----:R-:W-:Y:S02]  /*121d0*/  IMAD.MOV.U32 R222, RZ, RZ, R3 ;  /* 0x000000ffffde7224 */ /* 0x001fe400078e0003 */
[----:B------:R-:W-:Y:S01]  /*121e0*/  @!P0 IMAD.MOV.U32 R3, RZ, RZ, R190 ;  /* 0x000000ffff038224 */ /* 0x000fe200078e00be */
[----:B------:R0:W-:Y:S04]  /*121f0*/  STS.U8 [R227+UR12+0x300], R221 ;  /* 0x000300dde3007988 */ /* 0x0001e8000800000c */
[----:B------:R1:W3:Y:S02]  /*12200*/  @!P0 LDG.E.U8 R7, desc[UR16][R2.64] ;  /* 0x0000001002078981 */ /* 0x0002e4000c1e1100 */
[----:B-1----:R-:W-:-:S02]  /*12210*/  IMAD.MOV.U32 R3, RZ, RZ, R238 ;  /* 0x000000ffff037224 */ /* 0x002fc400078e00ee */
[----:B------:R-:W-:Y:S01]  /*12220*/  @!P0 IMAD.MOV.U32 R2, RZ, RZ, R192 ;  /* 0x000000ffff028224 */ /* 0x000fe200078e00c0 */
[----:B------:R1:W-:Y:S01]  /*12230*/  STS.U8 [R227+UR12+0x500], R220 ;  /* 0x000500dce3007988 */ /* 0x0003e2000800000c */
[----:B0-----:R-:W-:Y:S02]  /*12240*/  IMAD.MOV.U32 R221, RZ, RZ, R3 ;  /* 0x000000ffffdd7224 */ /* 0x001fe400078e0003 */
[----:B------:R-:W-:Y:S01]  /*12250*/  @!P0 IMAD.MOV.U32 R3, RZ, RZ, R184 ;  /* 0x000000ffff038224 */ /* 0x000fe200078e00b8 */
[----:B------:R-:W3:Y:S04]  /*12260*/  LDL.LU R238, [R1+0xad0] ;  /* 0x000ad00001ee7983 */ /* 0x000ee80000300800 */
[----:B------:R0:W3:Y:S01]  /*12270*/  @!P0 LDG.E.U8 R6, desc[UR16][R2.64] ;  /* 0x0000001002068981 */ /* 0x0000e2000c1e1100 */
[----:B------:R-:W-:Y:S01]  /*12280*/  PRMT R5, RZ, 0x7610, R5 ;  /* 0x00007610ff057816 */ /* 0x000fe20000000005 */
[----:B0-----:R-:W-:-:S02]  /*12290*/  IMAD.MOV.U32 R3, RZ, RZ, R237 ;  /* 0x000000ffff037224 */ /* 0x001fc400078e00ed */
[----:B------:R-:W3:Y:S02]  /*122a0*/  LDL.LU R237, [R1+0xacc] ;  /* 0x000acc0001ed7983 */ /* 0x000ee40000300800 */
[----:B-1----:R-:W-:Y:S02]  /*122b0*/  IMAD.MOV.U32 R220, RZ, RZ, R3 ;  /* 0x000000ffffdc7224 */ /* 0x002fe400078e0003 */
[----:B--2---:R-:W-:Y:S02]  /*122c0*/  @!P0 IMAD.MOV.U32 R2, RZ, RZ, R246 ;  /* 0x000000ffff028224 */ /* 0x004fe400078e00f6 */
[----:B----4-:R-:W-:-:S05]  /*122d0*/  @!P0 IMAD.MOV.U32 R3, RZ, RZ, R245 ;  /* 0x000000ffff038224 */ /* 0x010fca00078e00f5 */
[----:B------:R0:W2:Y:S02]  /*122e0*/  @!P0 LDG.E.U8 R5, desc[UR16][R2.64] ;  /* 0x0000001002058981 */ /* 0x0000a4000c1e1100 */
[----:B0-----:R-:W-:Y:S02]  /*122f0*/  IMAD.MOV.U32 R3, RZ, RZ, R225 ;  /* 0x000000ffff037224 */ /* 0x001fe400078e00e1 */
[----:B------:R-:W4:Y:S01]  /*12300*/  LDL.LU R225, [R1+0xac8] ;  /* 0x000ac80001e17983 */ /* 0x000f220000300800 */
[----:B------:R-:W-:-:S03]  /*12310*/  PRMT R4, RZ, 0x7610, R4 ;  /* 0x00007610ff047816 */ /* 0x000fc60000000004 */
[----:B------:R0:W-:Y:S02]  /*12320*/  STS.U8 [R227+UR12+0x700], R219 ;  /* 0x000700dbe3007988 */ /* 0x0001e4000800000c */
[----:B0-----:R-:W-:Y:S02]  /*12330*/  IMAD.MOV.U32 R219, RZ, RZ, R3 ;  /* 0x000000ffffdb7224 */ /* 0x001fe400078e0003 */
[----:B------:R0:W-:Y:S02]  /*12340*/  STS.U8 [R227+UR12+0x900], R218 ;  /* 0x000900dae3007988 */ /* 0x0001e4000800000c */
[----:B0-----:R-:W-:Y:S02]  /*12350*/  IMAD.MOV.U32 R218, RZ, RZ, R224 ;  /* 0x000000ffffda7224 */ /* 0x001fe400078e00e0 */
[----:B---3--:R-:W-:Y:S02]  /*12360*/  @!P0 IMAD.MOV.U32 R2, RZ, RZ, R238 ;  /* 0x000000ffff028224 */ /* 0x008fe400078e00ee */
[----:B------:R-:W-:-:S05]  /*12370*/  @!P0 IMAD.MOV.U32 R3, RZ, RZ, R237 ;  /* 0x000000ffff038224 */ /* 0x000fca00078e00ed */
[----:B------:R0:W3:Y:S02]  /*12380*/  @!P0 LDG.E.U8 R4, desc[UR16][R2.64] ;  /* 0x0000001002048981 */ /* 0x0000e4000c1e1100 */
[----:B0-----:R-:W-:Y:S02]  /*12390*/  IMAD.MOV.U32 R3, RZ, RZ, R14 ;  /* 0x000000ffff037224 */ /* 0x001fe400078e000e */
[----:B------:R-:W2:Y:S01]  /*123a0*/  LDL.LU R14, [R1+0xac4] ;  /* 0x000ac400010e7983 */ /* 0x000ea20000300800 */
[----:B----4-:R-:W-:-:S03]  /*123b0*/  IMAD.MOV.U32 R2, RZ, RZ, R225 ;  /* 0x000000ffff027224 */ /* 0x010fc600078e00e1 */
[----:B------:R-:W4:Y:S04]  /*123c0*/  LDL.LU R225, [R1+0xac0] ;  /* 0x000ac00001e17983 */ /* 0x000f280000300800 */
[----:B------:R-:W3:Y:S04]  /*123d0*/  LDL.LU R224, [R1+0xabc] ;  /* 0x000abc0001e07983 */ /* 0x000ee80000300800 */
[----:B------:R0:W-:Y:S04]  /*123e0*/  STS.U8 [R227+UR12+0xb00], R209 ;  /* 0x000b00d1e3007988 */ /* 0x0001e8000800000c */
[----:B------:R1:W-:Y:S04]  /*123f0*/  STS.U8 [R227+UR12+0xd00], R205 ;  /* 0x000d00cde3007988 */ /* 0x0003e8000800000c */
[----:B------:R2:W-:Y:S01]  /*12400*/  STS.U8 [R227+UR12+0xf00], R201 ;  /* 0x000f00c9e3007988 */ /* 0x0005e2000800000c */
[----:B0-----:R-:W-:-:S03]  /*12410*/  IMAD.MOV.U32 R209, RZ, RZ, R13 ;  /* 0x000000ffffd17224 */ /* 0x001fc600078e000d */
[----:B------:R-:W4:Y:S01]  /*12420*/  LDL.LU R13, [R1+0xab8] ;  /* 0x000ab800010d7983 */ /* 0x000f220000300800 */
[----:B-1----:R-:W-:-:S03]  /*12430*/  IMAD.MOV.U32 R205, RZ, RZ, R226 ;  /* 0x000000ffffcd7224 */ /* 0x002fc600078e00e2 */
[----:B------:R-:W4:Y:S04]  /*12440*/  LDL.LU R226, [R1+0xab4] ;  /* 0x000ab40001e27983 */ /* 0x000f280000300800 */
[----:B------:R3:W-:Y:S04]  /*12450*/  STS.U8 [R227+UR12+0x1100], R200 ;  /* 0x001100c8e3007988 */ /* 0x0007e8000800000c */
[----:B------:R0:W-:Y:S01]  /*12460*/  STS.U8 [R227+UR12+0x1500], R198 ;  /* 0x001500c6e3007988 */ /* 0x0001e2000800000c */
[----:B--2---:R-:W-:-:S03]  /*12470*/  IMAD.MOV.U32 R201, RZ, RZ, R14 ;  /* 0x000000ffffc97224 */ /* 0x004fc600078e000e */
[----:B------:R-:W2:Y:S01]  /*12480*/  LDL.LU R14, [R1+0xab0] ;  /* 0x000ab000010e7983 */ /* 0x000ea20000300800 */
[----:B---3--:R-:W-:-:S03]  /*12490*/  IMAD.MOV.U32 R200, RZ, RZ, R224 ;  /* 0x000000ffffc87224 */ /* 0x008fc600078e00e0 */
[----:B------:R-:W3:Y:S04]  /*124a0*/  LDL.LU R224, [R1+0xaac] ;  /* 0x000aac0001e07983 */ /* 0x000ee80000300800 */
[----:B0-----:R-:W2:Y:S04]  /*124b0*/  LDL R198, [R1+0x7a0] ;  /* 0x0007a00001c67983 */ /* 0x001ea80000100800 */
[----:B------:R4:W-:Y:S02]  /*124c0*/  STS.U8 [R227+UR12+0x1300], R199 ;  /* 0x001300c7e3007988 */ /* 0x0009e4000800000c */
[----:B----4-:R-:W-:-:S02]  /*124d0*/  IMAD.MOV.U32 R199, RZ, RZ, R226 ;  /* 0x000000ffffc77224 */ /* 0x010fc400078e00e2 */
[----:B---3--:R-:W-:-:S05]  /*124e0*/  VIADD R224, R224, 0x1 ;  /* 0x00000001e0e07836 */ /* 0x008fca0000000000 */
[----:B--2---:R-:W-:Y:S01]  /*124f0*/  ISETP.NE.U32.AND P0, PT, R224, R198, PT ;  /* 0x000000c6e000720c */ /* 0x004fe20003f05070 */
[----:B------:R-:W-:Y:S02]  /*12500*/  IMAD.MOV.U32 R198, RZ, RZ, R199 ;  /* 0x000000ffffc67224 */ /* 0x000fe400078e00c7 */
[----:B------:R-:W-:Y:S02]  /*12510*/  IMAD.MOV.U32 R199, RZ, RZ, R200 ;  /* 0x000000ffffc77224 */ /* 0x000fe400078e00c8 */
[----:B------:R-:W-:Y:S02]  /*12520*/  IMAD.MOV.U32 R200, RZ, RZ, R201 ;  /* 0x000000ffffc87224 */ /* 0x000fe400078e00c9 */
[----:B------:R-:W-:Y:S02]  /*12530*/  IMAD.MOV.U32 R201, RZ, RZ, R205 ;  /* 0x000000ffffc97224 */ /* 0x000fe400078e00cd */
[----:B------:R-:W-:Y:S02]  /*12540*/  IMAD.MOV.U32 R205, RZ, RZ, R209 ;  /* 0x000000ffffcd7224 */ /* 0x000fe400078e00d1 */
[----:B------:R-:W-:-:S02]  /*12550*/  IMAD.MOV.U32 R209, RZ, RZ, R218 ;  /* 0x000000ffffd17224 */ /* 0x000fc400078e00da */
[----:B------:R-:W-:Y:S02]  /*12560*/  IMAD.MOV.U32 R218, RZ, RZ, R2 ;  /* 0x000000ffffda7224 */ /* 0x000fe400078e0002 */
[----:B------:R-:W-:Y:S02]  /*12570*/  IMAD.MOV.U32 R2, RZ, RZ, R3 ;  /* 0x000000ffff027224 */ /* 0x000fe400078e0003 */
[----:B------:R-:W-:Y:S02]  /*12580*/  IMAD.MOV.U32 R3, RZ, RZ, R219 ;  /* 0x000000ffff037224 */ /* 0x000fe400078e00db */
[----:B------:R-:W-:Y:S02]  /*12590*/  IMAD.MOV.U32 R219, RZ, RZ, R220 ;  /* 0x000000ffffdb7224 */ /* 0x000fe400078e00dc */
[----:B------:R-:W-:Y:S02]  /*125a0*/  IMAD.MOV.U32 R220, RZ, RZ, R221 ;  /* 0x000000ffffdc7224 */ /* 0x000fe400078e00dd */
[----:B------:R-:W-:-:S02]  /*125b0*/  IMAD.MOV.U32 R221, RZ, RZ, R186 ;  /* 0x000000ffffdd7224 */ /* 0x000fc400078e00ba */
[----:B------:R-:W-:Y:S02]  /*125c0*/  IMAD.MOV.U32 R186, RZ, RZ, R223 ;  /* 0x000000ffffba7224 */ /* 0x000fe400078e00df */
[----:B------:R-:W0:Y:S02]  /*125d0*/  LDC R223, c[0x0][0x238] ;  /* 0x00008e00ffdf7b82 */ /* 0x000e240000000800 */
[----:B0-----:R-:W-:-:S05]  /*125e0*/  IMAD.SHL.U32 R223, R223, 0x40, RZ ;  /* 0x00000040dfdf7824 */ /* 0x001fca00078e00ff */
[----:B------:R-:W-:-:S05]  /*125f0*/  IADD3 R198, P5, R223, R198, RZ ;  /* 0x000000c6dfc67210 */ /* 0x000fca0007fbe0ff */
[----:B------:R0:W-:Y:S04]  /*12600*/  STL [R1+0x77c], R198 ;  /* 0x00077cc601007387 */ /* 0x0001e80000100800 */
[----:B0-----:R-:W2:Y:S02]  /*12610*/  LDL.LU R198, [R1+0x774] ;  /* 0x0007740001c67983 */ /* 0x001ea40000300800 */
[----:B--2---:R-:W-:-:S05]  /*12620*/  IADD3 R198, P6, R223, R198, RZ ;  /* 0x000000c6dfc67210 */ /* 0x004fca0007fde0ff */
[----:B------:R0:W-:Y:S04]  /*12630*/  STL [R1+0x774], R198 ;  /* 0x000774c601007387 */ /* 0x0001e80000100800 */
[----:B0-----:R-:W2:Y:S02]  /*12640*/  LDL.LU R198, [R1+0x76c] ;  /* 0x00076c0001c67983 */ /* 0x001ea40000300800 */
[----:B--2---:R-:W-:-:S05]  /*12650*/  IADD3 R198, P1, R223, R198, RZ ;  /* 0x000000c6dfc67210 */ /* 0x004fca0007f3e0ff */
[----:B------:R0:W-:Y:S04]  /*12660*/  STL [R1+0x76c], R198 ;  /* 0x00076cc601007387 */ /* 0x0001e80000100800 */
[----:B0-----:R-:W2:Y:S01]  /*12670*/  LDL.LU R198, [R1+0x764] ;  /* 0x0007640001c67983 */ /* 0x001ea20000300800 */
[C---:B------:R-:W-:Y:S02]  /*12680*/  IADD3 R13, P3, R223.reuse, R13, RZ ;  /* 0x0000000ddf0d7210 */ /* 0x040fe40007f7e0ff */
[----:B--2---:R-:W-:-:S05]  /*12690*/  IADD3 R198, P2, R223, R198, RZ ;  /* 0x000000c6dfc67210 */ /* 0x004fca0007f5e0ff */
[----:B------:R-:W-:Y:S04]  /*126a0*/  STL [R1+0x764], R198 ;  /* 0x000764c601007387 */ /* 0x000fe80000100800 */
[----:B------:R0:W-:Y:S04]  /*126b0*/  STL [R1+0x75c], R13 ;  /* 0x00075c0d01007387 */ /* 0x0001e80000100800 */
[----:B0-----:R-:W2:Y:S01]  /*126c0*/  LDL.LU R13, [R1+0xaa8] ;  /* 0x000aa800010d7983 */ /* 0x001ea20000300800 */
        /* <DEDUP_REMOVED lines=11> */
[----:B------:R-:W-:Y:S01]  /*12780*/  IMAD.MOV.U32 R221, RZ, RZ, R222 ;  /* 0x000000ffffdd7224 */ /* 0x000fe200078e00de */
[----:B------:R-:W-:Y:S01]  /*12790*/  IADD3 R14, P4, R223, R14, RZ ;  /* 0x0000000edf0e7210 */ /* 0x000fe20007f9e0ff */
[----:B------:R-:W-:Y:S01]  /*127a0*/  IMAD.MOV.U32 R222, RZ, RZ, R156 ;  /* 0x000000ffffde7224 */ /* 0x000fe200078e009c */
[----:B------:R-:W-:-:S05]  /*127b0*/  SHF.R.S32.HI R156, RZ, 0x1f, R223 ;  /* 0x0000001fff9c7819 */ /* 0x000fca00000114df */
[----:B--2---:R-:W-:Y:S01]  /*127c0*/  IMAD.X R13, R156, 0x1, R13, P4 ;  /* 0x000000019c0d7824 */ /* 0x004fe200020e060d */
[----:B------:R-:W-:-:S05]  /*127d0*/  IADD3 R198, P4, R223, R198, RZ ;  /* 0x000000c6dfc67210 */ /* 0x000fca0007f9e0ff */
[----:B------:R0:W-:Y:S04]  /*127e0*/  STL [R1+0x754], R198 ;  /* 0x000754c601007387 */ /* 0x0001e80000100800 */
[----:B0-----:R-:W2:Y:S02]  /*127f0*/  LDL.LU R198, [R1+0x778] ;  /* 0x0007780001c67983 */ /* 0x001ea40000300800 */
[----:B--2---:R-:W-:-:S05]  /*12800*/  IMAD.X R198, R156, 0x1, R198, P5 ;  /* 0x000000019cc67824 */ /* 0x004fca00028e06c6 */
[----:B------:R0:W-:Y:S04]  /*12810*/  STL [R1+0x778], R198 ;  /* 0x000778c601007387 */ /* 0x0001e80000100800 */
[----:B0-----:R-:W2:Y:S02]  /*12820*/  LDL.LU R198, [R1+0x74c] ;  /* 0x00074c0001c67983 */ /* 0x001ea40000300800 */
[----:B--2---:R-:W-:-:S05]  /*12830*/  IADD3 R198, P5, R223, R198, RZ ;  /* 0x000000c6dfc67210 */ /* 0x004fca0007fbe0ff */
        /* <DEDUP_REMOVED lines=25> */
[----:B0-----:R-:W2:Y:S01]  /*129d0*/  LDL.LU R198, [R1+0x750] ;  /* 0x0007500001c67983 */ /* 0x001ea20000300800 */
[----:B------:R-:W0:Y:S03]  /*129e0*/  S2R R226, SR_TID.X ;  /* 0x0000000000e27919 */ /* 0x000e260000002100 */
[----:B------:R-:W-:Y:S04]  /*129f0*/  STS.U8 [R227+UR12+0x1700], R194 ;  /* 0x001700c2e3007988 */ /* 0x000fe8000800000c */
[----:B------:R-:W-:Y:S04]  /*12a00*/  STS.U8 [R227+UR12+0x1900], R189 ;  /* 0x001900bde3007988 */ /* 0x000fe8000800000c */
[----:B------:R-:W-:Y:S04]  /*12a10*/  STS.U8 [R227+UR12+0x1b00], R185 ;  /* 0x001b00b9e3007988 */ /* 0x000fe8000800000c */
[----:B------:R-:W-:Y:S04]  /*12a20*/  STS.U8 [R227+UR12+0x1d00], R183 ;  /* 0x001d00b7e3007988 */ /* 0x000fe8000800000c */
[----:B------:R-:W-:Y:S04]  /*12a30*/  STS.U8 [R227+UR12+0x1f00], R182 ;  /* 0x001f00b6e3007988 */ /* 0x000fe8000800000c */
[----:B------:R-:W-:Y:S01]  /*12a40*/  STS.U8 [R227+UR12+0x2100], R181 ;  /* 0x002100b5e3007988 */ /* 0x000fe2000800000c */
[----:B0-----:R-:W-:-:S04]  /*12a50*/  LOP3.LUT R226, R226, 0x7f, RZ, 0xc0, !PT ;  /* 0x0000007fe2e27812 */ /* 0x001fc800078ec0ff */
[----:B------:R-:W-:Y:S01]  /*12a60*/  LOP3.LUT R226, R226, 0x30, RZ, 0x3c, !PT ;  /* 0x00000030e2e27812 */ /* 0x000fe200078e3cff */
[----:B------:R-:W-:Y:S04]  /*12a70*/  STS.U8 [R227+UR12+0x2300], R180 ;  /* 0x002300b4e3007988 */ /* 0x000fe8000800000c */
        /* <DEDUP_REMOVED lines=11> */
[----:B------:R-:W-:Y:S01]  /*12b30*/  STS.U8 [R227+UR12+0x3b00], R168 ;  /* 0x003b00a8e3007988 */ /* 0x000fe2000800000c */
[----:B--2---:R-:W-:-:S05]  /*12b40*/  IMAD.X R198, R156, 0x1, R198, P4 ;  /* 0x000000019cc67824 */ /* 0x004fca00020e06c6 */
[----:B------:R0:W-:Y:S04]  /*12b50*/  STL [R1+0x750], R198 ;  /* 0x000750c601007387 */ /* 0x0001e80000100800 */
[----:B0-----:R-:W2:Y:S04]  /*12b60*/  LDL.LU R198, [R1+0x724] ;  /* 0x0007240001c67983 */ /* 0x001ea80000300800 */
        /* <DEDUP_REMOVED lines=34> */
[----:B------:R0:W-:Y:S06]  /*12d90*/  MEMBAR.ALL.CTA ;  /* 0x0000000000007992 */ /* 0x0001ec0000008000 */
[----:B0-----:R-:W0:Y:S02]  /*12da0*/  FENCE.VIEW.ASYNC.S ;  /* 0x00000000000073c6 */ /* 0x001e240000000000 */
[----:B0-----:R-:W-:Y:S06]  /*12db0*/  BAR.SYNC.DEFER_BLOCKING 0x0 ;  /* 0x0000000000007b1d */ /* 0x001fec0000010000 */
[----:B------:R-:W-:Y:S01]  /*12dc0*/  UMOV UR4, UR13 ;  /* 0x0000000d00047c82 */ /* 0x000fe20008000000 */
[----:B------:R-:W-:Y:S01]  /*12dd0*/  UMOV UR5, 0x80000020 ;  /* 0x8000002000057882 */ /* 0x000fe20000000000 */
[----:B------:R-:W-:-:S06]  /*12de0*/  WARPGROUP.ARRIVE ;  /* 0x00000000000079c5 */ /* 0x000fcc0000000000 */
[----:B------:R-:W-:Y:S01]  /*12df0*/  QGMMA.64x256x32.F32.E5M2.E5M2 R24, gdesc[UR4], R24, gsb0 ;  /* 0x03e00000041879f3 */ /* 0x000fe20008003818 */
[----:B--2---:R-:W-:-:S05]  /*12e00*/  IADD3 R198, P4, R223, R198, RZ ;  /* 0x000000c6dfc67210 */ /* 0x004fca0007f9e0ff */
[----:B------:R0:W-:Y:S04]  /*12e10*/  STL [R1+0x724], R198 ;  /* 0x000724c601007387 */ /* 0x0001e80000100800 */
[----:B0-----:R-:W2:Y:S01]  /*12e20*/  LDL.LU R198, [R1+0x748] ;  /* 0x0007480001c67983 */ /* 0x001ea20000300800 */
[----:B------:R-:W-:Y:S02]  /*12e30*/  WARPGROUP.DEPBAR.LE gsb0, 0x0 ;  /* 0x00008000000079c5 */ /* 0x000fe40000010000 */
[----:B------:R-:W-:-:S15]  /*12e40*/  WARPGROUP.ARRIVE ;  /* 0x00000000000079c5 */ /* 0x000fde0000000000 */
[----:B------:R-:W-:Y:S01]  /*12e50*/  QGMMA.64x256x32.F32.E5M2.E5M2 R24, gdesc[UR8], R24, gsb0 ;  /* 0x03e00000081879f3 */ /* 0x000fe20008003818 */
[----:B--2---:R-:W-:-:S05]  /*12e60*/  IMAD.X R198, R156, 0x1, R198, P5 ;  /* 0x000000019cc67824 */ /* 0x004fca00028e06c6 */
[----:B------:R-:W-:Y:S01]  /*12e70*/  STL [R1+0x748], R198 ;  /* 0x000748c601007387 */ /* 0x000fe20000100800 */
[----:B------:R-:W-:-:S03]  /*12e80*/  WARPGROUP.DEPBAR.LE gsb0, 0x0 ;  /* 0x00008000000079c5 */ /* 0x000fc60000010000 */
[----:B------:R-:W-:Y:S04]  /*12e90*/  STL.64 [R1], R24 ;  /* 0x0000001801007387 */ /* 0x000fe80000100a00 */
        /* <DEDUP_REMOVED lines=62> */
[----:B------:R0:W-:Y:S04]  /*13280*/  STL.64 [R1+0x1f8], R150 ;  /* 0x0001f89601007387 */ /* 0x0001e80000100a00 */
[----:B0-----:R-:W2:Y:S04]  /*13290*/  LDL.LU.64 R150, [R1+0xaa0] ;  /* 0x000aa00001967983 */ /* 0x001ea80000300a00 */
[----:B------:R-:W3:Y:S04]  /*132a0*/  LDL.LU.64 R148, [R1+0xa98] ;  /* 0x000a980001947983 */ /* 0x000ee80000300a00 */
[----:B------:R-:W4:Y:S04]  /*132b0*/  LDL.LU.64 R146, [R1+0xa90] ;  /* 0x000a900001927983 */ /* 0x000f280000300a00 */
[----:B------:R-:W2:Y:S04]  /*132c0*/  LDL.LU.64 R144, [R1+0xa88] ;  /* 0x000a880001907983 */ /* 0x000ea80000300a00 */
[----:B------:R-:W3:Y:S04]  /*132d0*/  LDL.LU.64 R142, [R1+0xa80] ;  /* 0x000a8000018e7983 */ /* 0x000ee80000300a00 */
[----:B------:R-:W4:Y:S04]  /*132e0*/  LDL.LU.64 R140, [R1+0xa78] ;  /* 0x000a7800018c7983 */ /* 0x000f280000300a00 */
[----:B------:R-:W2:Y:S04]  /*132f0*/  LDL.LU.64 R138, [R1+0xa70] ;  /* 0x000a7000018a7983 */ /* 0x000ea80000300a00 */
[----:B------:R-:W3:Y:S04]  /*13300*/  LDL.LU.64 R136, [R1+0xa68] ;  /* 0x000a680001887983 */ /* 0x000ee80000300a00 */
[----:B------:R-:W4:Y:S04]  /*13310*/  LDL.LU.64 R134, [R1+0xa60] ;  /* 0x000a600001867983 */ /* 0x000f280000300a00 */
[----:B------:R-:W2:Y:S04]  /*13320*/  LDL.LU.64 R132, [R1+0xa58] ;  /* 0x000a580001847983 */ /* 0x000ea80000300a00 */
[----:B------:R-:W3:Y:S04]  /*13330*/  LDL.LU.64 R130, [R1+0xa50] ;  /* 0x000a500001827983 */ /* 0x000ee80000300a00 */
        /* <DEDUP_REMOVED lines=52> */
[----:B------:R-:W3:Y:S01]  /*13680*/  LDL.LU.64 R24, [R1+0x8a8] ;  /* 0x0008a80001187983 */ /* 0x000ee20000300a00 */
[----:B----4-:R-:W-:-:S02]  /*13690*/  IMAD.X R134, R156, 0x1, R134, P4 ;  /* 0x000000019c867824 */ /* 0x010fc400020e0686 */
[C---:B--2---:R-:W-:Y:S02]  /*136a0*/  IMAD.X R132, R156.reuse, 0x1, R132, P3 ;  /* 0x000000019c847824 */ /* 0x044fe400018e0684 */
[C---:B---3--:R-:W-:Y:S02]  /*136b0*/  IMAD.X R130, R156.reuse, 0x1, R130, P2 ;  /* 0x000000019c827824 */ /* 0x048fe400010e0682 */
[C---:B------:R-:W-:Y:S02]  /*136c0*/  IMAD.X R128, R156.reuse, 0x1, R128, P1 ;  /* 0x000000019c807824 */ /* 0x040fe400008e0680 */
[----:B------:R-:W-:Y:S01]  /*136d0*/  IMAD.X R126, R156, 0x1, R126, P6 ;  /* 0x000000019c7e7824 */ /* 0x000fe200030e067e */
[C---:B------:R-:W-:Y:S02]  /*136e0*/  IADD3 R125, P5, R223.reuse, R125, RZ ;  /* 0x0000007ddf7d7210 */ /* 0x040fe40007fbe0ff */
[----:B------:R-:W-:-:S03]  /*136f0*/  IADD3 R127, P6, R223, R127, RZ ;  /* 0x0000007fdf7f7210 */ /* 0x000fc60007fde0ff */
[----:B------:R0:W-:Y:S01]  /*13700*/  STL [R1+0x71c], R125 ;  /* 0x00071c7d01007387 */ /* 0x0001e20000100800 */
[C---:B------:R-:W-:Y:S02]  /*13710*/  IADD3 R129, P1, R223.reuse, R129, RZ ;  /* 0x00000081df817210 */ /* 0x040fe40007f3e0ff */
[C---:B------:R-:W-:Y:S01]  /*13720*/  IADD3 R131, P2, R223.reuse, R131, RZ ;  /* 0x00000083df837210 */ /* 0x040fe20007f5e0ff */
[----:B0-----:R-:W2:Y:S04]  /*13730*/  LDL.LU R125, [R1+0x8a0] ;  /* 0x0008a000017d7983 */ /* 0x001ea80000300800 */
[----:B------:R0:W-:Y:S01]  /*13740*/  STL [R1+0x740], R126 ;  /* 0x0007407e01007387 */ /* 0x0001e20000100800 */
[----:B------:R-:W-:-:S03]  /*13750*/  IADD3 R133, P3, R223, R133, RZ ;  /* 0x00000085df857210 */ /* 0x000fc60007f7e0ff */
[----:B0-----:R-:W2:Y:S04]  /*13760*/  LDL.LU R126, [R1+0x89c] ;  /* 0x00089c00017e7983 */ /* 0x001ea80000300800 */
[----:B------:R0:W-:Y:S04]  /*13770*/  STL [R1+0x714], R127 ;  /* 0x0007147f01007387 */ /* 0x0001e80000100800 */
[----:B0-----:R-:W2:Y:S04]  /*13780*/  LDL.LU R127, [R1+0x898] ;  /* 0x00089800017f7983 */ /* 0x001ea80000300800 */
[----:B------:R0:W-:Y:S01]  /*13790*/  STL [R1+0x738], R128 ;  /* 0x0007388001007387 */ /* 0x0001e20000100800 */
[----:B------:R-:W-:-:S03]  /*137a0*/  IADD3 R135, P4, R223, R135, RZ ;  /* 0x00000087df877210 */ /* 0x000fc60007f9e0ff */
[----:B0-----:R-:W2:Y:S04]  /*137b0*/  LDL.LU R128, [R1+0x894] ;  /* 0x0008940001807983 */ /* 0x001ea80000300800 */
[----:B------:R0:W-:Y:S01]  /*137c0*/  STL [R1+0x70c], R129 ;  /* 0x00070c8101007387 */ /* 0x0001e20000100800 */
[----:B------:R-:W-:-:S03]  /*137d0*/  IMAD.X R136, R156, 0x1, R136, P5 ;  /* 0x000000019c887824 */ /* 0x000fc600028e0688 */
        /* <DEDUP_REMOVED lines=46> */
[----:B------:R0:W-:Y:S04]  /*13ac0*/  STL [R1+0x6cc], R145 ;  /* 0x0006cc9101007387 */ /* 0x0001e80000100800 */
        /* <DEDUP_REMOVED lines=13> */
[----:B------:R-:W3:Y:S02]  /*13ba0*/  LDL.LU R198, [R1+0x6d8] ;  /* 0x0006d80001c67983 */ /* 0x000ee40000300800 */
[----:B---3--:R-:W-:-:S05]  /*13bb0*/  IMAD.X R198, R156, 0x1, R198, P1 ;  /* 0x000000019cc67824 */ /* 0x008fca00008e06c6 */
[----:B------:R0:W-:Y:S04]  /*13bc0*/  STL [R1+0x6d8], R198 ;  /* 0x0006d8c601007387 */ /* 0x0001e80000100800 */
[----:B0-----:R-:W3:Y:S02]  /*13bd0*/  LDL.LU R198, [R1+0x6ac] ;  /* 0x0006ac0001c67983 */ /* 0x001ee40000300800 */
[----:B---3--:R-:W-:-:S05]  /*13be0*/  IADD3 R198, P1, R223, R198, RZ ;  /* 0x000000c6dfc67210 */ /* 0x008fca0007f3e0ff */
[----:B------:R0:W-:Y:S04]  /*13bf0*/  STL [R1+0x6ac], R198 ;  /* 0x0006acc601007387 */ /* 0x0001e80000100800 */
[----:B0-----:R-:W3:Y:S02]  /*13c00*/  LDL.LU R198, [R1+0x6d0] ;  /* 0x0006d00001c67983 */ /* 0x001ee40000300800 */
        /* <DEDUP_REMOVED lines=219> */
[----:B---3--:R-:W-:-:S05]  /*149c0*/  IADD3 R198, P2, R198, UR14, RZ ;  /* 0x0000000ec6c67c10 */ /* 0x008fca000ff5e0ff */
        /* <DEDUP_REMOVED lines=32> */
[----:B---3--:R-:W-:-:S05]  /*14bd0*/  IADD3.X R198, R198, UR15, RZ, P2, !PT ;  /* 0x0000000fc6c67c10 */ /* 0x008fca00097fe4ff */
        /* <DEDUP_REMOVED lines=252> */
[----:B------:R0:W-:Y:S02]  /*15ba0*/  STL [R1+0x448], R198 ;  /* 0x000448c601007387 */ /* 0x0001e40000100800 */
[----:B0-----:R-:W-:Y:S02]  /*15bb0*/  IMAD.MOV.U32 R198, RZ, RZ, R199 ;  /* 0x000000ffffc67224 */ /* 0x001fe400078e00c7 */
[----:B------:R-:W-:Y:S02]  /*15bc0*/  IMAD.MOV.U32 R199, RZ, RZ, R200 ;  /* 0x000000ffffc77224 */ /* 0x000fe400078e00c8 */
[----:B------:R-:W-:Y:S02]  /*15bd0*/  IMAD.MOV.U32 R200, RZ, RZ, R201 ;  /* 0x000000ffffc87224 */ /* 0x000fe400078e00c9 */
[----:B------:R-:W-:Y:S02]  /*15be0*/  IMAD.MOV.U32 R201, RZ, RZ, R205 ;  /* 0x000000ffffc97224 */ /* 0x000fe400078e00cd */
[----:B------:R-:W-:-:S02]  /*15bf0*/  IMAD.MOV.U32 R205, RZ, RZ, R209 ;  /* 0x000000ffffcd7224 */ /* 0x000fc400078e00d1 */
[----:B------:R-:W-:Y:S02]  /*15c00*/  IMAD.MOV.U32 R209, RZ, RZ, R218 ;  /* 0x000000ffffd17224 */ /* 0x000fe400078e00da */
[----:B------:R-:W-:Y:S02]  /*15c10*/  IMAD.MOV.U32 R218, RZ, RZ, R2 ;  /* 0x000000ffffda7224 */ /* 0x000fe400078e0002 */
[----:B------:R-:W-:Y:S01]  /*15c20*/  IMAD.MOV.U32 R2, RZ, RZ, R3 ;  /* 0x000000ffff027224 */ /* 0x000fe200078e0003 */
[----:B------:R-:W-:Y:S01]  /*15c30*/  IADD3 R198, P2, R198, UR14, RZ ;  /* 0x0000000ec6c67c10 */ /* 0x000fe2000ff5e0ff */
[----:B------:R-:W-:Y:S02]  /*15c40*/  IMAD.MOV.U32 R3, RZ, RZ, R219 ;  /* 0x000000ffff037224 */ /* 0x000fe400078e00db */
[----:B------:R-:W-:Y:S02]  /*15c50*/  IMAD.MOV.U32 R219, RZ, RZ, R220 ;  /* 0x000000ffffdb7224 */ /* 0x000fe400078e00dc */
[----:B------:R-:W-:-:S02]  /*15c60*/  IMAD.MOV.U32 R220, RZ, RZ, R221 ;  /* 0x000000ffffdc7224 */ /* 0x000fc400078e00dd */
[----:B------:R-:W-:Y:S02]  /*15c70*/  IMAD.MOV.U32 R221, RZ, RZ, R222 ;  /* 0x000000ffffdd7224 */ /* 0x000fe400078e00de */
[----:B------:R-:W-:Y:S02]  /*15c80*/  IMAD.MOV.U32 R222, RZ, RZ, R212 ;  /* 0x000000ffffde7224 */ /* 0x000fe400078e00d4 */
[----:B------:R-:W3:Y:S04]  /*15c90*/  LDL.LU R212, [R1+0x24c] ;  /* 0x00024c0001d47983 */ /* 0x000ee80000300800 */
[----:B------:R0:W-:Y:S04]  /*15ca0*/  STL [R1+0x41c], R198 ;  /* 0x00041cc601007387 */ /* 0x0001e80000100800 */
[----:B0-----:R-:W4:Y:S02]  /*15cb0*/  LDL.LU R198, [R1+0x440] ;  /* 0x0004400001c67983 */ /* 0x001f240000300800 */
[----:B----4-:R-:W-:-:S05]  /*15cc0*/  IADD3.X R198, R198, UR15, RZ, P3, !PT ;  /* 0x0000000fc6c67c10 */ /* 0x010fca0009ffe4ff */
[----:B------:R0:W-:Y:S04]  /*15cd0*/  STL [R1+0x440], R198 ;  /* 0x000440c601007387 */ /* 0x0001e80000100800 */
[----:B0-----:R-:W4:Y:S02]  /*15ce0*/  LDL.LU R198, [R1+0x414] ;  /* 0x0004140001c67983 */ /* 0x001f240000300800 */
[----:B----4-:R-:W-:-:S05]  /*15cf0*/  IADD3 R198, P3, R198, UR14, RZ ;  /* 0x0000000ec6c67c10 */ /* 0x010fca000ff7e0ff */
        /* <DEDUP_REMOVED lines=56> */
[----:B----4-:R-:W-:Y:S02]  /*16080*/  IADD3.X R198, R198, UR15, RZ, P1, !PT ;  /* 0x0000000fc6c67c10 */ /* 0x010fe40008ffe4ff */
[----:B------:R-:W-:-:S03]  /*16090*/  IADD3 R232, P1, R232, UR14, RZ ;  /* 0x0000000ee8e87c10 */ /* 0x000fc6000ff3e0ff */
[----:B------:R-:W-:Y:S04]  /*160a0*/  STL [R1+0x3f0], R198 ;  /* 0x0003f0c601007387 */ /* 0x000fe80000100800 */
[----:B------:R0:W-:Y:S04]  /*160b0*/  STL [R1+0x3c4], R232 ;  /* 0x0003c4e801007387 */ /* 0x0001e80000100800 */
[----:B0-----:R-:W4:Y:S04]  /*160c0*/  LDL.LU R232, [R1+0x834] ;  /* 0x0008340001e87983 */ /* 0x001f280000300800 */
[----:B------:R-:W2:Y:S02]  /*160d0*/  LDL.LU R198, [R1+0x3e8] ;  /* 0x0003e80001c67983 */ /* 0x000ea40000300800 */
[----:B--2---:R-:W-:-:S05]  /*160e0*/  IADD3.X R198, R198, UR15, RZ, P2, !PT ;  /* 0x0000000fc6c67c10 */ /* 0x004fca00097fe4ff */
[----:B------:R0:W-:Y:S04]  /*160f0*/  STL [R1+0x3e8], R198 ;  /* 0x0003e8c601007387 */ /* 0x0001e80000100800 */
[----:B0-----:R-:W2:Y:S01]  /*16100*/  LDL.LU R198, [R1+0x3bc] ;  /* 0x0003bc0001c67983 */ /* 0x001ea20000300800 */
[----:B------:R-:W-:Y:S02]  /*16110*/  IADD3.X R231, R231, UR15, RZ, P3, !PT ;  /* 0x0000000fe7e77c10 */ /* 0x000fe40009ffe4ff */
[----:B--2---:R-:W-:-:S05]  /*16120*/  IADD3 R198, P2, R198, UR14, RZ ;  /* 0x0000000ec6c67c10 */ /* 0x004fca000ff5e0ff */
[----:B------:R-:W-:Y:S04]  /*16130*/  STL [R1+0x3bc], R198 ;  /* 0x0003bcc601007387 */ /* 0x000fe80000100800 */
[----:B------:R0:W-:Y:S04]  /*16140*/  STL [R1+0x3e0], R231 ;  /* 0x0003e0e701007387 */ /* 0x0001e80000100800 */
[----:B0-----:R-:W2:Y:S04]  /*16150*/  LDL.LU R231, [R1+0x830] ;  /* 0x0008300001e77983 */ /* 0x001ea80000300800 */
[----:B------:R-:W3:Y:S02]  /*16160*/  LDL.LU R198, [R1+0x3b4] ;  /* 0x0003b40001c67983 */ /* 0x000ee40000300800 */
        /* <DEDUP_REMOVED lines=9> */
[----:B---3--:R-:W-:Y:S02]  /*16200*/  IADD3.X R198, R198, UR15, RZ, P5, !PT ;  /* 0x0000000fc6c67c10 */ /* 0x008fe4000affe4ff */
[----:B------:R-:W-:-:S03]  /*16210*/  IADD3 R240, P5, R240, UR14, RZ ;  /* 0x0000000ef0f07c10 */ /* 0x000fc6000ffbe0ff */
[----:B------:R-:W-:Y:S04]  /*16220*/  STL [R1+0x3d0], R198 ;  /* 0x0003d0c601007387 */ /* 0x000fe80000100800 */
[----:B------:R0:W-:Y:S04]  /*16230*/  STL [R1+0x3a4], R240 ;  /* 0x0003a4f001007387 */ /* 0x0001e80000100800 */
[----:B0-----:R-:W3:Y:S04]  /*16240*/  LDL.LU R240, [R1+0x82c] ;  /* 0x00082c0001f07983 */ /* 0x001ee80000300800 */
[----:B------:R-:W4:Y:S02]  /*16250*/  LDL.LU R198, [R1+0x3c8] ;  /* 0x0003c80001c67983 */ /* 0x000f240000300800 */
[----:B----4-:R-:W-:-:S05]  /*16260*/  IADD3.X R198, R198, UR15, RZ, P6, !PT ;  /* 0x0000000fc6c67c10 */ /* 0x010fca000b7fe4ff */
[----:B------:R0:W-:Y:S04]  /*16270*/  STL [R1+0x3c8], R198 ;  /* 0x0003c8c601007387 */ /* 0x0001e80000100800 */
[----:B0-----:R-:W4:Y:S01]  /*16280*/  LDL.LU R198, [R1+0x39c] ;  /* 0x00039c0001c67983 */ /* 0x001f220000300800 */
[----:B------:R-:W-:Y:S02]  /*16290*/  IADD3.X R239, R239, UR15, RZ, P1, !PT ;  /* 0x0000000fefef7c10 */ /* 0x000fe40008ffe4ff */
[----:B----4-:R-:W-:-:S05]  /*162a0*/  IADD3 R198, P6, R198, UR14, RZ ;  /* 0x0000000ec6c67c10 */ /* 0x010fca000ffde0ff */
[----:B------:R-:W-:Y:S04]  /*162b0*/  STL [R1+0x39c], R198 ;  /* 0x00039cc601007387 */ /* 0x000fe80000100800 */
[----:B------:R0:W-:Y:S04]  /*162c0*/  STL [R1+0x3c0], R239 ;  /* 0x0003c0ef01007387 */ /* 0x0001e80000100800 */
[----:B0-----:R-:W4:Y:S04]  /*162d0*/  LDL.LU R239, [R1+0x828] ;  /* 0x0008280001ef7983 */ /* 0x001f280000300800 */
[----:B------:R-:W2:Y:S02]  /*162e0*/  LDL.LU R198, [R1+0x394] ;  /* 0x0003940001c67983 */ /* 0x000ea40000300800 */
[----:B--2---:R-:W-:-:S05]  /*162f0*/  IADD3 R198, P1, R198, UR14, RZ ;  /* 0x0000000ec6c67c10 */ /* 0x004fca000ff3e0ff */
[----:B------:R0:W-:Y:S04]  /*16300*/  STL [R1+0x394], R198 ;  /* 0x000394c601007387 */ /* 0x0001e80000100800 */
[----:B0-----:R-:W2:Y:S02]  /*16310*/  LDL.LU R198, [R1+0x3b8] ;  /* 0x0003b80001c67983 */ /* 0x001ea40000300800 */
[----:B--2---:R-:W-:-:S05]  /*16320*/  IADD3.X R198, R198, UR15, RZ, P2, !PT ;  /* 0x0000000fc6c67c10 */ /* 0x004fca00097fe4ff */
[----:B------:R0:W-:Y:S04]  /*16330*/  STL [R1+0x3b8], R198 ;  /* 0x0003b8c601007387 */ /* 0x0001e80000100800 */
[----:B0-----:R-:W2:Y:S02]  /*16340*/  LDL.LU R198, [R1+0x38c] ;  /* 0x00038c0001c67983 */ /* 0x001ea40000300800 */
[----:B--2---:R-:W-:-:S05]  /*16350*/  IADD3 R198, P2, R198, UR14, RZ ;  /* 0x0000000ec6c67c10 */ /* 0x004fca000ff5e0ff */
[----:B------:R0:W-:Y:S04]  /*16360*/  STL [R1+0x38c], R198 ;  /* 0x00038cc601007387 */ /* 0x0001e80000100800 */
[----:B0-----:R-:W2:Y:S02]  /*16370*/  LDL.LU R198, [R1+0x3b0] ;  /* 0x0003b00001c67983 */ /* 0x001ea40000300800 */
[----:B--2---:R-:W-:Y:S02]  /*16380*/  IADD3.X R198, R198, UR15, RZ, P3, !PT ;  /* 0x0000000fc6c67c10 */ /* 0x004fe40009ffe4ff */
[----:B------:R-:W-:-:S03]  /*16390*/  IADD3 R248, P3, R248, UR14, RZ ;  /* 0x0000000ef8f87c10 */ /* 0x000fc6000ff7e0ff */
[----:B------:R-:W-:Y:S04]  /*163a0*/  STL [R1+0x3b0], R198 ;  /* 0x0003b0c601007387 */ /* 0x000fe80000100800 */
[----:B------:R0:W-:Y:S04]  /*163b0*/  STL [R1+0x384], R248 ;  /* 0x000384f801007387 */ /* 0x0001e80000100800 */
[----:B0-----:R-:W2:Y:S04]  /*163c0*/  LDL.LU R248, [R1+0x824] ;  /* 0x0008240001f87983 */ /* 0x001ea80000300800 */
[----:B------:R-:W3:Y:S02]  /*163d0*/  LDL.LU R198, [R1+0x3a8] ;  /* 0x0003a80001c67983 */ /* 0x000ee40000300800 */
[----:B---3--:R-:W-:-:S05]  /*163e0*/  IADD3.X R198, R198, UR15, RZ, P4, !PT ;  /* 0x0000000fc6c67c10 */ /* 0x008fca000a7fe4ff */
[----:B------:R0:W-:Y:S04]  /*163f0*/  STL [R1+0x3a8], R198 ;  /* 0x0003a8c601007387 */ /* 0x0001e80000100800 */
[----:B0-----:R-:W3:Y:S01]  /*16400*/  LDL.LU R198, [R1+0x37c] ;  /* 0x00037c0001c67983 */ /* 0x001ee20000300800 */
[----:B------:R-:W-:Y:S02]  /*16410*/  IADD3.X R247, R247, UR15, RZ, P5, !PT ;  /* 0x0000000ff7f77c10 */ /* 0x000fe4000affe4ff */
[----:B---3--:R-:W-:-:S05]  /*16420*/  IADD3 R198, P4, R198, UR14, RZ ;  /* 0x0000000ec6c67c10 */ /* 0x008fca000ff9e0ff */
[----:B------:R-:W-:Y:S04]  /*16430*/  STL [R1+0x37c], R198 ;  /* 0x00037cc601007387 */ /* 0x000fe80000100800 */
[----:B------:R0:W-:Y:S04]  /*16440*/  STL [R1+0x3a0], R247 ;  /* 0x0003a0f701007387 */ /* 0x0001e80000100800 */
[----:B0-----:R-:W3:Y:S04]  /*16450*/  LDL.LU R247, [R1+0x820] ;  /* 0x0008200001f77983 */ /* 0x001ee80000300800 */
[----:B------:R-:W4:Y:S02]  /*16460*/  LDL.LU R198, [R1+0x374] ;  /* 0x0003740001c67983 */ /* 0x000f240000300800 */
        /* <DEDUP_REMOVED lines=104> */
[----:B------:R-:W4:Y:S01]  /*16af0*/  LDL.LU R198, [R1+0x310] ;  /* 0x0003100001c67983 */ /* 0x000f220000300800 */
[----:B--2---:R-:W-:-:S02]  /*16b00*/  IADD3.X R242, R242, UR15, RZ, P6, !PT ;  /* 0x0000000ff2f27c10 */ /* 0x004fc4000b7fe4ff */
[----:B----4-:R-:W-:Y:S02]  /*16b10*/  IADD3.X R198, R198, UR15, RZ, P5, !PT ;  /* 0x0000000fc6c67c10 */ /* 0x010fe4000affe4ff */
[----:B------:R-:W-:-:S03]  /*16b20*/  IADD3 R233, P5, R233, UR14, RZ ;  /* 0x0000000ee9e97c10 */ /* 0x000fc6000ffbe0ff */
[----:B------:R-:W-:Y:S04]  /*16b30*/  STL [R1+0x310], R198 ;  /* 0x000310c601007387 */ /* 0x000fe80000100800 */
[----:B------:R0:W-:Y:S04]  /*16b40*/  STL [R1+0x2e4], R233 ;  /* 0x0002e4e901007387 */ /* 0x0001e80000100800 */
[----:B0-----:R-:W2:Y:S04]  /*16b50*/  LDL.LU R233, [R1+0x7f8] ;  /* 0x0007f80001e97983 */ /* 0x001ea80000300800 */
[----:B------:R0:W-:Y:S04]  /*16b60*/  STL [R1+0x308], R242 ;  /* 0x000308f201007387 */ /* 0x0001e80000100800 */
[----:B0-----:R-:W4:Y:S04]  /*16b70*/  LDL.LU R242, [R1+0x7f4] ;  /* 0x0007f40001f27983 */ /* 0x001f280000300800 */
[----:B------:R-:W3:Y:S01]  /*16b80*/  LDL.LU R198, [R1+0x2dc] ;  /* 0x0002dc0001c67983 */ /* 0x000ee20000300800 */
[----:B------:R-:W-:-:S02]  /*16b90*/  IADD3.X R241, R241, UR15, RZ, P1, !PT ;  /* 0x0000000ff1f17c10 */ /* 0x000fc40008ffe4ff */
[----:B---3--:R-:W-:-:S05]  /*16ba0*/  IADD3 R198, P6, R198, UR14, RZ ;  /* 0x0000000ec6c67c10 */ /* 0x008fca000ffde0ff */
[----:B------:R-:W-:Y:S04]  /*16bb0*/  STL [R1+0x2dc], R198 ;  /* 0x0002dcc601007387 */ /* 0x000fe80000100800 */
[----:B------:R0:W-:Y:S04]  /*16bc0*/  STL [R1+0x300], R241 ;  /* 0x000300f101007387 */ /* 0x0001e80000100800 */
[----:B0-----:R-:W3:Y:S04]  /*16bd0*/  LDL.LU R241, [R1+0x7f0] ;  /* 0x0007f00001f17983 */ /* 0x001ee80000300800 */
[----:B------:R-:W2:Y:S02]  /*16be0*/  LDL.LU R198, [R1+0x2d4] ;  /* 0x0002d40001c67983 */ /* 0x000ea40000300800 */
        /* <DEDUP_REMOVED lines=8> */
[----:B------:R-:W4:Y:S01]  /*16c70*/  LDL.LU R198, [R1+0x2f0] ;  /* 0x0002f00001c67983 */ /* 0x000f220000300800 */
[----:B------:R-:W-:-:S02]  /*16c80*/  IADD3.X R252, R252, UR15, RZ, P4, !PT ;  /* 0x0000000ffcfc7c10 */ /* 0x000fc4000a7fe4ff */
[----:B----4-:R-:W-:Y:S02]  /*16c90*/  IADD3.X R198, R198, UR15, RZ, P3, !PT ;  /* 0x0000000fc6c67c10 */ /* 0x010fe40009ffe4ff */
[----:B------:R-:W-:-:S03]  /*16ca0*/  IADD3 R249, P3, R249, UR14, RZ ;  /* 0x0000000ef9f97c10 */ /* 0x000fc6000ff7e0ff */
[----:B------:R-:W-:Y:S04]  /*16cb0*/  STL [R1+0x2f0], R198 ;  /* 0x0002f0c601007387 */ /* 0x000fe80000100800 */
[----:B------:R0:W-:Y:S04]  /*16cc0*/  STL [R1+0x2c4], R249 ;  /* 0x0002c4f901007387 */ /* 0x0001e80000100800 */
[----:B0-----:R-:W4:Y:S04]  /*16cd0*/  LDL.LU R249, [R1+0x7e8] ;  /* 0x0007e80001f97983 */ /* 0x001f280000300800 */
[----:B------:R0:W-:Y:S04]  /*16ce0*/  STL [R1+0x2e8], R252 ;  /* 0x0002e8fc01007387 */ /* 0x0001e80000100800 */
[----:B0-----:R-:W3:Y:S04]  /*16cf0*/  LDL.LU R252, [R1+0x7e4] ;  /* 0x0007e40001fc7983 */ /* 0x001ee80000300800 */
[----:B------:R-:W2:Y:S01]  /*16d00*/  LDL.LU R198, [R1+0x2bc] ;  /* 0x0002bc0001c67983 */ /* 0x000ea20000300800 */
[----:B------:R-:W-:-:S02]  /*16d10*/  IADD3.X R230, R230, UR15, RZ, P5, !PT ;  /* 0x0000000fe6e67c10 */ /* 0x000fc4000affe4ff */
[----:B--2---:R-:W-:-:S05]  /*16d20*/  IADD3 R198, P4, R198, UR14, RZ ;  /* 0x0000000ec6c67c10 */ /* 0x004fca000ff9e0ff */
[----:B------:R-:W-:Y:S04]  /*16d30*/  STL [R1+0x2bc], R198 ;  /* 0x0002bcc601007387 */ /* 0x000fe80000100800 */
[----:B------:R0:W-:Y:S04]  /*16d40*/  STL [R1+0x2e0], R230 ;  /* 0x0002e0e601007387 */ /* 0x0001e80000100800 */
[----:B0-----:R-:W2:Y:S04]  /*16d50*/  LDL.LU R230, [R1+0x7e0] ;  /* 0x0007e00001e67983 */ /* 0x001ea80000300800 */
[----:B------:R-:W4:Y:S02]  /*16d60*/  LDL.LU R198, [R1+0x2b4] ;  /* 0x0002b40001c67983 */ /* 0x000f240000300800 */
[----:B----4-:R-:W-:-:S05]  /*16d70*/  IADD3 R198, P5, R198, UR14, RZ ;  /* 0x0000000ec6c67c10 */ /* 0x010fca000ffbe0ff */
[----:B------:R0:W-:Y:S04]  /*16d80*/  STL [R1+0x2b4], R198 ;  /* 0x0002b4c601007387 */ /* 0x0001e80000100800 */
[----:B0-----:R-:W4:Y:S02]  /*16d90*/  LDL.LU R198, [R1+0x2d8] ;  /* 0x0002d80001c67983 */ /* 0x001f240000300800 */
[----:B----4-:R-:W-:Y:S02]  /*16da0*/  IADD3.X R198, R198, UR15, RZ, P6, !PT ;  /* 0x0000000fc6c67c10 */ /* 0x010fe4000b7fe4ff */
[----:B------:R-:W-:-:S03]  /*16db0*/  IADD3 R236, P6, R236, UR14, RZ ;  /* 0x0000000eecec7c10 */ /* 0x000fc6000ffde0ff */
[----:B------:R-:W-:Y:S04]  /*16dc0*/  STL [R1+0x2d8], R198 ;  /* 0x0002d8c601007387 */ /* 0x000fe80000100800 */
[----:B------:R0:W-:Y:S04]  /*16dd0*/  STL [R1+0x2ac], R236 ;  /* 0x0002acec01007387 */ /* 0x0001e80000100800 */
[----:B0-----:R-:W4:Y:S01]  /*16de0*/  LDL.LU R236, [R1+0x7dc] ;  /* 0x0007dc0001ec7983 */ /* 0x001f220000300800 */
[----:B------:R-:W-:Y:S02]  /*16df0*/  IADD3.X R244, R244, UR15, RZ, P2, !PT ;  /* 0x0000000ff4f47c10 */ /* 0x000fe400097fe4ff */
[----:B----4-:R-:W-:-:S02]  /*16e00*/  IADD3.X R236, R236, UR15, RZ, P1, !PT ;  /* 0x0000000fecec7c10 */ /* 0x010fc40008ffe4ff */
[----:B------:R-:W-:-:S03]  /*16e10*/  IADD3 R235, P1, R235, UR14, RZ ;  /* 0x0000000eebeb7c10 */ /* 0x000fc6000ff3e0ff */
[----:B------:R0:W-:Y:S04]  /*16e20*/  STL [R1+0x2d0], R236 ;  /* 0x0002d0ec01007387 */ /* 0x0001e80000100800 */
[----:B0-----:R-:W4:Y:S04]  /*16e30*/  LDL.LU R236, [R1+0x7d8] ;  /* 0x0007d80001ec7983 */ /* 0x001f280000300800 */
[----:B------:R0:W-:Y:S04]  /*16e40*/  STL [R1+0x2a4], R235 ;  /* 0x0002a4eb01007387 */ /* 0x0001e80000100800 */
[----:B0-----:R-:W4:Y:S04]  /*16e50*/  LDL.LU R235, [R1+0x7d4] ;  /* 0x0007d40001eb7983 */ /* 0x001f280000300800 */
[----:B------:R0:W-:Y:S04]  /*16e60*/  STL [R1+0x2c8], R244 ;  /* 0x0002c8f401007387 */ /* 0x0001e80000100800 */
[----:B0-----:R-:W4:Y:S04]  /*16e70*/  LDL.LU R244, [R1+0x7d0] ;  /* 0x0007d00001f47983 */ /* 0x001f280000300800 */
[----:B------:R-:W2:Y:S01]  /*16e80*/  LDL.LU R198, [R1+0x29c] ;  /* 0x00029c0001c67983 */ /* 0x000ea20000300800 */
[----:B------:R-:W-:-:S02]  /*16e90*/  IADD3.X R243, R243, UR15, RZ, P3, !PT ;  /* 0x0000000ff3f37c10 */ /* 0x000fc40009ffe4ff */
[----:B---3--:R-:W-:Y:S01]  /*16ea0*/  IADD3 R252, P3, R252, UR14, RZ ;  /* 0x0000000efcfc7c10 */ /* 0x008fe2000ff7e0ff */
[----:B------:R-:W-:Y:S01]  /*16eb0*/  WARPGROUP.ARRIVE ;  /* 0x00000000000079c5 */ /* 0x000fe20000000000 */
[----:B------:R-:W-:Y:S01]  /*16ec0*/  UMOV UR22, UR6 ;  /* 0x0000000600167c82 */ /* 0x000fe20008000000 */
[----:B------:R-:W-:-:S04]  /*16ed0*/  UMOV UR23, UR7 ;  /* 0x0000000700177c82 */ /* 0x000fc80008000000 */
[----:B------:R-:W-:Y:S01]  /*16ee0*/  QGMMA.64x256x32.F32.E5M2.E5M2 R24, gdesc[UR20], R24, gsb0 ;  /* 0x03e00000141879f3 */ /* 0x000fe20008003818 */
[----:B--2---:R-:W-:-:S05]  /*16ef0*/  IADD3 R198, P2, R198, UR14, RZ ;  /* 0x0000000ec6c67c10 */ /* 0x004fca000ff5e0ff */
[----:B------:R-:W-:Y:S04]  /*16f00*/  STL [R1+0x29c], R198 ;  /* 0x00029cc601007387 */ /* 0x000fe80000100800 */
[----:B------:R0:W-:Y:S04]  /*16f10*/  STL [R1+0x2c0], R243 ;  /* 0x0002c0f301007387 */ /* 0x0001e80000100800 */
[----:B0-----:R-:W2:Y:S04]  /*16f20*/  LDL.LU R243, [R1+0x7cc] ;  /* 0x0007cc0001f37983 */ /* 0x001ea80000300800 */
[----:B------:R0:W-:Y:S04]  /*16f30*/  STL [R1+0x294], R252 ;  /* 0x000294fc01007387 */ /* 0x0001e80000100800 */
[----:B0-----:R-:W3:Y:S04]  /*16f40*/  LDL.LU R252, [R1+0x7c8] ;  /* 0x0007c80001fc7983 */ /* 0x001ee80000300800 */
[----:B------:R-:W4:Y:S01]  /*16f50*/  LDL.LU R198, [R1+0x2b8] ;  /* 0x0002b80001c67983 */ /* 0x000f220000300800 */
[----:B------:R-:W-:-:S02]  /*16f60*/  IADD3.X R230, R230, UR15, RZ, P5, !PT ;  /* 0x0000000fe6e67c10 */ /* 0x000fc4000affe4ff */
[----:B------:R-:W-:Y:S01]  /*16f70*/  IADD3 R229, P5, R229, UR14, RZ ;  /* 0x0000000ee5e57c10 */ /* 0x000fe2000ffbe0ff */
[----:B------:R-:W-:Y:S02]  /*16f80*/  WARPGROUP.DEPBAR.LE gsb0, 0x0 ;  /* 0x00008000000079c5 */ /* 0x000fe40000010000 */
[----:B------:R-:W-:Y:S01]  /*16f90*/  WARPGROUP.ARRIVE ;  /* 0x00000000000079c5 */ /* 0x000fe20000000000 */
[----:B------:R-:W-:Y:S01]  /*16fa0*/  UMOV UR26, UR10 ;  /* 0x0000000a001a7c82 */ /* 0x000fe20008000000 */
[----:B------:R-:W-:-:S04]  /*16fb0*/  UMOV UR27, UR11 ;  /* 0x0000000b001b7c82 */ /* 0x000fc80008000000 */
[----:B------:R-:W-:Y:S01]  /*16fc0*/  QGMMA.64x256x32.F32.E5M2.E5M2 R24, gdesc[UR24], R24, gsb0 ;  /* 0x03e00000181879f3 */ /* 0x000fe20008003818 */
[----:B------:R-:W-:Y:S02]  /*16fd0*/  IADD3.X R0, R0, UR15, RZ, P6, !PT ;  /* 0x0000000f00007c10 */ /* 0x000fe4000b7fe4ff */
[----:B------:R-:W-:Y:S02]  /*16fe0*/  IADD3 R199, P6, R199, UR14, RZ ;  /* 0x0000000ec7c77c10 */ /* 0x000fe4000ffde0ff */
[----:B------:R-:W-:Y:S02]  /*16ff0*/  IADD3.X R200, R200, UR15, RZ, P1, !PT ;  /* 0x0000000fc8c87c10 */ /* 0x000fe40008ffe4ff */
[----:B------:R-:W-:Y:S02]  /*17000*/  IADD3 R201, P1, R201, UR14, RZ ;  /* 0x0000000ec9c97c10 */ /* 0x000fe4000ff3e0ff */
[----:B------:R-:W-:Y:S02]  /*17010*/  IADD3.X R205, R205, UR15, RZ, P2, !PT ;  /* 0x0000000fcdcd7c10 */ /* 0x000fe400097fe4ff */
[----:B------:R-:W-:-:S02]  /*17020*/  IADD3 R209, P2, R209, UR14, RZ ;  /* 0x0000000ed1d17c10 */ /* 0x000fc4000ff5e0ff */
[----:B------:R-:W-:Y:S02]  /*17030*/  IADD3.X R218, R218, UR15, RZ, P3, !PT ;  /* 0x0000000fdada7c10 */ /* 0x000fe40009ffe4ff */
[----:B------:R-:W-:Y:S02]  /*17040*/  IADD3 R2, P3, R2, UR14, RZ ;  /* 0x0000000e02027c10 */ /* 0x000fe4000ff7e0ff */
[----:B------:R-:W-:Y:S02]  /*17050*/  IADD3.X R220, R220, UR15, RZ, P5, !PT ;  /* 0x0000000fdcdc7c10 */ /* 0x000fe4000affe4ff */
[----:B------:R-:W-:Y:S02]  /*17060*/  IADD3 R221, P5, R221, UR14, RZ ;  /* 0x0000000edddd7c10 */ /* 0x000fe4000ffbe0ff */
[----:B------:R-:W-:Y:S02]  /*17070*/  IADD3.X R222, R222, UR15, RZ, P6, !PT ;  /* 0x0000000fdede7c10 */ /* 0x000fe4000b7fe4ff */
[----:B----4-:R-:W-:-:S02]  /*17080*/  IADD3.X R198, R198, UR15, RZ, P4, !PT ;  /* 0x0000000fc6c67c10 */ /* 0x010fc4000a7fe4ff */
[----:B------:R-:W-:-:S03]  /*17090*/  IADD3 R251, P4, R251, UR14, RZ ;  /* 0x0000000efbfb7c10 */ /* 0x000fc6000ff9e0ff */
[----:B------:R-:W-:Y:S04]  /*170a0*/  STL [R1+0x2b8], R198 ;  /* 0x0002b8c601007387 */ /* 0x000fe80000100800 */
[----:B------:R0:W-:Y:S04]  /*170b0*/  STL [R1+0x28c], R251 ;  /* 0x00028cfb01007387 */ /* 0x0001e80000100800 */
[----:B0-----:R-:W4:Y:S04]  /*170c0*/  LDL.LU R251, [R1+0x7c4] ;  /* 0x0007c40001fb7983 */ /* 0x001f280000300800 */
[----:B------:R0:W-:Y:S04]  /*170d0*/  STL [R1+0x2b0], R230 ;  /* 0x0002b0e601007387 */ /* 0x0001e80000100800 */
[----:B0-----:R-:W4:Y:S04]  /*170e0*/  LDL.LU R230, [R1+0x7c0] ;  /* 0x0007c00001e67983 */ /* 0x001f280000300800 */
[----:B------:R0:W-:Y:S04]  /*170f0*/  STL [R1+0x284], R229 ;  /* 0x000284e501007387 */ /* 0x0001e80000100800 */
[----:B0-----:R-:W4:Y:S04]  /*17100*/  LDL.LU R229, [R1+0x7bc] ;  /* 0x0007bc0001e57983 */ /* 0x001f280000300800 */
[----:B------:R0:W-:Y:S01]  /*17110*/  STL [R1+0x2a8], R0 ;  /* 0x0002a80001007387 */ /* 0x0001e20000100800 */
[----:B------:R-:W-:-:S02]  /*17120*/  IADD3.X R3, R3, UR15, RZ, P4, !PT ;  /* 0x0000000f03037c10 */ /* 0x000fc4000a7fe4ff */
[----:B------:R-:W-:Y:S01]  /*17130*/  IADD3 R219, P4, R219, UR14, RZ ;  /* 0x0000000edbdb7c10 */ /* 0x000fe2000ff9e0ff */
[----:B0-----:R1:W5:Y:S04]  /*17140*/  LDL.LU R0, [R1+0x7b8] ;  /* 0x0007b80001007983 */ /* 0x0013680000300800 */
[----:B------:R1:W-:Y:S04]  /*17150*/  STL [R1+0x27c], R199 ;  /* 0x00027cc701007387 */ /* 0x0003e80000100800 */
[----:B------:R1:W-:Y:S04]  /*17160*/  STL [R1+0x2a0], R200 ;  /* 0x0002a0c801007387 */ /* 0x0003e80000100800 */
[----:B------:R1:W-:Y:S04]  /*17170*/  STL [R1+0x274], R201 ;  /* 0x000274c901007387 */ /* 0x0003e80000100800 */
[----:B------:R1:W-:Y:S01]  /*17180*/  STL [R1+0x298], R205 ;  /* 0x000298cd01007387 */ /* 0x0003e20000100800 */
[----:B------:R-:W-:-:S03]  /*17190*/  IADD3 R212, P6, R212, UR14, RZ ;  /* 0x0000000ed4d47c10 */ /* 0x000fc6000ffde0ff */
[----:B------:R1:W-:Y:S01]  /*171a0*/  STL [R1+0x26c], R209 ;  /* 0x00026cd101007387 */ /* 0x0003e20000100800 */
[----:B------:R-:W-:-:S03]  /*171b0*/  IADD3.X R213, R213, UR15, RZ, P1, !PT ;  /* 0x0000000fd5d57c10 */ /* 0x000fc60008ffe4ff */
        /* <DEDUP_REMOVED lines=46> */
[----:B------:R1:W-:Y:S04]  /*174a0*/  STL [R1+0x20c], R195 ;  /* 0x00020cc301007387 */ /* 0x0003e80000100800 */
[----:B------:R1:W-:Y:S04]  /*174b0*/  STL [R1+0x230], R193 ;  /* 0x000230c101007387 */ /* 0x0003e80000100800 */
[----:B------:R1:W-:Y:S04]  /*174c0*/  STL [R1+0x204], R192 ;  /* 0x000204c001007387 */ /* 0x0003e80000100800 */
[----:B------:R1:W-:Y:S04]  /*174d0*/  STL [R1+0x228], R191 ;  /* 0x000228bf01007387 */ /* 0x0003e80000100800 */
[----:B------:R1:W-:Y:S04]  /*174e0*/  STL [R1+0x220], R190 ;  /* 0x000220be01007387 */ /* 0x0003e80000100800 */
[----:B------:R1:W-:Y:S04]  /*174f0*/  STL [R1+0x218], R188 ;  /* 0x000218bc01007387 */ /* 0x0003e80000100800 */
[----:B------:R1:W-:Y:S04]  /*17500*/  STL [R1+0x210], R187 ;  /* 0x000210bb01007387 */ /* 0x0003e80000100800 */
[----:B------:R1:W-:Y:S04]  /*17510*/  STL [R1+0x208], R186 ;  /* 0x000208ba01007387 */ /* 0x0003e80000100800 */
[----:B------:R1:W-:Y:S01]  /*17520*/  STL [R1+0x200], R184 ;  /* 0x000200b801007387 */ /* 0x0003e20000100800 */
[----:B---3--:R-:W-:-:S02]  /*17530*/  IADD3 R252, P4, R252, UR14, RZ ;  /* 0x0000000efcfc7c10 */ /* 0x008fc4000ff9e0ff */
[----:B------:R-:W-:Y:S02]  /*17540*/  IADD3 R250, P5, R250, UR14, RZ ;  /* 0x0000000efafa7c10 */ /* 0x000fe4000ffbe0ff */
[----:B------:R-:W-:Y:S02]  /*17550*/  IADD3 R248, P6, R248, UR14, RZ ;  /* 0x0000000ef8f87c10 */ /* 0x000fe4000ffde0ff */
[----:B------:R-:W-:Y:S02]  /*17560*/  IADD3 R246, P1, R246, UR14, RZ ;  /* 0x0000000ef6f67c10 */ /* 0x000fe4000ff3e0ff */
[----:B------:R-:W-:Y:S02]  /*17570*/  IADD3 R244, P2, R244, UR14, RZ ;  /* 0x0000000ef4f47c10 */ /* 0x000fe4000ff5e0ff */
[----:B------:R-:W-:Y:S02]  /*17580*/  IADD3 R242, P3, R242, UR14, RZ ;  /* 0x0000000ef2f27c10 */ /* 0x000fe4000ff7e0ff */
[----:B------:R-:W-:-:S02]  /*17590*/  IADD3.X R249, R249, UR15, RZ, P5, !PT ;  /* 0x0000000ff9f97c10 */ /* 0x000fc4000affe4ff */
[----:B------:R-:W-:Y:S02]  /*175a0*/  IADD3.X R247, R247, UR15, RZ, P6, !PT ;  /* 0x0000000ff7f77c10 */ /* 0x000fe4000b7fe4ff */
[----:B------:R-:W-:Y:S02]  /*175b0*/  IADD3.X R245, R245, UR15, RZ, P1, !PT ;  /* 0x0000000ff5f57c10 */ /* 0x000fe40008ffe4ff */
[----:B--2---:R-:W-:Y:S02]  /*175c0*/  IADD3.X R243, R243, UR15, RZ, P2, !PT ;  /* 0x0000000ff3f37c10 */ /* 0x004fe400097fe4ff */
[----:B------:R-:W-:Y:S02]  /*175d0*/  IADD3.X R241, R241, UR15, RZ, P3, !PT ;  /* 0x0000000ff1f17c10 */ /* 0x000fe40009ffe4ff */
[----:B------:R-:W-:Y:S02]  /*175e0*/  IADD3 R238, P5, R238, UR14, RZ ;  /* 0x0000000eeeee7c10 */ /* 0x000fe4000ffbe0ff */
[----:B------:R-:W-:-:S02]  /*175f0*/  IADD3 R236, P6, R236, UR14, RZ ;  /* 0x0000000eecec7c10 */ /* 0x000fc4000ffde0ff */
[----:B------:R-:W-:Y:S02]  /*17600*/  IADD3 R234, P1, R234, UR14, RZ ;  /* 0x0000000eeaea7c10 */ /* 0x000fe4000ff3e0ff */
[----:B------:R-:W-:Y:S01]  /*17610*/  IADD3 R232, P2, R232, UR14, RZ ;  /* 0x0000000ee8e87c10 */ /* 0x000fe2000ff5e0ff */
[----:B------:R-:W-:Y:S02]  /*17620*/  WARPGROUP.DEPBAR.LE gsb0, 0x0 ;  /* 0x00008000000079c5 */ /* 0x000fe40000010000 */
[----:B------:R-:W-:Y:S02]  /*17630*/  IADD3.X R237, R237, UR15, RZ, P5, !PT ;  /* 0x0000000feded7c10 */ /* 0x000fe4000affe4ff */
[----:B------:R-:W-:Y:S02]  /*17640*/  IADD3.X R235, R235, UR15, RZ, P6, !PT ;  /* 0x0000000febeb7c10 */ /* 0x000fe4000b7fe4ff */
[----:B------:R-:W-:Y:S02]  /*17650*/  IADD3.X R233, R233, UR15, RZ, P1, !PT ;  /* 0x0000000fe9e97c10 */ /* 0x000fe40008ffe4ff */
[----:B------:R-:W-:-:S02]  /*17660*/  IADD3.X R231, R231, UR15, RZ, P2, !PT ;  /* 0x0000000fe7e77c10 */ /* 0x000fc400097fe4ff */
[----:B----4-:R-:W-:Y:S02]  /*17670*/  IADD3.X R251, R251, UR15, RZ, P4, !PT ;  /* 0x0000000ffbfb7c10 */ /* 0x010fe4000a7fe4ff */
[----:B------:R-:W-:-:S04]  /*17680*/  IADD3 R240, P4, R240, UR14, RZ ;  /* 0x0000000ef0f07c10 */ /* 0x000fc8000ff9e0ff */
[----:B------:R-:W-:Y:S02]  /*17690*/  IADD3.X R239, R239, UR15, RZ, P4, !PT ;  /* 0x0000000fefef7c10 */ /* 0x000fe4000a7fe4ff */
[----:B------:R-:W-:-:S04]  /*176a0*/  IADD3 R230, P3, R230, UR14, RZ ;  /* 0x0000000ee6e67c10 */ /* 0x000fc8000ff7e0ff */
[----:B------:R-:W-:Y:S01]  /*176b0*/  IADD3.X R229, R229, UR15, RZ, P3, !PT ;  /* 0x0000000fe5e57c10 */ /* 0x000fe20009ffe4ff */
[----:B-1----:R-:W-:Y:S08]  /*176c0*/  @P0 BRA `(.L_x_2) ;  /* 0xffffff4400900947 */ /* 0x002ff0000383ffff */
.L_x_1:
[----:B------:R2:W-:Y:S01]  /*176d0*/  STL [R1+0x7c8], R149 ;  /* 0x0007c89501007387 */ /* 0x0005e20000100800 */
[----:B------:R-:W-:Y:S01]  /*176e0*/  F2FP.SATFINITE.E5M2.F32.PACK_AB_MERGE_C R27, R27, R26, RZ ;  /* 0x0000001a1b1b723e */ /* 0x000fe200048060ff */
[----:B------:R-:W-:Y:S01]  /*176f0*/  ULDC.64 UR6, c[0x0][0x228] ;  /* 0x00008a0000067ab9 */ /* 0x000fe20000000a00 */
[----:B------:R-:W-:Y:S01]  /*17700*/  ULDC UR4, c[0x0][0x22c] ;  /* 0x00008b0000047ab9 */ /* 0x000fe20000000800 */
[----:B------:R-:W3:Y:S01]  /*17710*/  LDL.LU R6, [R1+0x4] ;  /* 0x0000040001067983 */ /* 0x000ee20000300800 */
[----:B------:R-:W-:-:S03]  /*17720*/  ULDC UR5, c[0x0][0x22c] ;  /* 0x00008b0000057ab9 */ /* 0x000fc60000000800 */
[----:B--2---:R-:W3:Y:S04]  /*17730*/  LDL.LU R149, [R1] ;  /* 0x0000000001957983 */ /* 0x004ee80000300800 */
[----:B------:R2:W-:Y:S04]  /*17740*/  STL [R1+0x7c4], R148 ;  /* 0x0007c49401007387 */ /* 0x0005e80000100800 */
[----:B--2---:R-:W2:Y:S04]  /*17750*/  LDL.LU R148, [R1+0x8] ;  /* 0x0000080001947983 */ /* 0x004ea80000300800 */
[----:B------:R-:W2:Y:S04]  /*17760*/  LDL.LU R4, [R1+0xc] ;  /* 0x00000c0001047983 */ /* 0x000ea80000300800 */
[----:B------:R4:W-:Y:S04]  /*17770*/  STL [R1+0x7c0], R151 ;  /* 0x0007c09701007387 */ /* 0x0009e80000100800 */
[----:B----4-:R-:W4:Y:S04]  /*17780*/  LDL.LU R151, [R1+0x10] ;  /* 0x0000100001977983 */ /* 0x010f280000300800 */
[----:B-1----:R-:W4:Y:S04]  /*17790*/  LDL.LU R2, [R1+0x14] ;  /* 0x0000140001027983 */ /* 0x002f280000300800 */
[----:B------:R1:W-:Y:S04]  /*177a0*/  STL [R1+0x7bc], R150 ;  /* 0x0007bc9601007387 */ /* 0x0003e80000100800 */
[----:B-1----:R-:W4:Y:S04]  /*177b0*/  LDL.LU R150, [R1+0x18] ;  /* 0x0000180001967983 */ /* 0x002f280000300800 */
[----:B------:R-:W4:Y:S04]  /*177c0*/  LDL.LU R3, [R1+0x1c] ;  /* 0x00001c0001037983 */ /* 0x000f280000300800 */
[----:B-----5:R1:W-:Y:S04]  /*177d0*/  STL [R1+0x7b8], R0 ;  /* 0x0007b80001007387 */ /* 0x0203e80000100800 */
[----:B-1----:R-:W4:Y:S04]  /*177e0*/  LDL.LU R0, [R1+0x20] ;  /* 0x0000200001007983 */ /* 0x002f280000300800 */
[----:B------:R-:W4:Y:S04]  /*177f0*/  LDL.LU R5, [R1+0x24] ;  /* 0x0000240001057983 */ /* 0x000f280000300800 */
        /* <DEDUP_REMOVED lines=17> */
[----:B0-----:R-:W4:Y:S04]  /*17910*/  LDL.LU R15, [R1+0x6c] ;  /* 0x00006c00010f7983 */ /* 0x001f280000300800 */
        /* <DEDUP_REMOVED lines=99> */
[----:B------:R-:W4:Y:S01]  /*17f50*/  LDL.LU R192, [R1+0x1fc] ;  /* 0x0001fc0001c07983 */ /* 0x000f220000300800 */
[----:B---3--:R-:W-:-:S02]  /*17f60*/  F2FP.SATFINITE.E5M2.F32.PACK_AB_MERGE_C R6, R6, R149, RZ ;  /* 0x000000950606723e */ /* 0x008fc400048060ff */
[----:B--2---:R-:W-:Y:S01]  /*17f70*/  F2FP.SATFINITE.E5M2.F32.PACK_AB_MERGE_C R4, R4, R148, RZ ;  /* 0x000000940404723e */ /* 0x004fe200048060ff */
[----:B------:R-:W2:Y:S01]  /*17f80*/  LDL.LU R149, [R1+0x7c8] ;  /* 0x0007c80001957983 */ /* 0x000ea20000300800 */
[----:B----4-:R-:W-:Y:S02]  /*17f90*/  F2FP.SATFINITE.E5M2.F32.PACK_AB_MERGE_C R2, R2, R151, RZ ;  /* 0x000000970202723e */ /* 0x010fe400048060ff */
[----:B------:R-:W-:Y:S01]  /*17fa0*/  F2FP.SATFINITE.E5M2.F32.PACK_AB_MERGE_C R3, R3, R150, RZ ;  /* 0x000000960303723e */ /* 0x000fe200048060ff */
[----:B------:R-:W2:Y:S01]  /*17fb0*/  LDL.LU R148, [R1+0x7c4] ;  /* 0x0007c40001947983 */ /* 0x000ea20000300800 */
[----:B------:R-:W-:-:S03]  /*17fc0*/  F2FP.SATFINITE.E5M2.F32.PACK_AB_MERGE_C R5, R5, R0, RZ ;  /* 0x000000000505723e */ /* 0x000fc600048060ff */
[----:B------:R-:W3:Y:S04]  /*17fd0*/  LDL.LU R151, [R1+0x7c0] ;  /* 0x0007c00001977983 */ /* 0x000ee80000300800 */
[----:B------:R-:W3:Y:S04]  /*17fe0*/  LDL.LU R150, [R1+0x7bc] ;  /* 0x0007bc0001967983 */ /* 0x000ee80000300800 */
[----:B------:R-:W4:Y:S01]  /*17ff0*/  LDL.LU R0, [R1+0x7b8] ;  /* 0x0007b80001007983 */ /* 0x000f220000300800 */
[----:B------:R-:W-:Y:S02]  /*18000*/  F2FP.SATFINITE.E5M2.F32.PACK_AB_MERGE_C R64, R65, R64, RZ ;  /* 0x000000404140723e */ /* 0x000fe400048060ff */
[----:B------:R-:W-:-:S02]  /*18010*/  F2FP.SATFINITE.E5M2.F32.PACK_AB_MERGE_C R29, R29, R28, RZ ;  /* 0x0000001c1d1d723e */ /* 0x000fc400048060ff */
[----:B------:R-:W-:Y:S02]  /*18020*/  F2FP.SATFINITE.E5M2.F32.PACK_AB_MERGE_C R30, R31, R30, RZ ;  /* 0x0000001e1f1e723e */ /* 0x000fe400048060ff */
[----:B------:R-:W-:Y:S02]  /*18030*/  F2FP.SATFINITE.E5M2.F32.PACK_AB_MERGE_C R8, R8, R232, RZ ;  /* 0x000000e80808723e */ /* 0x000fe400048060ff */
[----:B------:R-:W-:Y:S02]  /*18040*/  F2FP.SATFINITE.E5M2.F32.PACK_AB_MERGE_C R7, R7, R230, RZ ;  /* 0x000000e60707723e */ /* 0x000fe400048060ff */
[----:B------:R-:W-:Y:S02]  /*18050*/  F2FP.SATFINITE.E5M2.F32.PACK_AB_MERGE_C R9, R9, R234, RZ ;  /* 0x000000ea0909723e */ /* 0x000fe400048060ff */
        /* <DEDUP_REMOVED lines=108> */
[----:B------:R-:W2:Y:S01]  /*18720*/  LDL.LU R197, [R1+0x7b4] ;  /* 0x0007b40001c57983 */ /* 0x000ea20000300800 */
[----:B------:R-:W-:Y:S02]  /*18730*/  F2FP.SATFINITE.E5M2.F32.PACK_AB_MERGE_C R191, R191, R196, RZ ;  /* 0x000000c4bfbf723e */ /* 0x000fe400048060ff */
[----:B------:R-:W-:-:S02]  /*18740*/  F2FP.SATFINITE.E5M2.F32.PACK_AB_MERGE_C R193, R193, R195, RZ ;  /* 0x000000c3c1c1723e */ /* 0x000fc400048060ff */
[----:B------:R-:W3:Y:S01]  /*18750*/  LDL.LU R195, [R1+0x7b0] ;  /* 0x0007b00001c37983 */ /* 0x000ee20000300800 */
[----:B------:R-:W0:Y:S01]  /*18760*/  S2R R196, SR_TID.X ;  /* 0x0000000000c47919 */ /* 0x000e220000002100 */
[----:B------:R-:W-:Y:S02]  /*18770*/  F2FP.SATFINITE.E5M2.F32.PACK_AB_MERGE_C R192, R192, R194, RZ ;  /* 0x000000c2c0c0723e */ /* 0x000fe400048060ff */
[----:B------:R-:W-:Y:S02]  /*18780*/  F2FP.SATFINITE.E5M2.F32.PACK_AB_MERGE_C R194, R25, R24, RZ ;  /* 0x0000001819c2723e */ /* 0x000fe400048060ff */
[----:B------:R-:W-:Y:S01]  /*18790*/  PRMT R27, R27, 0x5410, R30 ;  /* 0x000054101b1b7816 */ /* 0x000fe2000000001e */
[----:B----4-:R-:W-:Y:S02]  /*187a0*/  VIADD R26, R0, 0x1 ;  /* 0x00000001001a7836 */ /* 0x010fe40000000000 */
[C---:B0-----:R-:W-:Y:S02]  /*187b0*/  IMAD.SHL.U32 R24, R196.reuse, 0x10, RZ ;  /* 0x00000010c4187824 */ /* 0x041fe400078e00ff */
[----:B------:R-:W-:-:S03]  /*187c0*/  IMAD.SHL.U32 R25, R196, 0x40, RZ ;  /* 0x00000040c4197824 */ /* 0x000fc600078e00ff */
[----:B------:R-:W-:Y:S02]  /*187d0*/  LOP3.LUT R24, R24, 0xf0, RZ, 0xc0, !PT ;  /* 0x000000f018187812 */ /* 0x000fe400078ec0ff */
[----:B------:R-:W-:-:S04]  /*187e0*/  LOP3.LUT R25, R25, 0x400, RZ, 0xc0, !PT ;  /* 0x0000040019197812 */ /* 0x000fc800078ec0ff */
[----:B------:R-:W-:Y:S01]  /*187f0*/  IADD3 R24, R25, UR12, R24 ;  /* 0x0000000c19187c10 */ /* 0x000fe2000fffe018 */
[----:B------:R-:W-:Y:S01]  /*18800*/  VIADD R25, R0, 0x2 ;  /* 0x0000000200197836 */ /* 0x000fe20000000000 */
[----:B------:R-:W-:Y:S01]  /*18810*/  LOP3.LUT R196, R196, 0x7f, RZ, 0xc0, !PT ;  /* 0x0000007fc4c47812 */ /* 0x000fe200078ec0ff */
[----:B------:R-:W-:Y:S01]  /*18820*/  BAR.SYNC.DEFER_BLOCKING 0x0 ;  /* 0x0000000000007b1d */ /* 0x000fe20000010000 */
[----:B--2---:R-:W-:-:S05]  /*18830*/  LOP3.LUT R65, R197, 0x300, RZ, 0xc0, !PT ;  /* 0x00000300c5417812 */ /* 0x004fca00078ec0ff */
[----:B------:R-:W-:Y:S01]  /*18840*/  IMAD.IADD R65, R65, 0x1, R24 ;  /* 0x0000000141417824 */ /* 0x000fe200078e0218 */
[----:B---3--:R-:W-:Y:S01]  /*18850*/  ISETP.GE.AND P0, PT, R195, UR6, PT ;  /* 0x00000006c3007c0c */ /* 0x008fe2000bf06270 */
[----:B------:R-:W-:-:S03]  /*18860*/  ULDC UR6, c[0x0][0x248] ;  /* 0x0000920000067ab9 */ /* 0x000fc60000000800 */
[----:B------:R-:W-:Y:S01]  /*18870*/  ISETP.LT.AND P6, PT, R26, UR4, !P0 ;  /* 0x000000041a007c0c */ /* 0x000fe2000c7c1270 */
[C---:B------:R-:W-:Y:S01]  /*18880*/  VIADD R26, R0.reuse, 0x3 ;  /* 0x00000003001a7836 */ /* 0x040fe20000000000 */
[----:B------:R-:W-:Y:S01]  /*18890*/  ISETP.LT.AND P4, PT, R25, UR5, !P0 ;  /* 0x0000000519007c0c */ /* 0x000fe2000c781270 */
[----:B------:R-:W-:Y:S01]  /*188a0*/  VIADD R25, R0, 0x4 ;  /* 0x0000000400197836 */ /* 0x000fe20000000000 */
[----:B------:R-:W-:Y:S01]  /*188b0*/  ULDC UR4, c[0x0][0x22c] ;  /* 0x00008b0000047ab9 */ /* 0x000fe20000000800 */
[----:B------:R-:W-:Y:S01]  /*188c0*/  ULDC UR5, c[0x0][0x22c] ;  /* 0x00008b0000057ab9 */ /* 0x000fe20000000800 */
[----:B------:R-:W-:Y:S01]  /*188d0*/  ISETP.LT.AND P5, PT, R26, UR4, !P0 ;  /* 0x000000041a007c0c */ /* 0x000fe2000c7a1270 */
[----:B------:R-:W-:Y:S01]  /*188e0*/  ULDC UR4, c[0x0][0x244] ;  /* 0x0000910000047ab9 */ /* 0x000fe20000000800 */
[----:B------:R-:W-:Y:S02]  /*188f0*/  ISETP.LT.AND P3, PT, R25, UR5, !P0 ;  /* 0x0000000519007c0c */ /* 0x000fe4000c761270 */
[----:B------:R-:W-:-:S02]  /*18900*/  PRMT R24, R6, 0x5410, R2 ;  /* 0x0000541006187816 */ /* 0x000fc40000000002 */
[----:B------:R-:W-:Y:S02]  /*18910*/  PRMT R25, R4, 0x5410, R3 ;  /* 0x0000541004197816 */ /* 0x000fe40000000003 */
[----:B------:R-:W-:-:S05]  /*18920*/  PRMT R26, R194, 0x5410, R29 ;  /* 0x00005410c21a7816 */ /* 0x000fca000000001d */
[----:B------:R0:W-:Y:S01]  /*18930*/  STSM.16.M88.4 [R65], R24 ;  /* 0x0000001841007844 */ /* 0x0001e20000000200 */
[----:B------:R-:W-:Y:S01]  /*18940*/  LEA R2, R196, UR12, 0x4 ;  /* 0x0000000cc4027c11 */ /* 0x000fe2000f8e20ff */
[----:B------:R-:W-:Y:S01]  /*18950*/  BAR.SYNC.DEFER_BLOCKING 0x0 ;  /* 0x0000000000007b1d */ /* 0x000fe20000010000 */
[----:B------:R-:W-:Y:S02]  /*18960*/  PRMT R4, R5, 0x5410, R8 ;  /* 0x0000541005047816 */ /* 0x000fe40000000008 */
[----:B------:R-:W-:-:S03]  /*18970*/  PRMT R5, R7, 0x5410, R9 ;  /* 0x0000541007057816 */ /* 0x000fc60000000009 */
[----:B------:R-:W1:Y:S01]  /*18980*/  LDS.128 R28, [R2] ;  /* 0x00000000021c7984 */ /* 0x000e620000000c00 */
[----:B------:R-:W-:Y:S02]  /*18990*/  PRMT R6, R32, 0x5410, R37 ;  /* 0x0000541020067816 */ /* 0x000fe40000000025 */
[----:B------:R-:W-:Y:S01]  /*189a0*/  PRMT R7, R34, 0x5410, R39 ;  /* 0x0000541022077816 */ /* 0x000fe20000000027 */
[----:B------:R-:W-:Y:S06]  /*189b0*/  BAR.SYNC.DEFER_BLOCKING 0x0 ;  /* 0x0000000000007b1d */ /* 0x000fec0000010000 */
[----:B------:R-:W-:Y:S02]  /*189c0*/  STSM.16.M88.4 [R65], R4 ;  /* 0x0000000441007844 */ /* 0x000fe40000000200 */
[----:B------:R-:W-:Y:S01]  /*189d0*/  BAR.SYNC.DEFER_BLOCKING 0x0 ;  /* 0x0000000000007b1d */ /* 0x000fe20000010000 */
[----:B0-----:R-:W-:-:S02]  /*189e0*/  PRMT R24, R10, 0x5410, R13 ;  /* 0x000054100a187816 */ /* 0x001fc4000000000d */
[----:B------:R-:W-:-:S03]  /*189f0*/  PRMT R25, R11, 0x5410, R12 ;  /* 0x000054100b197816 */ /* 0x000fc6000000000c */
[----:B------:R-:W0:Y:S01]  /*18a00*/  LDS.128 R8, [R2] ;  /* 0x0000000002087984 */ /* 0x000e220000000c00 */
[----:B------:R-:W-:Y:S02]  /*18a10*/  PRMT R26, R40, 0x5410, R45 ;  /* 0x00005410281a7816 */ /* 0x000fe4000000002d */
[----:B------:R-:W-:Y:S01]  /*18a20*/  PRMT R27, R42, 0x5410, R47 ;  /* 0x000054102a1b7816 */ /* 0x000fe2000000002f */
[----:B------:R-:W-:Y:S06]  /*18a30*/  BAR.SYNC.DEFER_BLOCKING 0x0 ;  /* 0x0000000000007b1d */ /* 0x000fec0000010000 */
[----:B------:R2:W-:Y:S02]  /*18a40*/  STSM.16.M88.4 [R65], R24 ;  /* 0x0000001841007844 */ /* 0x0005e40000000200 */
[----:B------:R-:W-:Y:S06]  /*18a50*/  BAR.SYNC.DEFER_BLOCKING 0x0 ;  /* 0x0000000000007b1d */ /* 0x000fec0000010000 */
[----:B------:R-:W3:Y:S01]  /*18a60*/  LDS.128 R4, [R2] ;  /* 0x0000000002047984 */ /* 0x000ee20000000c00 */
[----:B--2---:R-:W-:-:S02]  /*18a70*/  PRMT R24, R14, 0x5410, R17 ;  /* 0x000054100e187816 */ /* 0x004fc40000000011 */
[----:B------:R-:W-:Y:S01]  /*18a80*/  PRMT R25, R15, 0x5410, R16 ;  /* 0x000054100f197816 */ /* 0x000fe20000000010 */
[----:B------:R-:W-:Y:S01]  /*18a90*/  BAR.SYNC.DEFER_BLOCKING 0x0 ;  /* 0x0000000000007b1d */ /* 0x000fe20000010000 */
[----:B------:R-:W-:Y:S02]  /*18aa0*/  PRMT R26, R48, 0x5410, R53 ;  /* 0x00005410301a7816 */ /* 0x000fe40000000035 */
[----:B------:R-:W-:-:S05]  /*18ab0*/  PRMT R27, R50, 0x5410, R55 ;  /* 0x00005410321b7816 */ /* 0x000fca0000000037 */
[----:B------:R-:W-:Y:S01]  /*18ac0*/  STSM.16.M88.4 [R65], R24 ;  /* 0x0000001841007844 */ /* 0x000fe20000000200 */
[----:B------:R-:W-:Y:S01]  /*18ad0*/  BAR.SYNC.DEFER_BLOCKING 0x0 ;  /* 0x0000000000007b1d */ /* 0x000fe20000010000 */
[----:B------:R-:W-:Y:S02]  /*18ae0*/  PRMT R16, R18, 0x5410, R21 ;  /* 0x0000541012107816 */ /* 0x000fe40000000015 */
[----:B------:R-:W-:-:S03]  /*18af0*/  PRMT R17, R19, 0x5410, R20 ;  /* 0x0000541013117816 */ /* 0x000fc60000000014 */
[----:B------:R-:W2:Y:S01]  /*18b00*/  LDS.128 R12, [R2] ;  /* 0x00000000020c7984 */ /* 0x000ea20000000c00 */
[----:B------:R-:W-:Y:S02]  /*18b10*/  PRMT R18, R56, 0x5410, R61 ;  /* 0x0000541038127816 */ /* 0x000fe4000000003d */
[----:B------:R-:W-:Y:S01]  /*18b20*/  PRMT R19, R58, 0x5410, R63 ;  /* 0x000054103a137816 */ /* 0x000fe2000000003f */
[----:B------:R-:W-:Y:S06]  /*18b30*/  BAR.SYNC.DEFER_BLOCKING 0x0 ;  /* 0x0000000000007b1d */ /* 0x000fec0000010000 */
[----:B------:R4:W-:Y:S02]  /*18b40*/  STSM.16.M88.4 [R65], R16 ;  /* 0x0000001041007844 */ /* 0x0009e40000000200 */
[----:B----4-:R-:W-:-:S02]  /*18b50*/  PRMT R16, R22, 0x5410, R153 ;  /* 0x0000541016107816 */ /* 0x010fc40000000099 */
[----:B------:R-:W-:Y:S01]  /*18b60*/  PRMT R17, R23, 0x5410, R152 ;  /* 0x0000541017117816 */ /* 0x000fe20000000098 */
[----:B------:R-:W-:Y:S01]  /*18b70*/  BAR.SYNC.DEFER_BLOCKING 0x0 ;  /* 0x0000000000007b1d */ /* 0x000fe20000010000 */
[----:B------:R-:W-:Y:S02]  /*18b80*/  PRMT R18, R64, 0x5410, R69 ;  /* 0x0000541040127816 */ /* 0x000fe40000000045 */
[----:B------:R-:W-:-:S03]  /*18b90*/  PRMT R19, R66, 0x5410, R71 ;  /* 0x0000541042137816 */ /* 0x000fc60000000047 */
[----:B------:R-:W4:Y:S02]  /*18ba0*/  LDS.128 R20, [R2] ;  /* 0x0000000002147984 */ /* 0x000f240000000c00 */
[----:B------:R-:W-:Y:S06]  /*18bb0*/  BAR.SYNC.DEFER_BLOCKING 0x0 ;  /* 0x0000000000007b1d */ /* 0x000fec0000010000 */
[----:B------:R1:W-:Y:S02]  /*18bc0*/  STSM.16.M88.4 [R65], R16 ;  /* 0x0000001041007844 */ /* 0x0003e40000000200 */
[----:B------:R-:W-:Y:S06]  /*18bd0*/  BAR.SYNC.DEFER_BLOCKING 0x0 ;  /* 0x0000000000007b1d */ /* 0x000fec0000010000 */
[----:B------:R-:W4:Y:S01]  /*18be0*/  LDS.128 R24, [R2] ;  /* 0x0000000002187984 */ /* 0x000f220000000c00 */
[----:B-1----:R-:W-:-:S02]  /*18bf0*/  PRMT R16, R154, 0x5410, R157 ;  /* 0x000054109a107816 */ /* 0x002fc4000000009d */
[----:B------:R-:W-:Y:S02]  /*18c00*/  PRMT R17, R155, 0x5410, R156 ;  /* 0x000054109b117816 */ /* 0x000fe4000000009c */
[----:B------:R-:W-:Y:S02]  /*18c10*/  PRMT R18, R72, 0x5410, R77 ;  /* 0x0000541048127816 */ /* 0x000fe4000000004d */
[----:B------:R-:W-:Y:S01]  /*18c20*/  PRMT R19, R74, 0x5410, R79 ;  /* 0x000054104a137816 */ /* 0x000fe2000000004f */
        /* <DEDUP_REMOVED lines=25> */
[----:B------:R-:W-:Y:S02]  /*18dc0*/  STSM.16.M88.4 [R65], R16 ;  /* 0x0000001041007844 */ /* 0x000fe40000000200 */
[----:B------:R-:W-:Y:S01]  /*18dd0*/  BAR.SYNC.DEFER_BLOCKING 0x0 ;  /* 0x0000000000007b1d */ /* 0x000fe20000010000 */
[----:B------:R-:W-:-:S02]  /*18de0*/  PRMT R48, R170, 0x5410, R173 ;  /* 0x00005410aa307816 */ /* 0x000fc400000000ad */
[----:B------:R-:W-:-:S03]  /*18df0*/  PRMT R49, R171, 0x5410, R172 ;  /* 0x00005410ab317816 */ /* 0x000fc600000000ac */
[----:B------:R-:W1:Y:S01]  /*18e00*/  LDS.128 R44, [R2] ;  /* 0x00000000022c7984 */ /* 0x000e620000000c00 */
        /* <DEDUP_REMOVED lines=27> */
[----:B------:R0:W-:Y:S02]  /*18fc0*/  STSM.16.M88.4 [R65], R60 ;  /* 0x0000003c41007844 */ /* 0x0001e40000000200 */
[----:B------:R-:W-:Y:S06]  /*18fd0*/  BAR.SYNC.DEFER_BLOCKING 0x0 ;  /* 0x0000000000007b1d */ /* 0x000fec0000010000 */
[----:B------:R-:W1:Y:S01]  /*18fe0*/  LDS.128 R56, [R2] ;  /* 0x0000000002387984 */ /* 0x000e620000000c00 */
[----:B0-----:R-:W-:-:S02]  /*18ff0*/  PRMT R60, R186, 0x5410, R189 ;  /* 0x00005410ba3c7816 */ /* 0x001fc400000000bd */
[----:B------:R-:W-:Y:S02]  /*19000*/  PRMT R61, R187, 0x5410, R188 ;  /* 0x00005410bb3d7816 */ /* 0x000fe400000000bc */
[----:B------:R-:W-:Y:S02]  /*19010*/  PRMT R62, R136, 0x5410, R141 ;  /* 0x00005410883e7816 */ /* 0x000fe4000000008d */
[----:B------:R-:W-:Y:S01]  /*19020*/  PRMT R63, R138, 0x5410, R143 ;  /* 0x000054108a3f7816 */ /* 0x000fe2000000008f */
[----:B------:R-:W-:Y:S06]  /*19030*/  BAR.SYNC.DEFER_BLOCKING 0x0 ;  /* 0x0000000000007b1d */ /* 0x000fec0000010000 */
[----:B------:R-:W-:Y:S02]  /*19040*/  STSM.16.M88.4 [R65], R60 ;  /* 0x0000003c41007844 */ /* 0x000fe40000000200 */
[----:B------:R-:W-:Y:S01]  /*19050*/  BAR.SYNC.DEFER_BLOCKING 0x0 ;  /* 0x0000000000007b1d */ /* 0x000fe20000010000 */
[----:B------:R-:W-:-:S02]  /*19060*/  F2FP.SATFINITE.E5M2.F32.PACK_AB_MERGE_C R144, R145, R144, RZ ;  /* 0x000000909190723e */ /* 0x000fc400048060ff */
[----:B------:R-:W-:Y:S02]  /*19070*/  F2FP.SATFINITE.E5M2.F32.PACK_AB_MERGE_C R146, R147, R146, RZ ;  /* 0x000000929392723e */ /* 0x000fe400048060ff */
[----:B------:R-:W-:Y:S02]  /*19080*/  F2FP.SATFINITE.E5M2.F32.PACK_AB_MERGE_C R149, R149, R148, RZ ;  /* 0x000000949595723e */ /* 0x000fe400048060ff */
[----:B------:R-:W-:Y:S01]  /*19090*/  F2FP.SATFINITE.E5M2.F32.PACK_AB_MERGE_C R151, R151, R150, RZ ;  /* 0x000000969797723e */ /* 0x000fe200048060ff */
[----:B------:R-:W0:Y:S01]  /*190a0*/  LDS.128 R60, [R2] ;  /* 0x00000000023c7984 */ /* 0x000e220000000c00 */
[----:B------:R-:W-:Y:S02]  /*190b0*/  PRMT R72, R190, 0x5410, R193 ;  /* 0x00005410be487816 */ /* 0x000fe400000000c1 */
[----:B------:R-:W-:Y:S02]  /*190c0*/  PRMT R73, R191, 0x5410, R192 ;  /* 0x00005410bf497816 */ /* 0x000fe400000000c0 */
[----:B------:R-:W-:-:S02]  /*190d0*/  PRMT R74, R144, 0x5410, R149 ;  /* 0x00005410904a7816 */ /* 0x000fc40000000095 */
[----:B------:R-:W-:Y:S01]  /*190e0*/  PRMT R75, R146, 0x5410, R151 ;  /* 0x00005410924b7816 */ /* 0x000fe20000000097 */
[----:B------:R-:W-:Y:S01]  /*190f0*/  BAR.SYNC.DEFER_BLOCKING 0x0 ;  /* 0x0000000000007b1d */ /* 0x000fe20000010000 */
[----:B------:R-:W-:-:S05]  /*19100*/  IMAD R3, R195, UR4, RZ ;  /* 0x00000004c3037c24 */ /* 0x000fca000f8e02ff */
[----:B------:R-:W-:Y:S02]  /*19110*/  ULDC.64 UR4, c[0x0][0x220] ;  /* 0x0000880000047ab9 */ /* 0x000fe40000000a00 */
[C---:B------:R-:W-:Y:S01]  /*19120*/  IADD3 R64, P2, R3.reuse, UR4, RZ ;  /* 0x0000000403407c10 */ /* 0x040fe2000ff5e0ff */
[----:B------:R-:W-:Y:S01]  /*19130*/  ULDC UR4, c[0x0][0x248] ;  /* 0x0000920000047ab9 */ /* 0x000fe20000000800 */
[C---:B------:R-:W-:Y:S01]  /*19140*/  ISETP.LT.AND P1, PT, R0.reuse, UR7, !P0 ;  /* 0x0000000700007c0c */ /* 0x040fe2000c721270 */
[----:B------:R-:W-:Y:S01]  /*19150*/  IMAD R68, R0, UR4, RZ ;  /* 0x0000000400447c24 */ /* 0x000fe2000f8e02ff */
[----:B------:R3:W-:Y:S01]  /*19160*/  STSM.16.M88.4 [R65], R72 ;  /* 0x0000004841007844 */ /* 0x0007e20000000200 */
[----:B------:R-:W-:Y:S01]  /*19170*/  LEA.HI.X.SX32 R3, R3, UR5, 0x1, P2 ;  /* 0x0000000503037c11 */ /* 0x000fe200090f0eff */
[----:B------:R-:W-:Y:S02]  /*19180*/  ULDC UR4, c[0x0][0x248] ;  /* 0x0000920000047ab9 */ /* 0x000fe40000000800 */
[CC--:B------:R-:W-:Y:S01]  /*19190*/  IADD3 R66, P2, R68.reuse, R64.reuse, RZ ;  /* 0x0000004044427210 */ /* 0x0c0fe20007f5e0ff */
[----:B------:R-:W-:Y:S01]  /*191a0*/  VIADD R70, R68, UR4 ;  /* 0x0000000444467c36 */ /* 0x000fe20008000000 */
[----:B------:R-:W-:Y:S01]  /*191b0*/  PRMT R71, R28, 0x7770, RZ ;  /* 0x000077701c477816 */ /* 0x000fe200000000ff */
[----:B------:R-:W-:Y:S01]  /*191c0*/  VIADD R69, R0, 0x5 ;  /* 0x0000000500457836 */ /* 0x000fe20000000000 */
[----:B------:R-:W-:Y:S01]  /*191d0*/  LEA.HI.X.SX32 R67, R68, R3, 0x1, P2 ;  /* 0x0000000344437211 */ /* 0x000fe200010f0eff */
[----:B------:R-:W-:Y:S06]  /*191e0*/  BAR.SYNC.DEFER_BLOCKING 0x0 ;  /* 0x0000000000007b1d */ /* 0x000fec0000010000 */
[----:B------:R-:W-:Y:S01]  /*191f0*/  ULDC UR4, c[0x0][0x22c] ;  /* 0x00008b0000047ab9 */ /* 0x000fe20000000800 */
[----:B------:R-:W-:Y:S01]  /*19200*/  ULDC UR5, c[0x0][0x22c] ;  /* 0x00008b0000057ab9 */ /* 0x000fe20000000800 */
[----:B------:R-:W-:Y:S01]  /*19210*/  ISETP.LT.AND P2, PT, R69, UR4, !P0 ;  /* 0x0000000445007c0c */ /* 0x000fe2000c741270 */
[----:B------:R-:W-:Y:S01]  /*19220*/  ULDC UR4, c[0x0][0x248] ;  /* 0x0000920000047ab9 */ /* 0x000fe20000000800 */
[----:B---3--:R-:W-:Y:S01]  /*19230*/  PRMT R73, R28, 0x7771, RZ ;  /* 0x000077711c497816 */ /* 0x008fe200000000ff */
[----:B------:R-:W-:Y:S01]  /*19240*/  VIADD R65, R0, 0x6 ;  /* 0x0000000600417836 */ /* 0x000fe20000000000 */
[----:B------:R-:W-:Y:S01]  /*19250*/  PRMT R77, R29, 0x7770, RZ ;  /* 0x000077701d4d7816 */ /* 0x000fe200000000ff */
[----:B------:R-:W-:Y:S01]  /*19260*/  ULDC UR7, c[0x0][0x22c] ;  /* 0x00008b0000077ab9 */ /* 0x000fe20000000800 */
[----:B------:R3:W-:Y:S01]  /*19270*/  @P1 STG.E.U8 desc[UR16][R66.64], R71 ;  /* 0x0000004742001986 */ /* 0x0007e2000c101110 */
[----:B------:R-:W-:-:S04]  /*19280*/  IADD3 R68, P1, R70, R64, RZ ;  /* 0x0000004046447210 */ /* 0x000fc80007f3e0ff */
[C---:B------:R-:W-:Y:S01]  /*19290*/  LEA.HI.X.SX32 R69, R70.reuse, R3, 0x1, P1 ;  /* 0x0000000346457211 */ /* 0x040fe200008f0eff */
[----:B------:R-:W-:Y:S01]  /*192a0*/  VIADD R70, R70, UR4 ;  /* 0x0000000446467c36 */ /* 0x000fe20008000000 */
[----:B------:R-:W-:-:S03]  /*192b0*/  ULDC UR4, c[0x0][0x248] ;  /* 0x0000920000047ab9 */ /* 0x000fc60000000800 */
[----:B------:R2:W-:Y:S01]  /*192c0*/  @P6 STG.E.U8 desc[UR16][R68.64], R73 ;  /* 0x0000004944006986 */ /* 0x0005e2000c101110 */
[CC--:B---3--:R-:W-:Y:S01]  /*192d0*/  IADD3 R66, P6, R70.reuse, R64.reuse, RZ ;  /* 0x0000004046427210 */ /* 0x0c8fe20007fde0ff */
[C---:B------:R-:W-:Y:S01]  /*192e0*/  VIADD R71, R70.reuse, UR4 ;  /* 0x0000000446477c36 */ /* 0x040fe20008000000 */
[----:B------:R-:W-:Y:S01]  /*192f0*/  ISETP.LT.AND P1, PT, R65, UR5, !P0 ;  /* 0x0000000541007c0c */ /* 0x000fe2000c721270 */
[----:B------:R-:W-:Y:S01]  /*19300*/  ULDC UR5, c[0x0][0x248] ;  /* 0x0000920000057ab9 */ /* 0x000fe20000000800 */
[-C--:B------:R-:W-:Y:S01]  /*19310*/  LEA.HI.X.SX32 R67, R70, R3.reuse, 0x1, P6 ;  /* 0x0000000346437211 */ /* 0x080fe200030f0eff */
[C---:B------:R-:W-:Y:S01]  /*19320*/  VIADD R72, R71.reuse, UR5 ;  /* 0x0000000547487c36 */ /* 0x040fe20008000000 */
[CC--:B------:R-:W-:Y:S01]  /*19330*/  IADD3 R70, P6, R71.reuse, R64.reuse, RZ ;  /* 0x0000004047467210 */ /* 0x0c0fe20007fde0ff */
[----:B------:R-:W-:Y:S01]  /*19340*/  VIADD R65, R0, 0x7 ;  /* 0x0000000700417836 */ /* 0x000fe20000000000 */
[----:B------:R-:W-:Y:S01]  /*19350*/  ULDC UR4, c[0x0][0x22c] ;  /* 0x00008b0000047ab9 */ /* 0x000fe20000000800 */
[----:B------:R3:W-:Y:S01]  /*19360*/  @P4 STG.E.U8 desc[UR16][R66.64], R77 ;  /* 0x0000004d42004986 */ /* 0x0007e2000c101110 */
[----:B------:R-:W-:Y:S01]  /*19370*/  LEA.HI.X.SX32 R71, R71, R3, 0x1, P6 ;  /* 0x0000000347477211 */ /* 0x000fe200030f0eff */
[----:B------:R-:W-:Y:S01]  /*19380*/  ULDC UR5, c[0x0][0x22c] ;  /* 0x00008b0000057ab9 */ /* 0x000fe20000000800 */
[----:B--2---:R-:W-:-:S02]  /*19390*/  IADD3 R68, P6, R72, R64, RZ ;  /* 0x0000004048447210 */ /* 0x004fc40007fde0ff */
[----:B------:R-:W-:Y:S01]  /*193a0*/  ISETP.LT.AND P4, PT, R65, UR4, !P0 ;  /* 0x0000000441007c0c */ /* 0x000fe2000c781270 */
[----:B------:R-:W-:Y:S01]  /*193b0*/  VIADD R65, R0, 0x8 ;  /* 0x0000000800417836 */ /* 0x000fe20000000000 */
[----:B------:R-:W-:Y:S01]  /*193c0*/  PRMT R75, R29, 0x7771, RZ ;  /* 0x000077711d4b7816 */ /* 0x000fe200000000ff */
[----:B------:R-:W-:Y:S01]  /*193d0*/  ULDC UR4, c[0x0][0x248] ;  /* 0x0000920000047ab9 */ /* 0x000fe20000000800 */
[C---:B------:R-:W-:Y:S01]  /*193e0*/  LEA.HI.X.SX32 R69, R72.reuse, R3, 0x1, P6 ;  /* 0x0000000348457211 */ /* 0x040fe200030f0eff */
[----:B------:R-:W-:Y:S01]  /*193f0*/  VIADD R72, R72, UR4 ;  /* 0x0000000448487c36 */ /* 0x000fe20008000000 */
[----:B------:R-:W-:Y:S01]  /*19400*/  PRMT R73, R30, 0x7770, RZ ;  /* 0x000077701e497816 */ /* 0x000fe200000000ff */
[----:B------:R2:W-:Y:S01]  /*19410*/  @P5 STG.E.U8 desc[UR16][R70.64], R75 ;  /* 0x0000004b46005986 */ /* 0x0005e2000c101110 */
[----:B------:R-:W-:Y:S01]  /*19420*/  ISETP.LT.AND P6, PT, R65, UR5, !P0 ;  /* 0x0000000541007c0c */ /* 0x000fe2000c7c1270 */
[----:B------:R-:W-:Y:S01]  /*19430*/  VIADD R65, R0, 0x9 ;  /* 0x0000000900417836 */ /* 0x000fe20000000000 */
[----:B------:R-:W-:Y:S01]  /*19440*/  ULDC UR4, c[0x0][0x248] ;  /* 0x0000920000047ab9 */ /* 0x000fe20000000800 */
[----:B------:R4:W-:Y:S01]  /*19450*/  @P3 STG.E.U8 desc[UR16][R68.64], R73 ;  /* 0x0000004944003986 */ /* 0x0009e2000c101110 */
[----:B---3--:R-:W-:Y:S01]  /*19460*/  IADD3 R66, P3, R72, R64, RZ ;  /* 0x0000004048427210 */ /* 0x008fe20007f7e0ff */
[----:B------:R-:W-:-:S02]  /*19470*/  ULDC UR5, c[0x0][0x22c] ;  /* 0x00008b0000057ab9 */ /* 0x000fc40000000800 */
[----:B------:R-:W-:Y:S01]  /*19480*/  ISETP.LT.AND P5, PT, R65, UR5, !P0 ;  /* 0x0000000541007c0c */ /* 0x000fe2000c7a1270 */
[----:B------:R-:W-:Y:S01]  /*19490*/  VIADD R65, R0, 0xa ;  /* 0x0000000a00417836 */ /* 0x000fe20000000000 */
[C---:B------:R-:W-:Y:S01]  /*194a0*/  LEA.HI.X.SX32 R67, R72.reuse, R3, 0x1, P3 ;  /* 0x0000000348437211 */ /* 0x040fe200018f0eff */
[----:B------:R-:W-:Y:S01]  /*194b0*/  ULDC UR5, c[0x0][0x22c] ;  /* 0x00008b0000057ab9 */ /* 0x000fe20000000800 */
[----:B--2---:R-:W-:Y:S01]  /*194c0*/  VIADD R70, R72, UR4 ;  /* 0x0000000448467c36 */ /* 0x004fe20008000000 */
[----:B------:R-:W-:Y:S01]  /*194d0*/  PRMT R75, R30, 0x7771, RZ ;  /* 0x000077711e4b7816 */ /* 0x000fe200000000ff */
[----:B------:R-:W-:-:S03]  /*194e0*/  ULDC UR4, c[0x0][0x22c] ;  /* 0x00008b0000047ab9 */ /* 0x000fc60000000800 */
[C---:B----4-:R-:W-:Y:S01]  /*194f0*/  IADD3 R68, P3, R70.reuse, R64, RZ ;  /* 0x0000004046447210 */ /* 0x050fe20007f7e0ff */
[----:B------:R2:W-:Y:S01]  /*19500*/  @P2 STG.E.U8 desc[UR16][R66.64], R75 ;  /* 0x0000004b42002986 */ /* 0x0005e2000c101110 */
[----:B------:R-:W-:Y:S01]  /*19510*/  ISETP.LT.AND P2, PT, R65, UR4, !P0 ;  /* 0x0000000441007c0c */ /* 0x000fe2000c741270 */
[----:B------:R-:W-:Y:S01]  /*19520*/  ULDC UR4, c[0x0][0x248] ;  /* 0x0000920000047ab9 */ /* 0x000fe20000000800 */
[C---:B------:R-:W-:Y:S01]  /*19530*/  LEA.HI.X.SX32 R69, R70.reuse, R3, 0x1, P3 ;  /* 0x0000000346457211 */ /* 0x040fe200018f0eff */
[----:B------:R-:W-:Y:S01]  /*19540*/  VIADD R72, R70, UR4 ;  /* 0x0000000446487c36 */ /* 0x000fe20008000000 */
[----:B------:R-:W-:Y:S01]  /*19550*/  PRMT R73, R31, 0x7770, RZ ;  /* 0x000077701f497816 */ /* 0x000fe200000000ff */
[----:B------:R-:W-:Y:S01]  /*19560*/  VIADD R65, R0, 0xb ;  /* 0x0000000b00417836 */ /* 0x000fe20000000000 */
[----:B------:R-:W-:-:S03]  /*19570*/  ULDC UR4, c[0x0][0x22c] ;  /* 0x00008b0000047ab9 */ /* 0x000fc60000000800 */
[----:B------:R3:W-:Y:S01]  /*19580*/  @P1 STG.E.U8 desc[UR16][R68.64], R73 ;  /* 0x0000004944001986 */ /* 0x0007e2000c101110 */
[C---:B------:R-:W-:Y:S02]  /*19590*/  IADD3 R70, P1, R72.reuse, R64, RZ ;  /* 0x0000004048467210 */ /* 0x040fe40007f3e0ff */
        /* <DEDUP_REMOVED lines=8> */
[CC--:B--2---:R-:W-:Y:S01]  /*19620*/  IADD3 R66, P4, R72.reuse, R64.reuse, RZ ;  /* 0x0000004048427210 */ /* 0x0c4fe20007f9e0ff */
[C---:B---3--:R-:W-:Y:S01]  /*19630*/  VIADD R69, R72.reuse, UR4 ;  /* 0x0000000448457c36 */ /* 0x048fe20008000000 */
[----:B------:R-:W-:Y:S01]  /*19640*/  ISETP.LT.AND P1, PT, R65, UR5, !P0 ;  /* 0x0000000541007c0c */ /* 0x000fe2000c721270 */
[----:B------:R-:W-:Y:S01]  /*19650*/  ULDC UR5, c[0x0][0x248] ;  /* 0x0000920000057ab9 */ /* 0x000fe20000000800 */
[-C--:B------:R-:W-:Y:S01]  /*19660*/  LEA.HI.X.SX32 R67, R72, R3.reuse, 0x1, P4 ;  /* 0x0000000348437211 */ /* 0x080fe200020f0eff */
[C---:B------:R-:W-:Y:S01]  /*19670*/  VIADD R72, R69.reuse, UR5 ;  /* 0x0000000545487c36 */ /* 0x040fe20008000000 */
[----:B------:R-:W-:Y:S01]  /*19680*/  PRMT R75, R28, 0x7772, RZ ;  /* 0x000077721c4b7816 */ /* 0x000fe200000000ff */
[----:B------:R-:W-:Y:S01]  /*19690*/  VIADD R65, R0, 0xd ;  /* 0x0000000d00417836 */ /* 0x000fe20000000000 */
[CC--:B------:R-:W-:Y:S01]  /*196a0*/  IADD3 R68, P4, R69.reuse, R64.reuse, RZ ;  /* 0x0000004045447210 */ /* 0x0c0fe20007f9e0ff */
[----:B------:R-:W-:Y:S01]  /*196b0*/  ULDC UR4, c[0x0][0x22c] ;  /* 0x00008b0000047ab9 */ /* 0x000fe20000000800 */
[----:B------:R-:W-:Y:S01]  /*196c0*/  PRMT R73, R28, 0x7773, RZ ;  /* 0x000077731c497816 */ /* 0x000fe200000000ff */
[----:B------:R2:W-:Y:S01]  /*196d0*/  @P6 STG.E.U8 desc[UR16][R66.64], R75 ;  /* 0x0000004b42006986 */ /* 0x0005e2000c101110 */
[----:B----4-:R-:W-:Y:S01]  /*196e0*/  IADD3 R70, P6, R72, R64, RZ ;  /* 0x0000004048467210 */ /* 0x010fe20007fde0ff */
[----:B------:R-:W-:Y:S01]  /*196f0*/  ULDC UR5, c[0x0][0x22c] ;  /* 0x00008b0000057ab9 */ /* 0x000fe20000000800 */
[----:B------:R-:W-:-:S02]  /*19700*/  LEA.HI.X.SX32 R69, R69, R3, 0x1, P4 ;  /* 0x0000000345457211 */ /* 0x000fc400020f0eff */
[----:B------:R-:W-:Y:S01]  /*19710*/  ISETP.LT.AND P4, PT, R65, UR4, !P0 ;  /* 0x0000000441007c0c */ /* 0x000fe2000c781270 */
[----:B------:R-:W-:Y:S01]  /*19720*/  ULDC UR4, c[0x0][0x248] ;  /* 0x0000920000047ab9 */ /* 0x000fe20000000800 */
[C---:B------:R-:W-:Y:S01]  /*19730*/  LEA.HI.X.SX32 R71, R72.reuse, R3, 0x1, P6 ;  /* 0x0000000348477211 */ /* 0x040fe200030f0eff */
[----:B------:R-:W-:Y:S01]  /*19740*/  VIADD R72, R72, UR4 ;  /* 0x0000000448487c36 */ /* 0x000fe20008000000 */
[----:B------:R-:W-:Y:S01]  /*19750*/  PRMT R65, R29, 0x7772, RZ ;  /* 0x000077721d417816 */ /* 0x000fe200000000ff */
[----:B------:R-:W-:Y:S01]  /*19760*/  VIADD R28, R0, 0xe ;  /* 0x0000000e001c7836 */ /* 0x000fe20000000000 */
[----:B------:R3:W-:Y:S01]  /*19770*/  @P5 STG.E.U8 desc[UR16][R68.64], R73 ;  /* 0x0000004944005986 */ /* 0x0007e2000c101110 */
[----:B------:R-:W-:-:S03]  /*19780*/  ULDC UR4, c[0x0][0x248] ;  /* 0x0000920000047ab9 */ /* 0x000fc60000000800 */
[----:B------:R4:W-:Y:S01]  /*19790*/  @P2 STG.E.U8 desc[UR16][R70.64], R65 ;  /* 0x0000004146002986 */ /* 0x0009e2000c101110 */
[-C--:B--2---:R-:W-:Y:S02]  /*197a0*/  IADD3 R66, P2, R72, R64.reuse, RZ ;  /* 0x0000004048427210 */ /* 0x084fe40007f5e0ff */
[----:B------:R-:W-:Y:S01]  /*197b0*/  ISETP.LT.AND P6, PT, R28, UR5, !P0 ;  /* 0x000000051c007c0c */ /* 0x000fe2000c7c1270 */
[----:B------:R-:W-:Y:S01]  /*197c0*/  VIADD R28, R0, 0xf ;  /* 0x0000000f001c7836 */ /* 0x000fe20000000000 */
[CC--:B------:R-:W-:Y:S01]  /*197d0*/  LEA.HI.X.SX32 R67, R72.reuse, R3.reuse, 0x1, P2 ;  /* 0x0000000348437211 */ /* 0x0c0fe200010f0eff */
[----:B------:R-:W-:Y:S01]  /*197e0*/  ULDC UR5, c[0x0][0x22c] ;  /* 0x00008b0000057ab9 */ /* 0x000fe20000000800 */
[----:B---3--:R-:W-:Y:S01]  /*197f0*/  VIADD R68, R72, UR4 ;  /* 0x0000000448447c36 */ /* 0x008fe20008000000 */
[----:B------:R-:W-:Y:S01]  /*19800*/  PRMT R73, R29, 0x7773, RZ ;  /* 0x000077731d497816 */ /* 0x000fe200000000ff */
[----:B------:R-:W-:Y:S01]  /*19810*/  VIADD R29, R0, 0x10 ;  /* 0x00000010001d7836 */ /* 0x000fe20000000000 */
[----:B------:R-:W-:Y:S01]  /*19820*/  ISETP.LT.AND P5, PT, R28, UR5, !P0 ;  /* 0x000000051c007c0c */ /* 0x000fe2000c7a1270 */
[----:B------:R-:W-:Y:S01]  /*19830*/  ULDC UR4, c[0x0][0x22c] ;  /* 0x00008b0000047ab9 */ /* 0x000fe20000000800 */
[C---:B------:R-:W-:Y:S01]  /*19840*/  IADD3 R28, P2, R68.reuse, R64, RZ ;  /* 0x00000040441c7210 */ /* 0x040fe20007f5e0ff */
[----:B------:R2:W-:Y:S01]  /*19850*/  @P3 STG.E.U8 desc[UR16][R66.64], R73 ;  /* 0x0000004942003986 */ /* 0x0005e2000c101110 */
[----:B------:R-:W-:Y:S01]  /*19860*/  ISETP.LT.AND P3, PT, R29, UR4, !P0 ;  /* 0x000000041d007c0c */ /* 0x000fe2000c761270 */
[----:B------:R-:W-:Y:S01]  /*19870*/  ULDC UR4, c[0x0][0x248] ;  /* 0x0000920000047ab9 */ /* 0x000fe20000000800 */
[C---:B------:R-:W-:Y:S01]  /*19880*/  LEA.HI.X.SX32 R29, R68.reuse, R3, 0x1, P2 ;  /* 0x00000003441d7211 */ /* 0x040fe200010f0eff */
[----:B----4-:R-:W-:Y:S01]  /*19890*/  VIADD R70, R68, UR4 ;  /* 0x0000000444467c36 */ /* 0x010fe20008000000 */
[----:B------:R-:W-:Y:S01]  /*198a0*/  PRMT R71, R30, 0x7772, RZ ;  /* 0x000077721e477816 */ /* 0x000fe200000000ff */
[----:B------:R-:W-:Y:S01]  /*198b0*/  VIADD R65, R0, 0x11 ;  /* 0x0000001100417836 */ /* 0x000fe20000000000 */
[----:B------:R-:W-:Y:S01]  /*198c0*/  ULDC UR4, c[0x0][0x22c] ;  /* 0x00008b0000047ab9 */ /* 0x000fe20000000800 */
[----:B------:R-:W-:-:S02]  /*198d0*/  ULDC UR5, c[0x0][0x22c] ;  /* 0x00008b0000057ab9 */ /* 0x000fc40000000800 */
[----:B------:R3:W-:Y:S01]  /*198e0*/  @P1 STG.E.U8 desc[UR16][R28.64], R71 ;  /* 0x000000471c001986 */ /* 0x0007e2000c101110 */
[CC--:B------:R-:W-:Y:S02]  /*198f0*/  IADD3 R68, P1, R70.reuse, R64.reuse, RZ ;  /* 0x0000004046447210 */ /* 0x0c0fe40007f3e0ff */
[----:B------:R-:W-:Y:S01]  /*19900*/  ISETP.LT.AND P2, PT, R65, UR4, !P0 ;  /* 0x0000000441007c0c */ /* 0x000fe2000c741270 */
[----:B------:R-:W-:Y:S01]  /*19910*/  ULDC UR4, c[0x0][0x248] ;  /* 0x0000920000047ab9 */ /* 0x000fe20000000800 */
[C---:B------:R-:W-:Y:S01]  /*19920*/  LEA.HI.X.SX32 R69, R70.reuse, R3, 0x1, P1 ;  /* 0x0000000346457211 */ /* 0x040fe200008f0eff */
[----:B------:R-:W-:Y:S01]  /*19930*/  VIADD R70, R70, UR4 ;  /* 0x0000000446467c36 */ /* 0x000fe20008000000 */
[----:B--2---:R-:W-:Y:S01]  /*19940*/  PRMT R67, R30, 0x7773, RZ ;  /* 0x000077731e437816 */ /* 0x004fe200000000ff */
[----:B------:R-:W-:Y:S02]  /*19950*/  ULDC UR4, c[0x0][0x248] ;  /* 0x0000920000047ab9 */ /* 0x000fe40000000800 */
[C---:B------:R-:W-:Y:S01]  /*19960*/  VIADD R66, R70.reuse, UR4 ;  /* 0x0000000446427c36 */ /* 0x040fe20008000000 */
[----:B------:R-:W-:Y:S01]  /*19970*/  ULDC UR4, c[0x0][0x248] ;  /* 0x0000920000047ab9 */ /* 0x000fe20000000800 */
[----:B------:R2:W-:Y:S01]  /*19980*/  @P4 STG.E.U8 desc[UR16][R68.64], R67 ;  /* 0x0000004344004986 */ /* 0x0005e2000c101110 */
[----:B---3--:R-:W-:Y:S01]  /*19990*/  IADD3 R28, P4, R70, R64, RZ ;  /* 0x00000040461c7210 */ /* 0x008fe20007f9e0ff */
[----:B------:R-:W-:Y:S01]  /*199a0*/  VIADD R65, R0, 0x12 ;  /* 0x0000001200417836 */ /* 0x000fe20000000000 */
[----:B------:R-:W-:-:S02]  /*199b0*/  PRMT R73, R31, 0x7772, RZ ;  /* 0x000077721f497816 */ /* 0x000fc400000000ff */
[-C--:B------:R-:W-:Y:S02]  /*199c0*/  LEA.HI.X.SX32 R29, R70, R3.reuse, 0x1, P4 ;  /* 0x00000003461d7211 */ /* 0x080fe400020f0eff */
[CC--:B------:R-:W-:Y:S02]  /*199d0*/  IADD3 R30, P4, R66.reuse, R64.reuse, RZ ;  /* 0x00000040421e7210 */ /* 0x0c0fe40007f9e0ff */
[----:B------:R-:W-:Y:S01]  /*199e0*/  ISETP.LT.AND P1, PT, R65, UR5, !P0 ;  /* 0x0000000541007c0c */ /* 0x000fe2000c721270 */
[----:B--2---:R-:W-:Y:S01]  /*199f0*/  VIADD R68, R66, UR4 ;  /* 0x0000000442447c36 */ /* 0x004fe20008000000 */
[----:B------:R-:W-:Y:S01]  /*19a00*/  PRMT R71, R31, 0x7773, RZ ;  /* 0x000077731f477816 */ /* 0x000fe200000000ff */
[----:B------:R-:W-:Y:S01]  /*19a10*/  VIADD R65, R0, 0x13 ;  /* 0x0000001300417836 */ /* 0x000fe20000000000 */
[-C--:B------:R-:W-:Y:S01]  /*19a20*/  LEA.HI.X.SX32 R31, R66, R3.reuse, 0x1, P4 ;  /* 0x00000003421f7211 */ /* 0x080fe200020f0eff */
[----:B------:R2:W-:Y:S01]  /*19a30*/  @P6 STG.E.U8 desc[UR16][R28.64], R73 ;  /* 0x000000491c006986 */ /* 0x0005e2000c101110 */
[-C--:B------:R-:W-:Y:S01]  /*19a40*/  IADD3 R66, P6, R68, R64.reuse, RZ ;  /* 0x0000004044427210 */ /* 0x080fe20007fde0ff */
[----:B------:R-:W-:Y:S01]  /*19a50*/  ULDC UR5, c[0x0][0x22c] ;  /* 0x00008b0000057ab9 */ /* 0x000fe20000000800 */
[----:B------:R-:W-:Y:S01]  /*19a60*/  ULDC UR4, c[0x0][0x248] ;  /* 0x0000920000047ab9 */ /* 0x000fe20000000800 */
[----:B------:R-:W-:Y:S01]  /*19a70*/  ISETP.LT.AND P4, PT, R65, UR5, !P0 ;  /* 0x0000000541007c0c */ /* 0x000fe2000c781270 */
[----:B------:R-:W-:Y:S01]  /*19a80*/  VIADD R65, R0, 0x14 ;  /* 0x0000001400417836 */ /* 0x000fe20000000000 */
[CC--:B------:R-:W-:Y:S01]  /*19a90*/  LEA.HI.X.SX32 R67, R68.reuse, R3.reuse, 0x1, P6 ;  /* 0x0000000344437211 */ /* 0x0c0fe200030f0eff */
[----:B------:R-:W-:Y:S01]  /*19aa0*/  VIADD R68, R68, UR4 ;  /* 0x0000000444447c36 */ /* 0x000fe20008000000 */
[----:B------:R-:W-:Y:S01]  /*19ab0*/  PRMT R75, R8, 0x7770, RZ ;  /* 0x00007770084b7816 */ /* 0x000fe200000000ff */
[----:B------:R3:W-:Y:S01]  /*19ac0*/  @P5 STG.E.U8 desc[UR16][R30.64], R71 ;  /* 0x000000471e005986 */ /* 0x0007e2000c101110 */
[----:B------:R-:W-:Y:S01]  /*19ad0*/  ULDC UR5, c[0x0][0x22c] ;  /* 0x00008b0000057ab9 */ /* 0x000fe20000000800 */
[----:B------:R-:W-:Y:S01]  /*19ae0*/  ULDC UR4, c[0x0][0x248] ;  /* 0x0000920000047ab9 */ /* 0x000fe20000000800 */
[----:B--2---:R-:W-:Y:S01]  /*19af0*/  VIADD R29, R0, 0x15 ;  /* 0x00000015001d7836 */ /* 0x004fe20000000000 */
[----:B------:R2:W-:Y:S01]  /*19b00*/  @P3 STG.E.U8 desc[UR16][R66.64], R75 ;  /* 0x0000004b42003986 */ /* 0x0005e2000c101110 */
[----:B------:R-:W-:Y:S01]  /*19b10*/  ISETP.LT.AND P6, PT, R65, UR5, !P0 ;  /* 0x0000000541007c0c */ /* 0x000fe2000c7c1270 */
[----:B------:R-:W-:Y:S01]  /*19b20*/  ULDC UR5, c[0x0][0x22c] ;  /* 0x00008b0000057ab9 */ /* 0x000fe20000000800 */
[C---:B------:R-:W-:Y:S01]  /*19b30*/  IADD3 R28, P3, R68.reuse, R64, RZ ;  /* 0x00000040441c7210 */ /* 0x040fe20007f7e0ff */
[C---:B------:R-:W-:Y:S01]  /*19b40*/  VIADD R69, R68.reuse, UR4 ;  /* 0x0000000444457c36 */ /* 0x040fe20008000000 */
[----:B------:R-:W-:Y:S01]  /*19b50*/  ISETP.LT.AND P5, PT, R29, UR5, !P0 ;  /* 0x000000051d007c0c */ /* 0x000fe2000c7a1270 */
[----:B------:R-:W-:Y:S01]  /*19b60*/  ULDC UR4, c[0x0][0x22c] ;  /* 0x00008b0000047ab9 */ /* 0x000fe20000000800 */
[----:B------:R-:W-:Y:S01]  /*19b70*/  LEA.HI.X.SX32 R29, R68, R3, 0x1, P3 ;  /* 0x00000003441d7211 */ /* 0x000fe200018f0eff */
[----:B---3--:R-:W-:Y:S01]  /*19b80*/  VIADD R31, R0, 0x16 ;  /* 0x00000016001f7836 */ /* 0x008fe20000000000 */
[----:B------:R-:W-:-:S02]  /*19b90*/  PRMT R71, R8, 0x7771, RZ ;  /* 0x0000777108477816 */ /* 0x000fc400000000ff */
[----:B------:R-:W-:Y:S01]  /*19ba0*/  PRMT R73, R9, 0x7770, RZ ;  /* 0x0000777009497816 */ /* 0x000fe200000000ff */
[----:B------:R-:W-:Y:S01]  /*19bb0*/  VIADD R65, R0, 0x17 ;  /* 0x0000001700417836 */ /* 0x000fe20000000000 */
[-C--:B------:R-:W-:Y:S01]  /*19bc0*/  IADD3 R30, P3, R69, R64.reuse, RZ ;  /* 0x00000040451e7210 */ /* 0x080fe20007f7e0ff */
[----:B------:R3:W-:Y:S01]  /*19bd0*/  @P2 STG.E.U8 desc[UR16][R28.64], R71 ;  /* 0x000000471c002986 */ /* 0x0007e2000c101110 */
[----:B------:R-:W-:Y:S01]  /*19be0*/  ISETP.LT.AND P2, PT, R31, UR4, !P0 ;  /* 0x000000041f007c0c */ /* 0x000fe2000c741270 */
[----:B------:R-:W-:Y:S01]  /*19bf0*/  ULDC UR4, c[0x0][0x248] ;  /* 0x0000920000047ab9 */ /* 0x000fe20000000800 */
[C---:B------:R-:W-:Y:S01]  /*19c00*/  LEA.HI.X.SX32 R31, R69.reuse, R3, 0x1, P3 ;  /* 0x00000003451f7211 */ /* 0x040fe200018f0eff */
[----:B------:R-:W-:Y:S01]  /*19c10*/  VIADD R69, R69, UR4 ;  /* 0x0000000445457c36 */ /* 0x000fe20008000000 */
[----:B------:R-:W-:Y:S01]  /*19c20*/  ULDC UR4, c[0x0][0x22c] ;  /* 0x00008b0000047ab9 */ /* 0x000fe20000000800 */
[----:B------:R-:W-:Y:S02]  /*19c30*/  ULDC UR5, c[0x0][0x22c] ;  /* 0x00008b0000057ab9 */ /* 0x000fe40000000800 */
[----:B------:R4:W-:Y:S01]  /*19c40*/  @P1 STG.E.U8 desc[UR16][R30.64], R73 ;  /* 0x000000491e001986 */ /* 0x0009e2000c101110 */
[----:B--2---:R-:W-:-:S02]  /*19c50*/  IADD3 R66, P1, R69, R64, RZ ;  /* 0x0000004045427210 */ /* 0x004fc40007f3e0ff */
[----:B------:R-:W-:Y:S01]  /*19c60*/  ISETP.LT.AND P3, PT, R65, UR4, !P0 ;  /* 0x0000000441007c0c */ /* 0x000fe2000c761270 */
[----:B------:R-:W-:Y:S01]  /*19c70*/  ULDC UR4, c[0x0][0x248] ;  /* 0x0000920000047ab9 */ /* 0x000fe20000000800 */
[----:B---3--:R-:W-:Y:S01]  /*19c80*/  VIADD R28, R0, 0x18 ;  /* 0x00000018001c7836 */ /* 0x008fe20000000000 */
[CC--:B------:R-:W-:Y:S01]  /*19c90*/  LEA.HI.X.SX32 R67, R69.reuse, R3.reuse, 0x1, P1 ;  /* 0x0000000345437211 */ /* 0x0c0fe200008f0eff */
[----:B------:R-:W-:Y:S01]  /*19ca0*/  VIADD R69, R69, UR4 ;  /* 0x0000000445457c36 */ /* 0x000fe20008000000 */
[----:B------:R-:W-:Y:S01]  /*19cb0*/  PRMT R71, R9, 0x7771, RZ ;  /* 0x0000777109477816 */ /* 0x000fe200000000ff */
[----:B------:R-:W-:Y:S01]  /*19cc0*/  ULDC UR4, c[0x0][0x248] ;  /* 0x0000920000047ab9 */ /* 0x000fe20000000800 */
[----:B------:R-:W-:Y:S01]  /*19cd0*/  ISETP.LT.AND P1, PT, R28, UR5, !P0 ;  /* 0x000000051c007c0c */ /* 0x000fe2000c721270 */
[----:B------:R-:W-:Y:S02]  /*19ce0*/  ULDC UR5, c[0x0][0x248] ;  /* 0x0000920000057ab9 */ /* 0x000fe40000000800 */
[----:B------:R2:W-:Y:S01]  /*19cf0*/  @P4 STG.E.U8 desc[UR16][R66.64], R71 ;  /* 0x0000004742004986 */ /* 0x0005e2000c101110 */
[CC--:B------:R-:W-:Y:S01]  /*19d00*/  IADD3 R28, P4, R69.reuse, R64.reuse, RZ ;  /* 0x00000040451c7210 */ /* 0x0c0fe20007f9e0ff */
[C---:B----4-:R-:W-:Y:S01]  /*19d10*/  VIADD R31, R69.reuse, UR4 ;  /* 0x00000004451f7c36 */ /* 0x050fe20008000000 */
[----:B------:R-:W-:Y:S01]  /*19d20*/  PRMT R73, R10, 0x7770, RZ ;  /* 0x000077700a497816 */ /* 0x000fe200000000ff */
[----:B------:R-:W-:Y:S01]  /*19d30*/  VIADD R65, R0, 0x19 ;  /* 0x0000001900417836 */ /* 0x000fe20000000000 */
[-C--:B------:R-:W-:Y:S01]  /*19d40*/  LEA.HI.X.SX32 R29, R69, R3.reuse, 0x1, P4 ;  /* 0x00000003451d7211 */ /* 0x080fe200020f0eff */
[C---:B------:R-:W-:Y:S01]  /*19d50*/  VIADD R68, R31.reuse, UR5 ;  /* 0x000000051f447c36 */ /* 0x040fe20008000000 */
[CC--:B------:R-:W-:Y:S01]  /*19d60*/  IADD3 R30, P4, R31.reuse, R64.reuse, RZ ;  /* 0x000000401f1e7210 */ /* 0x0c0fe20007f9e0ff */
[----:B------:R-:W-:Y:S01]  /*19d70*/  ULDC UR4, c[0x0][0x22c] ;  /* 0x00008b0000047ab9 */ /* 0x000fe20000000800 */
[----:B------:R-:W-:Y:S01]  /*19d80*/  PRMT R69, R10, 0x7771, RZ ;  /* 0x000077710a457816 */ /* 0x000fe200000000ff */
[----:B------:R3:W-:Y:S01]  /*19d90*/  @P6 STG.E.U8 desc[UR16][R28.64], R73 ;  /* 0x000000491c006986 */ /* 0x0007e2000c101110 */
[----:B------:R-:W-:Y:S01]  /*19da0*/  LEA.HI.X.SX32 R31, R31, R3, 0x1, P4 ;  /* 0x000000031f1f7211 */ /* 0x000fe200020f0eff */
[----:B------:R-:W-:Y:S01]  /*19db0*/  ULDC UR5, c[0x0][0x22c] ;  /* 0x00008b0000057ab9 */ /* 0x000fe20000000800 */
[----:B--2---:R-:W-:-:S02]  /*19dc0*/  IADD3 R66, P6, R68, R64, RZ ;  /* 0x0000004044427210 */ /* 0x004fc40007fde0ff */
[----:B------:R-:W-:Y:S01]  /*19dd0*/  ISETP.LT.AND P4, PT, R65, UR4, !P0 ;  /* 0x0000000441007c0c */ /* 0x000fe2000c781270 */
[----:B------:R-:W-:Y:S01]  /*19de0*/  ULDC UR4, c[0x0][0x248] ;  /* 0x0000920000047ab9 */ /* 0x000fe20000000800 */
[----:B------:R-:W-:Y:S01]  /*19df0*/  LEA.HI.X.SX32 R67, R68, R3, 0x1, P6 ;  /* 0x0000000344437211 */ /* 0x000fe200030f0eff */
[----:B------:R-:W-:Y:S01]  /*19e00*/  VIADD R65, R0, 0x1a ;  /* 0x0000001a00417836 */ /* 0x000fe20000000000 */
[----:B------:R-:W-:Y:S01]  /*19e10*/  PRMT R71, R11, 0x7770, RZ ;  /* 0x000077700b477816 */ /* 0x000fe200000000ff */
[----:B------:R-:W-:Y:S01]  /*19e20*/  VIADD R68, R68, UR4 ;  /* 0x0000000444447c36 */ /* 0x000fe20008000000 */
[----:B------:R2:W-:Y:S01]  /*19e30*/  @P5 STG.E.U8 desc[UR16][R30.64], R69 ;  /* 0x000000451e005986 */ /* 0x0005e2000c101110 */
[----:B---3--:R-:W-:Y:S01]  /*19e40*/  VIADD R29, R0, 0x1b ;  /* 0x0000001b001d7836 */ /* 0x008fe20000000000 */
[----:B------:R-:W-:Y:S01]  /*19e50*/  ISETP.LT.AND P6, PT, R65, UR5, !P0 ;  /* 0x0000000541007c0c */ /* 0x000fe2000c7c1270 */
[----:B------:R-:W-:Y:S01]  /*19e60*/  ULDC UR5, c[0x0][0x22c] ;  /* 0x00008b0000057ab9 */ /* 0x000fe20000000800 */
[----:B------:R3:W-:Y:S01]  /*19e70*/  @P2 STG.E.U8 desc[UR16][R66.64], R71 ;  /* 0x0000004742002986 */ /* 0x0007e2000c101110 */
[----:B------:R-:W-:Y:S01]  /*19e80*/  IADD3 R28, P2, R68, R64, RZ ;  /* 0x00000040441c7210 */ /* 0x000fe20007f5e0ff */
[----:B------:R-:W-:Y:S01]  /*19e90*/  ULDC UR4, c[0x0][0x248] ;  /* 0x0000920000047ab9 */ /* 0x000fe20000000800 */
[----:B------:R-:W-:-:S02]  /*19ea0*/  ISETP.LT.AND P5, PT, R29, UR5, !P0 ;  /* 0x000000051d007c0c */ /* 0x000fc4000c7a1270 */
[----:B------:R-:W-:Y:S01]  /*19eb0*/  PRMT R73, R11, 0x7771, RZ ;  /* 0x000077710b497816 */ /* 0x000fe200000000ff */
[----:B--2---:R-:W-:Y:S01]  /*19ec0*/  VIADD R31, R0, 0x1c ;  /* 0x0000001c001f7836 */ /* 0x004fe20000000000 */
[CC--:B------:R-:W-:Y:S01]  /*19ed0*/  LEA.HI.X.SX32 R29, R68.reuse, R3.reuse, 0x1, P2 ;  /* 0x00000003441d7211 */ /* 0x0c0fe200010f0eff */
[----:B------:R-:W-:Y:S01]  /*19ee0*/  VIADD R69, R68, UR4 ;  /* 0x0000000444457c36 */ /* 0x000fe20008000000 */
[----:B------:R-:W-:Y:S01]  /*19ef0*/  ULDC UR4, c[0x0][0x22c] ;  /* 0x00008b0000047ab9 */ /* 0x000fe20000000800 */
[----:B---3--:R-:W-:Y:S01]  /*19f00*/  PRMT R71, R8, 0x7772, RZ ;  /* 0x0000777208477816 */ /* 0x008fe200000000ff */
[----:B------:R-:W-:Y:S01]  /*19f10*/  VIADD R65, R0, 0x1d ;  /* 0x0000001d00417836 */ /* 0x000fe20000000000 */
[----:B------:R2:W-:Y:S01]  /*19f20*/  @P3 STG.E.U8 desc[UR16][R28.64], R73 ;  /* 0x000000491c003986 */ /* 0x0005e2000c101110 */
[----:B------:R-:W-:Y:S01]  /*19f30*/  IADD3 R30, P2, R69, R64, RZ ;  /* 0x00000040451e7210 */ /* 0x000fe20007f5e0ff */
[----:B------:R-:W-:Y:S01]  /*19f40*/  ULDC UR5, c[0x0][0x22c] ;  /* 0x00008b0000057ab9 */ /* 0x000fe20000000800 */
[----:B------:R-:W-:Y:S01]  /*19f50*/  ISETP.LT.AND P3, PT, R31, UR4, !P0 ;  /* 0x000000041f007c0c */ /* 0x000fe2000c761270 */
[----:B------:R-:W-:Y:S01]  /*19f60*/  ULDC UR4, c[0x0][0x248] ;  /* 0x0000920000047ab9 */ /* 0x000fe20000000800 */
[C---:B------:R-:W-:Y:S01]  /*19f70*/  LEA.HI.X.SX32 R31, R69.reuse, R3, 0x1, P2 ;  /* 0x00000003451f7211 */ /* 0x040fe200010f0eff */
[----:B------:R-:W-:Y:S01]  /*19f80*/  VIADD R69, R69, UR4 ;  /* 0x0000000445457c36 */ /* 0x000fe20008000000 */
[----:B------:R-:W-:-:S03]  /*19f90*/  ULDC UR4, c[0x0][0x22c] ;  /* 0x00008b0000047ab9 */ /* 0x000fc60000000800 */
[----:B------:R3:W-:Y:S01]  /*19fa0*/  @P1 STG.E.U8 desc[UR16][R30.64], R71 ;  /* 0x000000471e001986 */ /* 0x0007e2000c101110 */
[-C--:B------:R-:W-:Y:S02]  /*19fb0*/  IADD3 R66, P1, R69, R64.reuse, RZ ;  /* 0x0000004045427210 */ /* 0x080fe40007f3e0ff */
[----:B------:R-:W-:Y:S01]  /*19fc0*/  ISETP.LT.AND P2, PT, R65, UR4, !P0 ;  /* 0x0000000441007c0c */ /* 0x000fe2000c741270 */
[----:B------:R-:W-:Y:S01]  /*19fd0*/  ULDC UR4, c[0x0][0x248] ;  /* 0x0000920000047ab9 */ /* 0x000fe20000000800 */
[----:B--2---:R-:W-:Y:S01]  /*19fe0*/  VIADD R28, R0, 0x1e ;  /* 0x0000001e001c7836 */ /* 0x004fe20000000000 */
[CC--:B------:R-:W-:Y:S01]  /*19ff0*/  LEA.HI.X.SX32 R67, R69.reuse, R3.reuse, 0x1, P1 ;  /* 0x0000000345437211 */ /* 0x0c0fe200008f0eff */
[----:B------:R-:W-:Y:S01]  /*1a000*/  VIADD R69, R69, UR4 ;  /* 0x0000000445457c36 */ /* 0x000fe20008000000 */
[----:B------:R-:W-:Y:S01]  /*1a010*/  PRMT R65, R8, 0x7773, RZ ;  /* 0x0000777308417816 */ /* 0x000fe200000000ff */
[----:B------:R-:W-:Y:S01]  /*1a020*/  ULDC UR4, c[0x0][0x248] ;  /* 0x0000920000047ab9 */ /* 0x000fe20000000800 */
[----:B------:R-:W-:Y:S01]  /*1a030*/  ISETP.LT.AND P1, PT, R28, UR5, !P0 ;  /* 0x000000051c007c0c */ /* 0x000fe2000c721270 */
[----:B------:R-:W-:Y:S01]  /*1a040*/  ULDC UR5, c[0x0][0x248] ;  /* 0x0000920000057ab9 */ /* 0x000fe20000000800 */
[C---:B---3--:R-:W-:Y:S01]  /*1a050*/  VIADD R31, R69.reuse, UR4 ;  /* 0x00000004451f7c36 */ /* 0x048fe20008000000 */
[----:B------:R2:W-:Y:S01]  /*1a060*/  @P4 STG.E.U8 desc[UR16][R66.64], R65 ;  /* 0x0000004142004986 */ /* 0x0005e2000c101110 */
[----:B------:R-:W-:Y:S01]  /*1a070*/  IADD3 R28, P4, R69, R64, RZ ;  /* 0x00000040451c7210 */ /* 0x000fe20007f9e0ff */
[----:B------:R-:W-:Y:S01]  /*1a080*/  VIADD R30, R0, 0x1f ;  /* 0x0000001f001e7836 */ /* 0x000fe20000000000 */
[----:B------:R-:W-:Y:S01]  /*1a090*/  PRMT R71, R9, 0x7772, RZ ;  /* 0x0000777209477816 */ /* 0x000fe200000000ff */
[----:B------:R-:W-:Y:S01]  /*1a0a0*/  ULDC UR4, c[0x0][0x22c] ;  /* 0x00008b0000047ab9 */ /* 0x000fe20000000800 */
[----:B------:R-:W-:-:S02]  /*1a0b0*/  LEA.HI.X.SX32 R29, R69, R3, 0x1, P4 ;  /* 0x00000003451d7211 */ /* 0x000fc400020f0eff */
[-C--:B------:R-:W-:Y:S02]  /*1a0c0*/  IADD3 R8, P4, R31, R64.reuse, RZ ;  /* 0x000000401f087210 */ /* 0x080fe40007f9e0ff */
[----:B------:R-:W-:Y:S01]  /*1a0d0*/  PRMT R69, R9, 0x7773, RZ ;  /* 0x0000777309457816 */ /* 0x000fe200000000ff */
[C---:B--2---:R-:W-:Y:S01]  /*1a0e0*/  VIADD R66, R31.reuse, UR5 ;  /* 0x000000051f427c36 */ /* 0x044fe20008000000 */
[-C--:B------:R-:W-:Y:S01]  /*1a0f0*/  LEA.HI.X.SX32 R9, R31, R3.reuse, 0x1, P4 ;  /* 0x000000031f097211 */ /* 0x080fe200020f0eff */
[----:B------:R2:W-:Y:S01]  /*1a100*/  @P6 STG.E.U8 desc[UR16][R28.64], R71 ;  /* 0x000000471c006986 */ /* 0x0005e2000c101110 */
[----:B------:R-:W-:Y:S01]  /*1a110*/  ISETP.LT.AND P4, PT, R30, UR4, !P0 ;  /* 0x000000041e007c0c */ /* 0x000fe2000c781270 */
[----:B------:R-:W-:Y:S01]  /*1a120*/  ULDC UR4, c[0x0][0x248] ;  /* 0x0000920000047ab9 */ /* 0x000fe20000000800 */
[----:B------:R-:W-:Y:S01]  /*1a130*/  IADD3 R30, P6, R66, R64, RZ ;  /* 0x00000040421e7210 */ /* 0x000fe20007fde0ff */
[----:B------:R-:W-:Y:S01]  /*1a140*/  VIADD R65, R0, 0x20 ;  /* 0x0000002000417836 */ /* 0x000fe20000000000 */
[----:B------:R-:W-:Y:S01]  /*1a150*/  PRMT R67, R10, 0x7772, RZ ;  /* 0x000077720a437816 */ /* 0x000fe200000000ff */
[----:B------:R-:W-:Y:S01]  /*1a160*/  ULDC UR5, c[0x0][0x22c] ;  /* 0x00008b0000057ab9 */ /* 0x000fe20000000800 */
[C---:B------:R-:W-:Y:S01]  /*1a170*/  LEA.HI.X.SX32 R31, R66.reuse, R3, 0x1, P6 ;  /* 0x00000003421f7211 */ /* 0x040fe200030f0eff */
[----:B------:R-:W-:Y:S01]  /*1a180*/  VIADD R66, R66, UR4 ;  /* 0x0000000442427c36 */ /* 0x000fe20008000000 */
[----:B------:R3:W-:Y:S01]  /*1a190*/  @P5 STG.E.U8 desc[UR16][R8.64], R69 ;  /* 0x0000004508005986 */ /* 0x0007e2000c101110 */
[----:B------:R-:W-:-:S03]  /*1a1a0*/  ULDC UR4, c[0x0][0x248] ;  /* 0x0000920000047ab9 */ /* 0x000fc60000000800 */
[----:B------:R4:W-:Y:S01]  /*1a1b0*/  @P3 STG.E.U8 desc[UR16][R30.64], R67 ;  /* 0x000000431e003986 */ /* 0x0009e2000c101110 */
[----:B------:R-:W-:Y:S01]  /*1a1c0*/  ISETP.LT.AND P6, PT, R65, UR5, !P0 ;  /* 0x0000000541007c0c */ /* 0x000fe2000c7c1270 */
[----:B--2---:R-:W-:Y:S01]  /*1a1d0*/  VIADD R28, R0, 0x21 ;  /* 0x00000021001c7836 */ /* 0x004fe20000000000 */
[----:B------:R-:W-:Y:S01]  /*1a1e0*/  ULDC UR5, c[0x0][0x22c] ;  /* 0x00008b0000057ab9 */ /* 0x000fe20000000800 */
[C---:B------:R-:W-:Y:S01]  /*1a1f0*/  VIADD R65, R66.reuse, UR4 ;  /* 0x0000000442417c36 */ /* 0x040fe20008000000 */
[----:B------:R-:W-:Y:S01]  /*1a200*/  ULDC UR4, c[0x0][0x22c] ;  /* 0x00008b0000047ab9 */ /* 0x000fe20000000800 */
[----:B---3--:R-:W-:Y:S02]  /*1a210*/  IADD3 R8, P3, R66, R64, RZ ;  /* 0x0000004042087210 */ /* 0x008fe40007f7e0ff */
[----:B------:R-:W-:Y:S01]  /*1a220*/  PRMT R69, R10, 0x7773, RZ ;  /* 0x000077730a457816 */ /* 0x000fe200000000ff */
[----:B------:R-:W-:Y:S01]  /*1a230*/  VIADD R10, R0, 0x22 ;  /* 0x00000022000a7836 */ /* 0x000fe20000000000 */
[----:B------:R-:W-:-:S02]  /*1a240*/  LEA.HI.X.SX32 R9, R66, R3, 0x1, P3 ;  /* 0x0000000342097211 */ /* 0x000fc400018f0eff */
[----:B------:R-:W-:Y:S02]  /*1a250*/  ISETP.LT.AND P5, PT, R28, UR5, !P0 ;  /* 0x000000051c007c0c */ /* 0x000fe4000c7a1270 */
[----:B----4-:R-:W-:Y:S01]  /*1a260*/  PRMT R67, R11, 0x7772, RZ ;  /* 0x000077720b437816 */ /* 0x010fe200000000ff */
[----:B------:R2:W-:Y:S01]  /*1a270*/  @P2 STG.E.U8 desc[UR16][R8.64], R69 ;  /* 0x0000004508002986 */ /* 0x0005e2000c101110 */
[CC--:B------:R-:W-:Y:S01]  /*1a280*/  IADD3 R28, P3, R65.reuse, R64.reuse, RZ ;  /* 0x00000040411c7210 */ /* 0x0c0fe20007f7e0ff */
[----:B------:R-:W-:Y:S01]  /*1a290*/  VIADD R30, R0, 0x23 ;  /* 0x00000023001e7836 */ /* 0x000fe20000000000 */
[----:B------:R-:W-:Y:S01]  /*1a2a0*/  ISETP.LT.AND P2, PT, R10, UR4, !P0 ;  /* 0x000000040a007c0c */ /* 0x000fe2000c741270 */
[----:B------:R-:W-:Y:S01]  /*1a2b0*/  ULDC UR4, c[0x0][0x248] ;  /* 0x0000920000047ab9 */ /* 0x000fe20000000800 */
[C---:B------:R-:W-:Y:S01]  /*1a2c0*/  LEA.HI.X.SX32 R29, R65.reuse, R3, 0x1, P3 ;  /* 0x00000003411d7211 */ /* 0x040fe200018f0eff */
[----:B------:R-:W-:Y:S01]  /*1a2d0*/  VIADD R65, R65, UR4 ;  /* 0x0000000441417c36 */ /* 0x000fe20008000000 */
[----:B------:R-:W-:Y:S01]  /*1a2e0*/  ULDC UR4, c[0x0][0x22c] ;  /* 0x00008b0000047ab9 */ /* 0x000fe20000000800 */
[----:B------:R-:W-:Y:S01]  /*1a2f0*/  PRMT R31, R11, 0x7773, RZ ;  /* 0x000077730b1f7816 */ /* 0x000fe200000000ff */
[----:B------:R-:W-:Y:S01]  /*1a300*/  ULDC UR5, c[0x0][0x22c] ;  /* 0x00008b0000057ab9 */ /* 0x000fe20000000800 */
[----:B------:R3:W-:Y:S01]  /*1a310*/  @P1 STG.E.U8 desc[UR16][R28.64], R67 ;  /* 0x000000431c001986 */ /* 0x0007e2000c101110 */
[----:B------:R-:W-:-:S02]  /*1a320*/  IADD3 R10, P1, R65, R64, RZ ;  /* 0x00000040410a7210 */ /* 0x000fc40007f3e0ff */
[----:B------:R-:W-:Y:S01]  /*1a330*/  ISETP.LT.AND P3, PT, R30, UR4, !P0 ;  /* 0x000000041e007c0c */ /* 0x000fe2000c761270 */
[----:B------:R-:W-:Y:S01]  /*1a340*/  ULDC UR4, c[0x0][0x248] ;  /* 0x0000920000047ab9 */ /* 0x000fe20000000800 */
[----:B--2---:R-:W-:Y:S01]  /*1a350*/  VIADD R8, R0, 0x24 ;  /* 0x0000002400087836 */ /* 0x004fe20000000000 */
[CC--:B------:R-:W-:Y:S01]  /*1a360*/  LEA.HI.X.SX32 R11, R65.reuse, R3.reuse, 0x1, P1 ;  /* 0x00000003410b7211 */ /* 0x0c0fe200008f0eff */
[----:B------:R-:W-:Y:S01]  /*1a370*/  VIADD R65, R65, UR4 ;  /* 0x0000000441417c36 */ /* 0x000fe20008000000 */
[----:B------:R-:W-:Y:S02]  /*1a380*/  ULDC UR4, c[0x0][0x248] ;  /* 0x0000920000047ab9 */ /* 0x000fe40000000800 */
[----:B------:R-:W-:Y:S01]  /*1a390*/  ISETP.LT.AND P1, PT, R8, UR5, !P0 ;  /* 0x0000000508007c0c */ /* 0x000fe2000c721270 */
[----:B------:R2:W-:Y:S01]  /*1a3a0*/  @P4 STG.E.U8 desc[UR16][R10.64], R31 ;  /* 0x0000001f0a004986 */ /* 0x0005e2000c101110 */
[CC--:B------:R-:W-:Y:S01]  /*1a3b0*/  IADD3 R8, P4, R65.reuse, R64.reuse, RZ ;  /* 0x0000004041087210 */ /* 0x0c0fe20007f9e0ff */
[C---:B---3--:R-:W-:Y:S01]  /*1a3c0*/  VIADD R29, R65.reuse, UR4 ;  /* 0x00000004411d7c36 */ /* 0x048fe20008000000 */
[----:B------:R-:W-:Y:S01]  /*1a3d0*/  ULDC UR5, c[0x0][0x248] ;  /* 0x0000920000057ab9 */ /* 0x000fe20000000800 */
[----:B------:R-:W-:Y:S01]  /*1a3e0*/  PRMT R69, R4, 0x7770, RZ ;  /* 0x0000777004457816 */ /* 0x000fe200000000ff */
[----:B------:R-:W-:Y:S01]  /*1a3f0*/  VIADD R30, R0, 0x25 ;  /* 0x00000025001e7836 */ /* 0x000fe20000000000 */
[----:B------:R-:W-:Y:S01]  /*1a400*/  LEA.HI.X.SX32 R9, R65, R3, 0x1, P4 ;  /* 0x0000000341097211 */ /* 0x000fe200020f0eff */
[----:B------:R-:W-:Y:S01]  /*1a410*/  ULDC UR4, c[0x0][0x22c] ;  /* 0x00008b0000047ab9 */ /* 0x000fe20000000800 */
[C---:B------:R-:W-:Y:S01]  /*1a420*/  IADD3 R28, P4, R29.reuse, R64, RZ ;  /* 0x000000401d1c7210 */ /* 0x040fe20007f9e0ff */
[----:B--2---:R-:W-:-:S02]  /*1a430*/  VIADD R31, R29, UR5 ;  /* 0x000000051d1f7c36 */ /* 0x004fc40008000000 */
[----:B------:R2:W-:Y:S01]  /*1a440*/  @P6 STG.E.U8 desc[UR16][R8.64], R69 ;  /* 0x0000004508006986 */ /* 0x0005e2000c101110 */
[-C--:B------:R-:W-:Y:S01]  /*1a450*/  LEA.HI.X.SX32 R29, R29, R3.reuse, 0x1, P4 ;  /* 0x000000031d1d7211 */ /* 0x080fe200020f0eff */
[----:B------:R-:W-:Y:S01]  /*1a460*/  ULDC UR5, c[0x0][0x22c] ;  /* 0x00008b0000057ab9 */ /* 0x000fe20000000800 */
[CC--:B------:R-:W-:Y:S02]  /*1a470*/  IADD3 R10, P6, R31.reuse, R64.reuse, RZ ;  /* 0x000000401f0a7210 */ /* 0x0c0fe40007fde0ff */
[----:B------:R-:W-:Y:S01]  /*1a480*/  ISETP.LT.AND P4, PT, R30, UR4, !P0 ;  /* 0x000000041e007c0c */ /* 0x000fe2000c781270 */
[----:B------:R-:W-:Y:S01]  /*1a490*/  ULDC UR4, c[0x0][0x248] ;  /* 0x0000920000047ab9 */ /* 0x000fe20000000800 */
[----:B------:R-:W-:Y:S01]  /*1a4a0*/  PRMT R67, R4, 0x7771, RZ ;  /* 0x0000777104437816 */ /* 0x000fe200000000ff */
[C---:B------:R-:W-:Y:S01]  /*1a4b0*/  VIADD R30, R0.reuse, 0x26 ;  /* 0x00000026001e7836 */ /* 0x040fe20000000000 */
[CC--:B------:R-:W-:Y:S01]  /*1a4c0*/  LEA.HI.X.SX32 R11, R31.reuse, R3.reuse, 0x1, P6 ;  /* 0x000000031f0b7211 */ /* 0x0c0fe200030f0eff */
[----:B------:R-:W-:Y:S01]  /*1a4d0*/  VIADD R31, R31, UR4 ;  /* 0x000000041f1f7c36 */ /* 0x000fe20008000000 */
[----:B------:R-:W-:Y:S01]  /*1a4e0*/  PRMT R65, R5, 0x7770, RZ ;  /* 0x0000777005417816 */ /* 0x000fe200000000ff */
[----:B------:R3:W-:Y:S01]  /*1a4f0*/  @P5 STG.E.U8 desc[UR16][R28.64], R67 ;  /* 0x000000431c005986 */ /* 0x0007e2000c101110 */
[----:B--2---:R-:W-:Y:S01]  /*1a500*/  VIADD R9, R0, 0x27 ;  /* 0x0000002700097836 */ /* 0x004fe20000000000 */
[----:B------:R-:W-:Y:S01]  /*1a510*/  ISETP.LT.AND P6, PT, R30, UR5, !P0 ;  /* 0x000000051e007c0c */ /* 0x000fe2000c7c1270 */
[----:B------:R-:W-:Y:S01]  /*1a520*/  ULDC UR5, c[0x0][0x22c] ;  /* 0x00008b0000057ab9 */ /* 0x000fe20000000800 */
[----:B------:R2:W-:Y:S01]  /*1a530*/  @P2 STG.E.U8 desc[UR16][R10.64], R65 ;  /* 0x000000410a002986 */ /* 0x0005e2000c101110 */
[-C--:B------:R-:W-:Y:S01]  /*1a540*/  IADD3 R8, P2, R31, R64.reuse, RZ ;  /* 0x000000401f087210 */ /* 0x080fe20007f5e0ff */
[----:B------:R-:W-:Y:S01]  /*1a550*/  ULDC UR4, c[0x0][0x248] ;  /* 0x0000920000047ab9 */ /* 0x000fe20000000800 */
[----:B------:R-:W-:Y:S01]  /*1a560*/  ISETP.LT.AND P5, PT, R9, UR5, !P0 ;  /* 0x0000000509007c0c */ /* 0x000fe2000c7a1270 */
[C---:B------:R-:W-:Y:S01]  /*1a570*/  VIADD R30, R31.reuse, UR4 ;  /* 0x000000041f1e7c36 */ /* 0x040fe20008000000 */
[----:B------:R-:W-:Y:S01]  /*1a580*/  LEA.HI.X.SX32 R9, R31, R3, 0x1, P2 ;  /* 0x000000031f097211 */ /* 0x000fe200010f0eff */
[----:B------:R-:W-:Y:S01]  /*1a590*/  ULDC UR4, c[0x0][0x22c] ;  /* 0x00008b0000047ab9 */ /* 0x000fe20000000800 */
[----:B------:R-:W-:Y:S01]  /*1a5a0*/  PRMT R31, R5, 0x7771, RZ ;  /* 0x00007771051f7816 */ /* 0x000fe200000000ff */
[----:B---3--:R-:W-:Y:S01]  /*1a5b0*/  VIADD R28, R0, 0x28 ;  /* 0x00000028001c7836 */ /* 0x008fe20000000000 */
[----:B------:R-:W-:Y:S01]  /*1a5c0*/  ULDC UR5, c[0x0][0x22c] ;  /* 0x00008b0000057ab9 */ /* 0x000fe20000000800 */
[----:B--2---:R-:W-:-:S02]  /*1a5d0*/  IADD3 R10, P2, R30, R64, RZ ;  /* 0x000000401e0a7210 */ /* 0x004fc40007f5e0ff */
        /* <DEDUP_REMOVED lines=9> */
[----:B------:R-:W-:Y:S02]  /*1a670*/  IADD3 R28, P1, R30, R64, RZ ;  /* 0x000000401e1c7210 */ /* 0x000fe40007f3e0ff */
[----:B------:R-:W-:Y:S01]  /*1a680*/  ISETP.LT.AND P2, PT, R29, UR4, !P0 ;  /* 0x000000041d007c0c */ /* 0x000fe2000c741270 */
[----:B------:R-:W-:Y:S01]  /*1a690*/  ULDC UR4, c[0x0][0x248] ;  /* 0x0000920000047ab9 */ /* 0x000fe20000000800 */
[----:B--2---:R-:W-:Y:S01]  /*1a6a0*/  VIADD R8, R0, 0x2a ;  /* 0x0000002a00087836 */ /* 0x004fe20000000000 */
[C---:B------:R-:W-:Y:S01]  /*1a6b0*/  LEA.HI.X.SX32 R29, R30.reuse, R3, 0x1, P1 ;  /* 0x000000031e1d7211 */ /* 0x040fe200008f0eff */
[----:B------:R-:W-:Y:S01]  /*1a6c0*/  VIADD R9, R30, UR4 ;  /* 0x000000041e097c36 */ /* 0x000fe20008000000 */
[----:B------:R-:W-:Y:S01]  /*1a6d0*/  PRMT R31, R6, 0x7771, RZ ;  /* 0x00007771061f7816 */ /* 0x000fe200000000ff */
[----:B------:R-:W-:Y:S01]  /*1a6e0*/  ULDC UR4, c[0x0][0x248] ;  /* 0x0000920000047ab9 */ /* 0x000fe20000000800 */
[----:B------:R-:W-:Y:S01]  /*1a6f0*/  ISETP.LT.AND P1, PT, R8, UR5, !P0 ;  /* 0x0000000508007c0c */ /* 0x000fe2000c721270 */
[----:B------:R-:W-:-:S02]  /*1a700*/  ULDC UR5, c[0x0][0x248] ;  /* 0x0000920000057ab9 */ /* 0x000fc40000000800 */
[----:B------:R2:W-:Y:S01]  /*1a710*/  @P4 STG.E.U8 desc[UR16][R28.64], R31 ;  /* 0x0000001f1c004986 */ /* 0x0005e2000c101110 */
[CC--:B------:R-:W-:Y:S01]  /*1a720*/  IADD3 R8, P4, R9.reuse, R64.reuse, RZ ;  /* 0x0000004009087210 */ /* 0x0c0fe20007f9e0ff */
[----:B---3--:R-:W-:Y:S01]  /*1a730*/  VIADD R11, R9, UR4 ;  /* 0x00000004090b7c36 */ /* 0x008fe20008000000 */
[----:B------:R-:W-:Y:S01]  /*1a740*/  PRMT R69, R7, 0x7770, RZ ;  /* 0x0000777007457816 */ /* 0x000fe200000000ff */
[----:B------:R-:W-:Y:S01]  /*1a750*/  VIADD R30, R0, 0x2b ;  /* 0x0000002b001e7836 */ /* 0x000fe20000000000 */
[-C--:B------:R-:W-:Y:S01]  /*1a760*/  LEA.HI.X.SX32 R9, R9, R3.reuse, 0x1, P4 ;  /* 0x0000000309097211 */ /* 0x080fe200020f0eff */
[----:B------:R-:W-:Y:S01]  /*1a770*/  ULDC UR4, c[0x0][0x22c] ;  /* 0x00008b0000047ab9 */ /* 0x000fe20000000800 */
[CC--:B------:R-:W-:Y:S01]  /*1a780*/  IADD3 R10, P4, R11.reuse, R64.reuse, RZ ;  /* 0x000000400b0a7210 */ /* 0x0c0fe20007f9e0ff */
[C---:B--2---:R-:W-:Y:S02]  /*1a790*/  VIADD R31, R11.reuse, UR5 ;  /* 0x000000050b1f7c36 */ /* 0x044fe40008000000 */
[----:B------:R2:W-:Y:S01]  /*1a7a0*/  @P6 STG.E.U8 desc[UR16][R8.64], R69 ;  /* 0x0000004508006986 */ /* 0x0005e2000c101110 */
[----:B------:R-:W-:Y:S01]  /*1a7b0*/  LEA.HI.X.SX32 R11, R11, R3, 0x1, P4 ;  /* 0x000000030b0b7211 */ /* 0x000fe200020f0eff */
[----:B------:R-:W-:Y:S01]  /*1a7c0*/  ULDC UR5, c[0x0][0x22c] ;  /* 0x00008b0000057ab9 */ /* 0x000fe20000000800 */
[----:B------:R-:W-:-:S02]  /*1a7d0*/  IADD3 R28, P6, R31, R64, RZ ;  /* 0x000000401f1c7210 */ /* 0x000fc40007fde0ff */
[----:B------:R-:W-:Y:S01]  /*1a7e0*/  ISETP.LT.AND P4, PT, R30, UR4, !P0 ;  /* 0x000000041e007c0c */ /* 0x000fe2000c781270 */
[----:B------:R-:W-:Y:S01]  /*1a7f0*/  ULDC UR4, c[0x0][0x248] ;  /* 0x0000920000047ab9 */ /* 0x000fe20000000800 */
[----:B------:R-:W-:Y:S01]  /*1a800*/  PRMT R67, R7, 0x7771, RZ ;  /* 0x0000777107437816 */ /* 0x000fe200000000ff */
[----:B------:R-:W-:Y:S01]  /*1a810*/  VIADD R30, R0, 0x2c ;  /* 0x0000002c001e7836 */ /* 0x000fe20000000000 */
        /* <DEDUP_REMOVED lines=15> */
[----:B------:R-:W-:Y:S01]  /*1a910*/  VIADD R4, R0, 0x2e ;  /* 0x0000002e00047836 */ /* 0x000fe20000000000 */
[----:B---3--:R-:W-:Y:S01]  /*1a920*/  IADD3 R10, P3, R30, R64, RZ ;  /* 0x000000401e0a7210 */ /* 0x008fe20007f7e0ff */
[----:B------:R-:W-:-:S02]  /*1a930*/  ULDC UR5, c[0x0][0x22c] ;  /* 0x00008b0000057ab9 */ /* 0x000fc40000000800 */
[----:B------:R3:W-:Y:S01]  /*1a940*/  @P2 STG.E.U8 desc[UR16][R8.64], R31 ;  /* 0x0000001f08002986 */ /* 0x0007e2000c101110 */
[----:B------:R-:W-:Y:S01]  /*1a950*/  ISETP.LT.AND P2, PT, R4, UR4, !P0 ;  /* 0x0000000404007c0c */ /* 0x000fe2000c741270 */
[----:B------:R-:W-:Y:S01]  /*1a960*/  ULDC UR4, c[0x0][0x248] ;  /* 0x0000920000047ab9 */ /* 0x000fe20000000800 */
[C---:B------:R-:W-:Y:S01]  /*1a970*/  LEA.HI.X.SX32 R11, R30.reuse, R3, 0x1, P3 ;  /* 0x000000031e0b7211 */ /* 0x040fe200018f0eff */
[----:B------:R-:W-:Y:S01]  /*1a980*/  VIADD R30, R30, UR4 ;  /* 0x000000041e1e7c36 */ /* 0x000fe20008000000 */
[----:B--2---:R-:W-:Y:S01]  /*1a990*/  PRMT R65, R5, 0x7772, RZ ;  /* 0x0000777205417816 */ /* 0x004fe200000000ff */
[----:B------:R-:W-:Y:S01]  /*1a9a0*/  VIADD R4, R0, 0x2f ;  /* 0x0000002f00047836 */ /* 0x000fe20000000000 */
[----:B------:R-:W-:-:S03]  /*1a9b0*/  ULDC UR4, c[0x0][0x22c] ;  /* 0x00008b0000047ab9 */ /* 0x000fc60000000800 */
[----:B------:R2:W-:Y:S01]  /*1a9c0*/  @P1 STG.E.U8 desc[UR16][R10.64], R65 ;  /* 0x000000410a001986 */ /* 0x0005e2000c101110 */
[-C--:B------:R-:W-:Y:S02]  /*1a9d0*/  IADD3 R28, P1, R30, R64.reuse, RZ ;  /* 0x000000401e1c7210 */ /* 0x080fe40007f3e0ff */
[----:B------:R-:W-:Y:S01]  /*1a9e0*/  ISETP.LT.AND P3, PT, R4, UR4, !P0 ;  /* 0x0000000404007c0c */ /* 0x000fe2000c761270 */
[----:B------:R-:W-:Y:S01]  /*1a9f0*/  ULDC UR4, c[0x0][0x248] ;  /* 0x0000920000047ab9 */ /* 0x000fe20000000800 */
[----:B------:R-:W-:Y:S01]  /*1aa00*/  VIADD R4, R0, 0x30 ;  /* 0x0000003000047836 */ /* 0x000fe20000000000 */
[CC--:B------:R-:W-:Y:S01]  /*1aa10*/  LEA.HI.X.SX32 R29, R30.reuse, R3.reuse, 0x1, P1 ;  /* 0x000000031e1d7211 */ /* 0x0c0fe200008f0eff */
[----:B------:R-:W-:Y:S01]  /*1aa20*/  VIADD R30, R30, UR4 ;  /* 0x000000041e1e7c36 */ /* 0x000fe20008000000 */
[----:B---3--:R-:W-:Y:S01]  /*1aa30*/  PRMT R31, R5, 0x7773, RZ ;  /* 0x00007773051f7816 */ /* 0x008fe200000000ff */
[----:B------:R-:W-:Y:S01]  /*1aa40*/  ULDC UR4, c[0x0][0x248] ;  /* 0x0000920000047ab9 */ /* 0x000fe20000000800 */
[----:B------:R-:W-:Y:S01]  /*1aa50*/  ISETP.LT.AND P1, PT, R4, UR5, !P0 ;  /* 0x0000000504007c0c */ /* 0x000fe2000c721270 */
[C---:B------:R-:W-:Y:S01]  /*1aa60*/  VIADD R9, R30.reuse, UR4 ;  /* 0x000000041e097c36 */ /* 0x040fe20008000000 */
[----:B------:R-:W-:Y:S01]  /*1aa70*/  ULDC UR5, c[0x0][0x248] ;  /* 0x0000920000057ab9 */ /* 0x000fe20000000800 */
[----:B------:R3:W-:Y:S01]  /*1aa80*/  @P4 STG.E.U8 desc[UR16][R28.64], R31 ;  /* 0x0000001f1c004986 */ /* 0x0007e2000c101110 */
[----:B------:R-:W-:Y:S01]  /*1aa90*/  IADD3 R4, P4, R30, R64, RZ ;  /* 0x000000401e047210 */ /* 0x000fe20007f9e0ff */
[----:B--2---:R-:W-:Y:S01]  /*1aaa0*/  VIADD R10, R0, 0x31 ;  /* 0x00000031000a7836 */ /* 0x004fe20000000000 */
[----:B------:R-:W-:Y:S01]  /*1aab0*/  PRMT R67, R6, 0x7772, RZ ;  /* 0x0000777206437816 */ /* 0x000fe200000000ff */
[----:B------:R-:W-:Y:S01]  /*1aac0*/  ULDC UR4, c[0x0][0x22c] ;  /* 0x00008b0000047ab9 */ /* 0x000fe20000000800 */
[----:B------:R-:W-:-:S02]  /*1aad0*/  LEA.HI.X.SX32 R5, R30, R3, 0x1, P4 ;  /* 0x000000031e057211 */ /* 0x000fc400020f0eff */
[C---:B------:R-:W-:Y:S01]  /*1aae0*/  IADD3 R8, P4, R9.reuse, R64, RZ ;  /* 0x0000004009087210 */ /* 0x040fe20007f9e0ff */
[----:B---3--:R-:W-:-:S03]  /*1aaf0*/  VIADD R28, R9, UR5 ;  /* 0x00000005091c7c36 */ /* 0x008fc60008000000 */
[-C--:B------:R-:W-:Y:S01]  /*1ab00*/  LEA.HI.X.SX32 R9, R9, R3.reuse, 0x1, P4 ;  /* 0x0000000309097211 */ /* 0x080fe200020f0eff */
[----:B------:R2:W-:Y:S01]  /*1ab10*/  @P6 STG.E.U8 desc[UR16][R4.64], R67 ;  /* 0x0000004304006986 */ /* 0x0005e2000c101110 */
[----:B------:R-:W-:Y:S01]  /*1ab20*/  ISETP.LT.AND P4, PT, R10, UR4, !P0 ;  /* 0x000000040a007c0c */ /* 0x000fe2000c781270 */
[----:B------:R-:W-:Y:S01]  /*1ab30*/  ULDC UR4, c[0x0][0x248] ;  /* 0x0000920000047ab9 */ /* 0x000fe20000000800 */
[----:B------:R-:W-:Y:S01]  /*1ab40*/  IADD3 R10, P6, R28, R64, RZ ;  /* 0x000000401c0a7210 */ /* 0x000fe20007fde0ff */
[----:B------:R-:W-:Y:S01]  /*1ab50*/  ULDC UR5, c[0x0][0x22c] ;  /* 0x00008b0000057ab9 */ /* 0x000fe20000000800 */
[----:B------:R-:W-:Y:S01]  /*1ab60*/  PRMT R65, R6, 0x7773, RZ ;  /* 0x0000777306417816 */ /* 0x000fe200000000ff */
[----:B------:R-:W-:Y:S01]  /*1ab70*/  VIADD R6, R0, 0x32 ;  /* 0x0000003200067836 */ /* 0x000fe20000000000 */
[C---:B------:R-:W-:Y:S01]  /*1ab80*/  LEA.HI.X.SX32 R11, R28.reuse, R3, 0x1, P6 ;  /* 0x000000031c0b7211 */ /* 0x040fe200030f0eff */
[----:B------:R-:W-:Y:S01]  /*1ab90*/  VIADD R28, R28, UR4 ;  /* 0x000000041c1c7c36 */ /* 0x000fe20008000000 */
[----:B------:R-:W-:Y:S01]  /*1aba0*/  PRMT R31, R7, 0x7772, RZ ;  /* 0x00007772071f7816 */ /* 0x000fe200000000ff */
[----:B------:R3:W-:Y:S01]  /*1abb0*/  @P5 STG.E.U8 desc[UR16][R8.64], R65 ;  /* 0x0000004108005986 */ /* 0x0007e2000c101110 */
[----:B--2---:R-:W-:Y:S01]  /*1abc0*/  VIADD R5, R0, 0x33 ;  /* 0x0000003300057836 */ /* 0x004fe20000000000 */
[----:B------:R-:W-:-:S02]  /*1abd0*/  ISETP.LT.AND P6, PT, R6, UR5, !P0 ;  /* 0x0000000506007c0c */ /* 0x000fc4000c7c1270 */
[----:B------:R2:W-:Y:S01]  /*1abe0*/  @P2 STG.E.U8 desc[UR16][R10.64], R31 ;  /* 0x0000001f0a002986 */ /* 0x0005e2000c101110 */
[C---:B------:R-:W-:Y:S01]  /*1abf0*/  IADD3 R4, P2, R28.reuse, R64, RZ ;  /* 0x000000401c047210 */ /* 0x040fe20007f5e0ff */
[----:B------:R-:W-:Y:S01]  /*1ac00*/  ULDC UR5, c[0x0][0x22c] ;  /* 0x00008b0000057ab9 */ /* 0x000fe20000000800 */
[----:B------:R-:W-:Y:S01]  /*1ac10*/  ULDC UR4, c[0x0][0x248] ;  /* 0x0000920000047ab9 */ /* 0x000fe20000000800 */
[----:B------:R-:W-:Y:S01]  /*1ac20*/  ISETP.LT.AND P5, PT, R5, UR5, !P0 ;  /* 0x0000000505007c0c */ /* 0x000fe2000c7a1270 */
[----:B------:R-:W-:Y:S01]  /*1ac30*/  ULDC UR5, c[0x0][0x22c] ;  /* 0x00008b0000057ab9 */ /* 0x000fe20000000800 */
[C---:B------:R-:W-:Y:S01]  /*1ac40*/  LEA.HI.X.SX32 R5, R28.reuse, R3, 0x1, P2 ;  /* 0x000000031c057211 */ /* 0x040fe200010f0eff */
[----:B---3--:R-:W-:Y:S01]  /*1ac50*/  VIADD R8, R28, UR4 ;  /* 0x000000041c087c36 */ /* 0x008fe20008000000 */
[----:B------:R-:W-:Y:S01]  /*1ac60*/  PRMT R29, R7, 0x7773, RZ ;  /* 0x00007773071d7816 */ /* 0x000fe200000000ff */
[----:B------:R-:W-:Y:S01]  /*1ac70*/  VIADD R7, R0, 0x34 ;  /* 0x0000003400077836 */ /* 0x000fe20000000000 */
[----:B------:R-:W-:-:S02]  /*1ac80*/  ULDC UR4, c[0x0][0x22c] ;  /* 0x00008b0000047ab9 */ /* 0x000fc40000000800 */
[C---:B------:R-:W-:Y:S01]  /*1ac90*/  IADD3 R6, P2, R8.reuse, R64, RZ ;  /* 0x0000004008067210 */ /* 0x040fe20007f5e0ff */
[----:B------:R3:W-:Y:S01]  /*1aca0*/  @P3 STG.E.U8 desc[UR16][R4.64], R29 ;  /* 0x0000001d04003986 */ /* 0x0007e2000c101110 */
[----:B------:R-:W-:Y:S01]  /*1acb0*/  ISETP.LT.AND P3, PT, R7, UR4, !P0 ;  /* 0x0000000407007c0c */ /* 0x000fe2000c761270 */
[----:B------:R-:W-:Y:S01]  /*1acc0*/  ULDC UR4, c[0x0][0x248] ;  /* 0x0000920000047ab9 */ /* 0x000fe20000000800 */
[C---:B------:R-:W-:Y:S01]  /*1acd0*/  LEA.HI.X.SX32 R7, R8.reuse, R3, 0x1, P2 ;  /* 0x0000000308077211 */ /* 0x040fe200010f0eff */
[----:B--2---:R-:W-:Y:S01]  /*1ace0*/  VIADD R10, R8, UR4 ;  /* 0x00000004080a7c36 */ /* 0x004fe20008000000 */
[----:B------:R-:W-:Y:S01]  /*1acf0*/  PRMT R31, R12, 0x7770, RZ ;  /* 0x000077700c1f7816 */ /* 0x000fe200000000ff */
[----:B------:R-:W-:Y:S01]  /*1ad00*/  VIADD R9, R0, 0x35 ;  /* 0x0000003500097836 */ /* 0x000fe20000000000 */
[----:B------:R-:W-:-:S03]  /*1ad10*/  ULDC UR4, c[0x0][0x22c] ;  /* 0x00008b0000047ab9 */ /* 0x000fc60000000800 */
[----:B------:R2:W-:Y:S01]  /*1ad20*/  @P1 STG.E.U8 desc[UR16][R6.64], R31 ;  /* 0x0000001f06001986 */ /* 0x0005e2000c101110 */
[----:B------:R-:W-:Y:S02]  /*1ad30*/  IADD3 R8, P1, R10, R64, RZ ;  /* 0x000000400a087210 */ /* 0x000fe40007f3e0ff */
[----:B------:R-:W-:Y:S01]  /*1ad40*/  ISETP.LT.AND P2, PT, R9, UR4, !P0 ;  /* 0x0000000409007c0c */ /* 0x000fe2000c741270 */
[----:B------:R-:W-:Y:S01]  /*1ad50*/  ULDC UR4, c[0x0][0x248] ;  /* 0x0000920000047ab9 */ /* 0x000fe20000000800 */
[----:B---3--:R-:W-:Y:S01]  /*1ad60*/  VIADD R4, R0, 0x36 ;  /* 0x0000003600047836 */ /* 0x008fe20000000000 */
        /* <DEDUP_REMOVED lines=8> */
[----:B--2---:R-:W-:Y:S01]  /*1adf0*/  VIADD R7, R5, UR4 ;  /* 0x0000000405077c36 */ /* 0x004fe20008000000 */
[----:B------:R-:W-:Y:S01]  /*1ae00*/  PRMT R65, R13, 0x7770, RZ ;  /* 0x000077700d417816 */ /* 0x000fe200000000ff */
[----:B------:R-:W-:Y:S01]  /*1ae10*/  VIADD R10, R0, 0x37 ;  /* 0x00000037000a7836 */ /* 0x000fe20000000000 */
[-C--:B------:R-:W-:Y:S01]  /*1ae20*/  LEA.HI.X.SX32 R5, R5, R3.reuse, 0x1, P4 ;  /* 0x0000000305057211 */ /* 0x080fe200020f0eff */
[----:B------:R-:W-:Y:S01]  /*1ae30*/  ULDC UR4, c[0x0][0x22c] ;  /* 0x00008b0000047ab9 */ /* 0x000fe20000000800 */
[CC--:B------:R-:W-:Y:S01]  /*1ae40*/  IADD3 R6, P4, R7.reuse, R64.reuse, RZ ;  /* 0x0000004007067210 */ /* 0x0c0fe20007f9e0ff */
[C---:B---3--:R-:W-:Y:S02]  /*1ae50*/  VIADD R11, R7.reuse, UR5 ;  /* 0x00000005070b7c36 */ /* 0x048fe40008000000 */
        /* <DEDUP_REMOVED lines=24> */
[----:B------:R-:W-:Y:S01]  /*1afe0*/  IADD3 R6, P3, R10, R64, RZ ;  /* 0x000000400a067210 */ /* 0x000fe20007f7e0ff */
        /* <DEDUP_REMOVED lines=22> */
[C---:B--2---:R-:W-:Y:S01]  /*1b150*/  VIADD R7, R5.reuse, UR4 ;  /* 0x0000000405077c36 */ /* 0x044fe20008000000 */
        /* <DEDUP_REMOVED lines=37> */
[----:B------:R-:W-:Y:S01]  /*1b3b0*/  PRMT R13, R14, 0x7772, RZ ;  /* 0x000077720e0d7816 */ /* 0x000fe200000000ff */
[----:B--2---:R-:W-:Y:S01]  /*1b3c0*/  VIADD R9, R0, 0x41 ;  /* 0x0000004100097836 */ /* 0x004fe20000000000 */
        /* <DEDUP_REMOVED lines=15> */
[C---:B------:R-:W-:Y:S01]  /*1b4c0*/  PRMT R13, R15.reuse, 0x7773, RZ ;  /* 0x000077730f0d7816 */ /* 0x040fe200000000ff */
[----:B------:R-:W-:Y:S01]  /*1b4d0*/  ULDC UR4, c[0x0][0x248] ;  /* 0x0000920000047ab9 */ /* 0x000fe20000000800 */
[----:B------:R-:W-:Y:S02]  /*1b4e0*/  PRMT R15, R15, 0x7772, RZ ;  /* 0x000077720f0f7816 */ /* 0x000fe400000000ff */
[----:B------:R-:W-:Y:S01]  /*1b4f0*/  LEA.HI.X.SX32 R5, R10, R3, 0x1, P4 ;  /* 0x000000030a057211 */ /* 0x000fe200020f0eff */
[----:B------:R-:W-:Y:S02]  /*1b500*/  VIADD R10, R0, 0x43 ;  /* 0x00000043000a7836 */ /* 0x000fe40000000000 */
[C---:B---3--:R-:W-:Y:S01]  /*1b510*/  VIADD R11, R7.reuse, UR4 ;  /* 0x00000004070b7c36 */ /* 0x048fe20008000000 */
[----:B------:R-:W-:Y:S01]  /*1b520*/  IADD3 R6, P4, R7, R64, RZ ;  /* 0x0000004007067210 */ /* 0x000fe20007f9e0ff */
[----:B------:R2:W-:Y:S01]  /*1b530*/  @P6 STG.E.U8 desc[UR16][R4.64], R15 ;  /* 0x0000000f04006986 */ /* 0x0005e2000c101110 */
[----:B------:R-:W-:-:S02]  /*1b540*/  ULDC UR4, c[0x0][0x248] ;  /* 0x0000920000047ab9 */ /* 0x000fc40000000800 */
[-C--:B------:R-:W-:Y:S02]  /*1b550*/  IADD3 R8, P6, R11, R64.reuse, RZ ;  /* 0x000000400b087210 */ /* 0x080fe40007fde0ff */
[-C--:B------:R-:W-:Y:S02]  /*1b560*/  LEA.HI.X.SX32 R7, R7, R3.reuse, 0x1, P4 ;  /* 0x0000000307077211 */ /* 0x080fe400020f0eff */
[----:B------:R-:W-:Y:S01]  /*1b570*/  ISETP.LT.AND P4, PT, R10, UR5, !P0 ;  /* 0x000000050a007c0c */ /* 0x000fe2000c781270 */
[----:B------:R-:W-:Y:S01]  /*1b580*/  VIADD R10, R0, 0x44 ;  /* 0x00000044000a7836 */ /* 0x000fe20000000000 */
[CC--:B------:R-:W-:Y:S01]  /*1b590*/  LEA.HI.X.SX32 R9, R11.reuse, R3.reuse, 0x1, P6 ;  /* 0x000000030b097211 */ /* 0x0c0fe200030f0eff */
[----:B------:R-:W-:Y:S01]  /*1b5a0*/  VIADD R11, R11, UR4 ;  /* 0x000000040b0b7c36 */ /* 0x000fe20008000000 */
[----:B------:R-:W-:Y:S01]  /*1b5b0*/  PRMT R29, R20, 0x7770, RZ ;  /* 0x00007770141d7816 */ /* 0x000fe200000000ff */
[----:B------:R3:W-:Y:S01]  /*1b5c0*/  @P5 STG.E.U8 desc[UR16][R6.64], R13 ;  /* 0x0000000d06005986 */ /* 0x0007e2000c101110 */
[----:B------:R-:W-:Y:S01]  /*1b5d0*/  ULDC UR5, c[0x0][0x22c] ;  /* 0x00008b0000057ab9 */ /* 0x000fe20000000800 */
[----:B--2---:R-:W-:Y:S01]  /*1b5e0*/  VIADD R5, R0, 0x45 ;  /* 0x0000004500057836 */ /* 0x004fe20000000000 */
[----:B------:R-:W-:Y:S01]  /*1b5f0*/  ISETP.LT.AND P6, PT, R10, UR5, !P0 ;  /* 0x000000050a007c0c */ /* 0x000fe2000c7c1270 */
[----:B------:R2:W-:Y:S01]  /*1b600*/  @P3 STG.E.U8 desc[UR16][R8.64], R29 ;  /* 0x0000001d08003986 */ /* 0x0005e2000c101110 */
[-C--:B------:R-:W-:Y:S01]  /*1b610*/  IADD3 R4, P3, R11, R64.reuse, RZ ;  /* 0x000000400b047210 */ /* 0x080fe20007f7e0ff */
[----:B------:R-:W-:Y:S01]  /*1b620*/  ULDC UR5, c[0x0][0x22c] ;  /* 0x00008b0000057ab9 */ /* 0x000fe20000000800 */
        /* <DEDUP_REMOVED lines=126> */
[-C--:B------:R-:W-:Y:S02]  /*1be10*/  IADD3 R8, P1, R10, R64.reuse, RZ ;  /* 0x000000400a087210 */ /* 0x080fe40007f3e0ff */
[----:B------:R-:W-:Y:S01]  /*1be20*/  ISETP.LT.AND P3, PT, R9, UR4, !P0 ;  /* 0x0000000409007c0c */ /* 0x000fe2000c761270 */
[----:B------:R-:W-:Y:S01]  /*1be30*/  ULDC UR4, c[0x0][0x248] ;  /* 0x0000920000047ab9 */ /* 0x000fe20000000800 */
[----:B------:R-:W-:Y:S01]  /*1be40*/  PRMT R23, R23, 0x7773, RZ ;  /* 0x0000777317177816 */ /* 0x000fe200000000ff */
[----:B---3--:R-:W-:Y:S01]  /*1be50*/  VIADD R4, R0, 0x54 ;  /* 0x0000005400047836 */ /* 0x008fe20000000000 */
[CC--:B------:R-:W-:Y:S01]  /*1be60*/  LEA.HI.X.SX32 R9, R10.reuse, R3.reuse, 0x1, P1 ;  /* 0x000000030a097211 */ /* 0x0c0fe200008f0eff */
[----:B------:R-:W-:Y:S01]  /*1be70*/  VIADD R5, R10, UR4 ;  /* 0x000000040a057c36 */ /* 0x000fe20008000000 */
[----:B------:R-:W-:Y:S02]  /*1be80*/  ULDC UR4, c[0x0][0x248] ;  /* 0x0000920000047ab9 */ /* 0x000fe40000000800 */
[----:B------:R-:W-:Y:S01]  /*1be90*/  ISETP.LT.AND P1, PT, R4, UR5, !P0 ;  /* 0x0000000504007c0c */ /* 0x000fe2000c721270 */
[----:B------:R3:W-:Y:S01]  /*1bea0*/  @P4 STG.E.U8 desc[UR16][R8.64], R23 ;  /* 0x0000001708004986 */ /* 0x0007e2000c101110 */
[CC--:B------:R-:W-:Y:S01]  /*1beb0*/  IADD3 R4, P4, R5.reuse, R64.reuse, RZ ;  /* 0x0000004005047210 */ /* 0x0c0fe20007f9e0ff */
[C---:B--2---:R-:W-:Y:S01]  /*1bec0*/  VIADD R7, R5.reuse, UR4 ;  /* 0x0000000405077c36 */ /* 0x044fe20008000000 */
[----:B------:R-:W-:Y:S01]  /*1bed0*/  ULDC UR5, c[0x0][0x248] ;  /* 0x0000920000057ab9 */ /* 0x000fe20000000800 */
[----:B------:R-:W-:Y:S01]  /*1bee0*/  PRMT R21, R24, 0x7770, RZ ;  /* 0x0000777018157816 */ /* 0x000fe200000000ff */
[----:B------:R-:W-:Y:S01]  /*1bef0*/  VIADD R10, R0, 0x55 ;  /* 0x00000055000a7836 */ /* 0x000fe20000000000 */
[-C--:B------:R-:W-:Y:S01]  /*1bf00*/  LEA.HI.X.SX32 R5, R5, R3.reuse, 0x1, P4 ;  /* 0x0000000305057211 */ /* 0x080fe200020f0eff */
[C---:B------:R-:W-:Y:S01]  /*1bf10*/  VIADD R11, R7.reuse, UR5 ;  /* 0x00000005070b7c36 */ /* 0x040fe20008000000 */
[-C--:B------:R-:W-:Y:S01]  /*1bf20*/  IADD3 R6, P4, R7, R64.reuse, RZ ;  /* 0x0000004007067210 */ /* 0x080fe20007f9e0ff */
[----:B------:R-:W-:Y:S01]  /*1bf30*/  ULDC UR4, c[0x0][0x22c] ;  /* 0x00008b0000047ab9 */ /* 0x000fe20000000800 */
[----:B------:R-:W-:Y:S01]  /*1bf40*/  PRMT R15, R24, 0x7771, RZ ;  /* 0x00007771180f7816 */ /* 0x000fe200000000ff */
[----:B------:R2:W-:Y:S01]  /*1bf50*/  @P6 STG.E.U8 desc[UR16][R4.64], R21 ;  /* 0x0000001504006986 */ /* 0x0005e2000c101110 */
[----:B---3--:R-:W-:Y:S01]  /*1bf60*/  IADD3 R8, P6, R11, R64, RZ ;  /* 0x000000400b087210 */ /* 0x008fe20007fde0ff */
[----:B------:R-:W-:Y:S01]  /*1bf70*/  ULDC UR5, c[0x0][0x22c] ;  /* 0x00008b0000057ab9 */ /* 0x000fe20000000800 */
[----:B------:R-:W-:-:S02]  /*1bf80*/  LEA.HI.X.SX32 R7, R7, R3, 0x1, P4 ;  /* 0x0000000307077211 */ /* 0x000fc400020f0eff */
[----:B------:R-:W-:Y:S01]  /*1bf90*/  ISETP.LT.AND P4, PT, R10, UR4, !P0 ;  /* 0x000000040a007c0c */ /* 0x000fe2000c781270 */
[----:B------:R-:W-:Y:S01]  /*1bfa0*/  ULDC UR4, c[0x0][0x248] ;  /* 0x0000920000047ab9 */ /* 0x000fe20000000800 */
[-C--:B------:R-:W-:Y:S01]  /*1bfb0*/  LEA.HI.X.SX32 R9, R11, R3.reuse, 0x1, P6 ;  /* 0x000000030b097211 */ /* 0x080fe200030f0eff */
[C---:B------:R-:W-:Y:S01]  /*1bfc0*/  VIADD R10, R0.reuse, 0x56 ;  /* 0x00000056000a7836 */ /* 0x040fe20000000000 */
[----:B------:R-:W-:Y:S01]  /*1bfd0*/  PRMT R13, R25, 0x7770, RZ ;  /* 0x00007770190d7816 */ /* 0x000fe200000000ff */
[----:B------:R-:W-:Y:S01]  /*1bfe0*/  VIADD R11, R11, UR4 ;  /* 0x000000040b0b7c36 */ /* 0x000fe20008000000 */
        /* <DEDUP_REMOVED lines=65> */
[----:B------:R-:W-:Y:S01]  /*1c400*/  ULDC UR5, c[0x0][0x22c] ;  /* 0x00008b0000057ab9 */ /* 0x000fe20000000800 */
[----:B---3--:R-:W-:Y:S01]  /*1c410*/  PRMT R13, R24, 0x7773, RZ ;  /* 0x00007773180d7816 */ /* 0x008fe200000000ff */
[----:B------:R-:W-:Y:S01]  /*1c420*/  VIADD R7, R0, 0x5e ;  /* 0x0000005e00077836 */ /* 0x000fe20000000000 */
[----:B------:R-:W-:-:S03]  /*1c430*/  IADD3 R6, P3, R10, R64, RZ ;  /* 0x000000400a067210 */ /* 0x000fc60007f7e0ff */
        /* <DEDUP_REMOVED lines=32> */
[----:B---3--:R-:W-:-:S02]  /*1c640*/  IADD3 R8, P6, R11, R64, RZ ;  /* 0x000000400b087210 */ /* 0x008fc40007fde0ff */
        /* <DEDUP_REMOVED lines=458> */
[----:B-1----:R-:W-:Y:S01]  /*1e2f0*/  PRMT R13, R44, 0x7770, RZ ;  /* 0x000077702c0d7816 */ /* 0x002fe200000000ff */
        /* <DEDUP_REMOVED lines=15> */
[----:B-1----:R-:W-:Y:S01]  /*1e3f0*/  VIADD R7, R5, UR4 ;  /* 0x0000000405077c36 */ /* 0x002fe20008000000 */
        /* <DEDUP_REMOVED lines=18> */
[----:B-1----:R-:W-:Y:S01]  /*1e520*/  VIADD R5, R0, 0x99 ;  /* 0x0000009900057836 */ /* 0x002fe20000000000 */
        /* <DEDUP_REMOVED lines=10> */
[----:B--2---:R-:W-:Y:S01]  /*1e5d0*/  VIADD R7, R0, 0x9a ;  /* 0x0000009a00077836 */ /* 0x004fe20000000000 */
        /* <DEDUP_REMOVED lines=23> */
[C---:B-1----:R-:W-:Y:S01]  /*1e750*/  VIADD R7, R5.reuse, UR4 ;  /* 0x0000000405077c36 */ /* 0x042fe20008000000 */
        /* <DEDUP_REMOVED lines=54> */
[C---:B------:R-:W-:Y:S01]  /*1eac0*/  PRMT R13, R47.reuse, 0x7773, RZ ;  /* 0x000077732f0d7816 */ /* 0x040fe200000000ff */
[----:B------:R-:W-:Y:S01]  /*1ead0*/  ULDC UR4, c[0x0][0x248] ;  /* 0x0000920000047ab9 */ /* 0x000fe20000000800 */
[----:B------:R-:W-:Y:S02]  /*1eae0*/  PRMT R47, R47, 0x7772, RZ ;  /* 0x000077722f2f7816 */ /* 0x000fe400000000ff */
[----:B------:R-:W-:Y:S01]  /*1eaf0*/  LEA.HI.X.SX32 R5, R10, R3, 0x1, P4 ;  /* 0x000000030a057211 */ /* 0x000fe200020f0eff */
[----:B------:R-:W-:Y:S02]  /*1eb00*/  VIADD R10, R0, 0xa3 ;  /* 0x000000a3000a7836 */ /* 0x000fe40000000000 */
[C---:B--2---:R-:W-:Y:S01]  /*1eb10*/  VIADD R11, R7.reuse, UR4 ;  /* 0x00000004070b7c36 */ /* 0x044fe20008000000 */
        /* <DEDUP_REMOVED lines=12> */
[----:B-1----:R-:W-:Y:S01]  /*1ebe0*/  VIADD R5, R0, 0xa5 ;  /* 0x000000a500057836 */ /* 0x002fe20000000000 */
        /* <DEDUP_REMOVED lines=19> */
[----:B-1----:R-:W-:Y:S01]  /*1ed20*/  VIADD R9, R0, 0xa7 ;  /* 0x000000a700097836 */ /* 0x002fe20000000000 */
        /* <DEDUP_REMOVED lines=110> */
[-C--:B------:R-:W-:Y:S02]  /*1f410*/  IADD3 R8, P1, R10, R64.reuse, RZ ;  /* 0x000000400a087210 */ /* 0x080fe40007f3e0ff */
[----:B------:R-:W-:Y:S01]  /*1f420*/  ISETP.LT.AND P3, PT, R9, UR4, !P0 ;  /* 0x0000000409007c0c */ /* 0x000fe2000c761270 */
[----:B------:R-:W-:Y:S01]  /*1f430*/  ULDC UR4, c[0x0][0x248] ;  /* 0x0000920000047ab9 */ /* 0x000fe20000000800 */
[----:B------:R-:W-:Y:S01]  /*1f440*/  PRMT R19, R19, 0x7773, RZ ;  /* 0x0000777313137816 */ /* 0x000fe200000000ff */
[----:B--2---:R-:W-:Y:S01]  /*1f450*/  VIADD R4, R0, 0xb4 ;  /* 0x000000b400047836 */ /* 0x004fe20000000000 */
[CC--:B------:R-:W-:Y:S01]  /*1f460*/  LEA.HI.X.SX32 R9, R10.reuse, R3.reuse, 0x1, P1 ;  /* 0x000000030a097211 */ /* 0x0c0fe200008f0eff */
[----:B------:R-:W-:Y:S01]  /*1f470*/  VIADD R5, R10, UR4 ;  /* 0x000000040a057c36 */ /* 0x000fe20008000000 */
[----:B------:R-:W-:Y:S02]  /*1f480*/  ULDC UR4, c[0x0][0x248] ;  /* 0x0000920000047ab9 */ /* 0x000fe40000000800 */
[----:B------:R-:W-:Y:S01]  /*1f490*/  ISETP.LT.AND P1, PT, R4, UR5, !P0 ;  /* 0x0000000504007c0c */ /* 0x000fe2000c721270 */
[----:B------:R2:W-:Y:S01]  /*1f4a0*/  @P4 STG.E.U8 desc[UR16][R8.64], R19 ;  /* 0x0000001308004986 */ /* 0x0005e2000c101110 */
[CC--:B------:R-:W-:Y:S01]  /*1f4b0*/  IADD3 R4, P4, R5.reuse, R64.reuse, RZ ;  /* 0x0000004005047210 */ /* 0x0c0fe20007f9e0ff */
[C---:B-1----:R-:W-:Y:S01]  /*1f4c0*/  VIADD R7, R5.reuse, UR4 ;  /* 0x0000000405077c36 */ /* 0x042fe20008000000 */
        /* <DEDUP_REMOVED lines=9> */
[----:B--2---:R-:W-:Y:S01]  /*1f560*/  IADD3 R8, P6, R11, R64, RZ ;  /* 0x000000400b087210 */ /* 0x004fe20007fde0ff */
        /* <DEDUP_REMOVED lines=74> */
[----:B--2---:R-:W-:Y:S01]  /*1fa10*/  PRMT R13, R48, 0x7773, RZ ;  /* 0x00007773300d7816 */ /* 0x004fe200000000ff */
        /* <DEDUP_REMOVED lines=348> */
[----:B0-----:R-:W-:Y:S01]  /*20fe0*/  PRMT R17, R60, 0x7770, RZ ;  /* 0x000077703c117816 */ /* 0x001fe200000000ff */
        /* <DEDUP_REMOVED lines=17> */
[----:B0-----:R-:W-:Y:S01]  /*21100*/  VIADD R5, R0, 0xe7 ;  /* 0x000000e700057836 */ /* 0x001fe20000000000 */
        /* <DEDUP_REMOVED lines=10> */
[----:B-1----:R-:W-:Y:S01]  /*211b0*/  VIADD R7, R0, 0xe8 ;  /* 0x000000e800077836 */ /* 0x002fe20000000000 */
[----:B------:R-:W-:Y:S01]  /*211c0*/  IADD3 R6, P2, R10, R64, RZ ;  /* 0x000000400a067210 */ /* 0x000fe20007f5e0ff */
[----:B------:R-:W-:-:S02]  /*211d0*/  ULDC UR5, c[0x0][0x22c] ;  /* 0x00008b0000057ab9 */ /* 0x000fc40000000800 */
[----:B------:R1:W-:Y:S01]  /*211e0*/  @P3 STG.E.U8 desc[UR16][R4.64], R11 ;  /* 0x0000000b04003986 */ /* 0x0003e2000c101110 */
[----:B------:R-:W-:Y:S01]  /*211f0*/  ISETP.LT.AND P3, PT, R7, UR4, !P0 ;  /* 0x0000000407007c0c */ /* 0x000fe2000c761270 */
[----:B------:R-:W-:Y:S01]  /*21200*/  ULDC UR4, c[0x0][0x248] ;  /* 0x0000920000047ab9 */ /* 0x000fe20000000800 */
[C---:B------:R-:W-:Y:S01]  /*21210*/  LEA.HI.X.SX32 R7, R10.reuse, R3, 0x1, P2 ;  /* 0x000000030a077211 */ /* 0x040fe200010f0eff */
[----:B------:R-:W-:Y:S01]  /*21220*/  VIADD R10, R10, UR4 ;  /* 0x000000040a0a7c36 */ /* 0x000fe20008000000 */
[----:B0-----:R-:W-:Y:S01]  /*21230*/  PRMT R13, R62, 0x7770, RZ ;  /* 0x000077703e0d7816 */ /* 0x001fe200000000ff */
[----:B------:R-:W-:Y:S01]  /*21240*/  VIADD R9, R0, 0xe9 ;  /* 0x000000e900097836 */ /* 0x000fe20000000000 */
[----:B------:R-:W-:-:S03]  /*21250*/  ULDC UR4, c[0x0][0x22c] ;  /* 0x00008b0000047ab9 */ /* 0x000fc60000000800 */
[----:B------:R0:W-:Y:S01]  /*21260*/  @P1 STG.E.U8 desc[UR16][R6.64], R13 ;  /* 0x0000000d06001986 */ /* 0x0001e2000c101110 */
[----:B------:R-:W-:Y:S02]  /*21270*/  IADD3 R8, P1, R10, R64, RZ ;  /* 0x000000400a087210 */ /* 0x000fe40007f3e0ff */
[----:B------:R-:W-:Y:S01]  /*21280*/  ISETP.LT.AND P2, PT, R9, UR4, !P0 ;  /* 0x0000000409007c0c */ /* 0x000fe2000c741270 */
[----:B------:R-:W-:Y:S01]  /*21290*/  ULDC UR4, c[0x0][0x248] ;  /* 0x0000920000047ab9 */ /* 0x000fe20000000800 */
[----:B-1----:R-:W-:Y:S01]  /*212a0*/  VIADD R4, R0, 0xea ;  /* 0x000000ea00047836 */ /* 0x002fe20000000000 */
        /* <DEDUP_REMOVED lines=8> */
[----:B0-----:R-:W-:Y:S01]  /*21330*/  VIADD R7, R5, UR4 ;  /* 0x0000000405077c36 */ /* 0x001fe20008000000 */
[----:B------:R-:W-:Y:S01]  /*21340*/  PRMT R17, R63, 0x7770, RZ ;  /* 0x000077703f117816 */ /* 0x000fe200000000ff */
[----:B------:R-:W-:Y:S01]  /*21350*/  VIADD R10, R0, 0xeb ;  /* 0x000000eb000a7836 */ /* 0x000fe20000000000 */
[-C--:B------:R-:W-:Y:S01]  /*21360*/  LEA.HI.X.SX32 R5, R5, R3.reuse, 0x1, P4 ;  /* 0x0000000305057211 */ /* 0x080fe200020f0eff */
[----:B------:R-:W-:Y:S01]  /*21370*/  ULDC UR4, c[0x0][0x22c] ;  /* 0x00008b0000047ab9 */ /* 0x000fe20000000800 */
[CC--:B------:R-:W-:Y:S01]  /*21380*/  IADD3 R6, P4, R7.reuse, R64.reuse, RZ ;  /* 0x0000004007067210 */ /* 0x0c0fe20007f9e0ff */
[C---:B-1----:R-:W-:Y:S02]  /*21390*/  VIADD R11, R7.reuse, UR5 ;  /* 0x00000005070b7c36 */ /* 0x042fe40008000000 */
        /* <DEDUP_REMOVED lines=11> */
[----:B0-----:R-:W-:Y:S01]  /*21450*/  VIADD R5, R0, 0xed ;  /* 0x000000ed00057836 */ /* 0x001fe20000000000 */
[----:B------:R0:W-:Y:S01]  /*21460*/  @P5 STG.E.U8 desc[UR16][R6.64], R13 ;  /* 0x0000000d06005986 */ /* 0x0001e2000c101110 */
[----:B------:R-:W-:Y:S01]  /*21470*/  ISETP.LT.AND P6, PT, R10, UR5, !P0 ;  /* 0x000000050a007c0c */ /* 0x000fe2000c7c1270 */
[----:B------:R-:W-:Y:S01]  /*21480*/  ULDC UR5, c[0x0][0x22c] ;  /* 0x00008b0000057ab9 */ /* 0x000fe20000000800 */
[-C--:B------:R-:W-:Y:S01]  /*21490*/  IADD3 R4, P5, R11, R64.reuse, RZ ;  /* 0x000000400b047210 */ /* 0x080fe20007fbe0ff */
[----:B------:R-:W-:Y:S01]  /*214a0*/  ULDC UR4, c[0x0][0x248] ;  /* 0x0000920000047ab9 */ /* 0x000fe20000000800 */
[----:B------:R1:W-:Y:S01]  /*214b0*/  @P3 STG.E.U8 desc[UR16][R8.64], R15 ;  /* 0x0000000f08003986 */ /* 0x0003e2000c101110 */
[----:B------:R-:W-:Y:S01]  /*214c0*/  ISETP.LT.AND P3, PT, R5, UR5, !P0 ;  /* 0x0000000505007c0c */ /* 0x000fe2000c761270 */
[C---:B------:R-:W-:Y:S01]  /*214d0*/  VIADD R10, R11.reuse, UR4 ;  /* 0x000000040b0a7c36 */ /* 0x040fe20008000000 */
[----:B------:R-:W-:Y:S01]  /*214e0*/  LEA.HI.X.SX32 R5, R11, R3, 0x1, P5 ;  /* 0x000000030b057211 */ /* 0x000fe200028f0eff */
[----:B------:R-:W-:Y:S01]  /*214f0*/  ULDC UR4, c[0x0][0x22c] ;  /* 0x00008b0000047ab9 */ /* 0x000fe20000000800 */
[----:B------:R-:W-:Y:S01]  /*21500*/  ULDC UR5, c[0x0][0x22c] ;  /* 0x00008b0000057ab9 */ /* 0x000fe20000000800 */
[----:B0-----:R-:W-:Y:S01]  /*21510*/  PRMT R13, R60, 0x7773, RZ ;  /* 0x000077733c0d7816 */ /* 0x001fe200000000ff */
[----:B------:R-:W-:Y:S01]  /*21520*/  VIADD R7, R0, 0xee ;  /* 0x000000ee00077836 */ /* 0x000fe20000000000 */
[----:B------:R-:W-:-:S03]  /*21530*/  IADD3 R6, P5, R10, R64, RZ ;  /* 0x000000400a067210 */ /* 0x000fc60007fbe0ff */
[----:B------:R0:W-:Y:S01]  /*21540*/  @P2 STG.E.U8 desc[UR16][R4.64], R13 ;  /* 0x0000000d04002986 */ /* 0x0001e2000c101110 */
[----:B------:R-:W-:Y:S01]  /*21550*/  ISETP.LT.AND P2, PT, R7, UR4, !P0 ;  /* 0x0000000407007c0c */ /* 0x000fe2000c741270 */
[----:B------:R-:W-:Y:S01]  /*21560*/  ULDC UR4, c[0x0][0x248] ;  /* 0x0000920000047ab9 */ /* 0x000fe20000000800 */
[CC--:B------:R-:W-:Y:S01]  /*21570*/  LEA.HI.X.SX32 R7, R10.reuse, R3.reuse, 0x1, P5 ;  /* 0x000000030a077211 */ /* 0x0c0fe200028f0eff */
[----:B------:R-:W-:Y:S01]  /*21580*/  VIADD R10, R10, UR4 ;  /* 0x000000040a0a7c36 */ /* 0x000fe20008000000 */
[----:B------:R-:W-:Y:S01]  /*21590*/  PRMT R11, R61, 0x7772, RZ ;  /* 0x000077723d0b7816 */ /* 0x000fe200000000ff */
[----:B-1----:R-:W-:Y:S01]  /*215a0*/  VIADD R9, R0, 0xef ;  /* 0x000000ef00097836 */ /* 0x002fe20000000000 */
[----:B------:R-:W-:Y:S02]  /*215b0*/  ULDC UR4, c[0x0][0x22c] ;  /* 0x00008b0000047ab9 */ /* 0x000fe40000000800 */
[----:B------:R-:W-:Y:S01]  /*215c0*/  IADD3 R8, P5, R10, R64, RZ ;  /* 0x000000400a087210 */ /* 0x000fe20007fbe0ff */
[----:B------:R1:W-:Y:S01]  /*215d0*/  @P1 STG.E.U8 desc[UR16][R6.64], R11 ;  /* 0x0000000b06001986 */ /* 0x0003e2000c101110 */
[----:B0-----:R-:W-:Y:S01]  /*215e0*/  VIADD R4, R0, 0xf0 ;  /* 0x000000f000047836 */ /* 0x001fe20000000000 */
[----:B------:R-:W-:Y:S01]  /*215f0*/  ISETP.LT.AND P1, PT, R9, UR4, !P0 ;  /* 0x0000000409007c0c */ /* 0x000fe2000c721270 */
[----:B------:R-:W-:Y:S01]  /*21600*/  ULDC UR4, c[0x0][0x248] ;  /* 0x0000920000047ab9 */ /* 0x000fe20000000800 */
[----:B------:R-:W-:-:S02]  /*21610*/  LEA.HI.X.SX32 R9, R10, R3, 0x1, P5 ;  /* 0x000000030a097211 */ /* 0x000fc400028f0eff */
[----:B------:R-:W-:Y:S02]  /*21620*/  PRMT R61, R61, 0x7773, RZ ;  /* 0x000077733d3d7816 */ /* 0x000fe400000000ff */
[----:B------:R-:W-:Y:S01]  /*21630*/  ISETP.LT.AND P5, PT, R4, UR5, !P0 ;  /* 0x0000000504007c0c */ /* 0x000fe2000c7a1270 */
[----:B------:R-:W-:Y:S01]  /*21640*/  VIADD R4, R10, UR4 ;  /* 0x000000040a047c36 */ /* 0x000fe20008000000 */
[----:B------:R-:W-:Y:S01]  /*21650*/  ULDC UR4, c[0x0][0x248] ;  /* 0x0000920000047ab9 */ /* 0x000fe20000000800 */
[----:B------:R0:W-:Y:S01]  /*21660*/  @P4 STG.E.U8 desc[UR16][R8.64], R61 ;  /* 0x0000003d08004986 */ /* 0x0001e2000c101110 */
[----:B------:R-:W-:Y:S01]  /*21670*/  VIADD R14, R0, 0xf1 ;  /* 0x000000f1000e7836 */ /* 0x000fe20000000000 */
[----:B------:R-:W-:Y:S01]  /*21680*/  PRMT R17, R62, 0x7772, RZ ;  /* 0x000077723e117816 */ /* 0x000fe200000000ff */
[----:B------:R-:W-:Y:S01]  /*21690*/  ULDC UR5, c[0x0][0x22c] ;  /* 0x00008b0000057ab9 */ /* 0x000fe20000000800 */
[C---:B------:R-:W-:Y:S01]  /*216a0*/  IADD3 R10, P4, R4.reuse, R64, RZ ;  /* 0x00000040040a7210 */ /* 0x040fe20007f9e0ff */
[----:B------:R-:W-:Y:S01]  /*216b0*/  VIADD R15, R4, UR4 ;  /* 0x00000004040f7c36 */ /* 0x000fe20008000000 */
[----:B------:R-:W-:-:S02]  /*216c0*/  ULDC UR4, c[0x0][0x22c] ;  /* 0x00008b0000047ab9 */ /* 0x000fc40000000800 */
[----:B-1----:R-:W-:Y:S02]  /*216d0*/  LEA.HI.X.SX32 R11, R4, R3, 0x1, P4 ;  /* 0x00000003040b7211 */ /* 0x002fe400020f0eff */
[----:B------:R1:W2:Y:S01]  /*216e0*/  LDS.128 R4, [R2] ;  /* 0x0000000002047984 */ /* 0x0002a20000000c00 */
[----:B------:R-:W-:-:S04]  /*216f0*/  IADD3 R12, P4, R15, R64, RZ ;  /* 0x000000400f0c7210 */ /* 0x000fc80007f9e0ff */
[C---:B------:R-:W-:Y:S02]  /*21700*/  LEA.HI.X.SX32 R13, R15.reuse, R3, 0x1, P4 ;  /* 0x000000030f0d7211 */ /* 0x040fe400020f0eff */
[----:B------:R-:W-:Y:S01]  /*21710*/  ISETP.LT.AND P4, PT, R14, UR4, !P0 ;  /* 0x000000040e007c0c */ /* 0x000fe2000c781270 */
[----:B------:R-:W-:Y:S02]  /*21720*/  ULDC UR4, c[0x0][0x248] ;  /* 0x0000920000047ab9 */ /* 0x000fe40000000800 */
[----:B------:R-:W-:Y:S01]  /*21730*/  VIADD R15, R15, UR4 ;  /* 0x000000040f0f7c36 */ /* 0x000fe20008000000 */
[----:B------:R-:W-:Y:S01]  /*21740*/  PRMT R19, R62, 0x7773, RZ ;  /* 0x000077733e137816 */ /* 0x000fe200000000ff */
[----:B0-----:R-:W-:Y:S01]  /*21750*/  VIADD R9, R0, 0xf2 ;  /* 0x000000f200097836 */ /* 0x001fe20000000000 */
[----:B------:R0:W-:Y:S01]  /*21760*/  @P6 STG.E.U8 desc[UR16][R10.64], R17 ;  /* 0x000000110a006986 */ /* 0x0001e2000c101110 */
[----:B------:R-:W-:Y:S01]  /*21770*/  ULDC UR4, c[0x0][0x248] ;  /* 0x0000920000047ab9 */ /* 0x000fe20000000800 */
[----:B------:R-:W-:-:S02]  /*21780*/  IADD3 R8, P6, R15, R64, RZ ;  /* 0x000000400f087210 */ /* 0x000fc40007fde0ff */
[----:B------:R3:W-:Y:S01]  /*21790*/  @P3 STG.E.U8 desc[UR16][R12.64], R19 ;  /* 0x000000130c003986 */ /* 0x0007e2000c101110 */
[----:B------:R-:W-:Y:S01]  /*217a0*/  ISETP.LT.AND P3, PT, R9, UR5, !P0 ;  /* 0x0000000509007c0c */ /* 0x000fe2000c761270 */
[C---:B-1----:R-:W-:Y:S01]  /*217b0*/  VIADD R2, R15.reuse, UR4 ;  /* 0x000000040f027c36 */ /* 0x042fe20008000000 */
[----:B------:R-:W-:Y:S01]  /*217c0*/  LEA.HI.X.SX32 R9, R15, R3, 0x1, P6 ;  /* 0x000000030f097211 */ /* 0x000fe200030f0eff */
[----:B------:R-:W-:Y:S01]  /*217d0*/  ULDC UR4, c[0x0][0x22c] ;  /* 0x00008b0000047ab9 */ /* 0x000fe20000000800 */
[----:B------:R-:W-:Y:S01]  /*217e0*/  ULDC UR5, c[0x0][0x22c] ;  /* 0x00008b0000057ab9 */ /* 0x000fe20000000800 */
[C---:B0-----:R-:W-:Y:S02]  /*217f0*/  PRMT R17, R63.reuse, 0x7773, RZ ;  /* 0x000077733f117816 */ /* 0x041fe400000000ff */
[----:B------:R-:W-:Y:S01]  /*21800*/  PRMT R63, R63, 0x7772, RZ ;  /* 0x000077723f3f7816 */ /* 0x000fe200000000ff */
[----:B---3--:R-:W-:-:S04]  /*21810*/  VIADD R12, R0, 0xf3 ;  /* 0x000000f3000c7836 */ /* 0x008fc80000000000 */
[----:B------:R0:W-:Y:S01]  /*21820*/  @P2 STG.E.U8 desc[UR16][R8.64], R63 ;  /* 0x0000003f08002986 */ /* 0x0001e2000c101110 */
[----:B------:R-:W-:Y:S01]  /*21830*/  ISETP.LT.AND P2, PT, R12, UR4, !P0 ;  /* 0x000000040c007c0c */ /* 0x000fe2000c741270 */
[----:B------:R-:W-:Y:S01]  /*21840*/  ULDC UR4, c[0x0][0x248] ;  /* 0x0000920000047ab9 */ /* 0x000fe20000000800 */
[CC--:B------:R-:W-:Y:S01]  /*21850*/  IADD3 R10, P6, R2.reuse, R64.reuse, RZ ;  /* 0x00000040020a7210 */ /* 0x0c0fe20007fde0ff */
[C---:B------:R-:W-:Y:S01]  /*21860*/  VIADD R13, R2.reuse, UR4 ;  /* 0x00000004020d7c36 */ /* 0x040fe20008000000 */
[----:B------:R-:W-:Y:S02]  /*21870*/  ULDC UR4, c[0x0][0x248] ;  /* 0x0000920000047ab9 */ /* 0x000fe40000000800 */
[-C--:B------:R-:W-:Y:S01]  /*21880*/  LEA.HI.X.SX32 R11, R2, R3.reuse, 0x1, P6 ;  /* 0x00000003020b7211 */ /* 0x080fe200030f0eff */
[----:B------:R-:W-:Y:S01]  /*21890*/  VIADD R2, R0, 0xf4 ;  /* 0x000000f400027836 */ /* 0x000fe20000000000 */
[CC--:B------:R-:W-:Y:S01]  /*218a0*/  IADD3 R12, P6, R13.reuse, R64.reuse, RZ ;  /* 0x000000400d0c7210 */ /* 0x0c0fe20007fde0ff */
[C---:B------:R-:W-:Y:S01]  /*218b0*/  VIADD R14, R13.reuse, UR4 ;  /* 0x000000040d0e7c36 */ /* 0x040fe20008000000 */
[----:B--2---:R-:W-:Y:S01]  /*218c0*/  PRMT R19, R4, 0x7770, RZ ;  /* 0x0000777004137816 */ /* 0x004fe200000000ff */
[----:B------:R1:W-:Y:S01]  /*218d0*/  @P1 STG.E.U8 desc[UR16][R10.64], R17 ;  /* 0x000000110a001986 */ /* 0x0003e2000c101110 */
[----:B------:R-:W-:Y:S01]  /*218e0*/  ISETP.LT.AND P1, PT, R2, UR5, !P0 ;  /* 0x0000000502007c0c */ /* 0x000fe2000c721270 */
[----:B------:R-:W-:Y:S01]  /*218f0*/  VIADD R2, R0, 0xf5 ;  /* 0x000000f500027836 */ /* 0x000fe20000000000 */
[----:B------:R-:W-:Y:S01]  /*21900*/  LEA.HI.X.SX32 R13, R13, R3, 0x1, P6 ;  /* 0x000000030d0d7211 */ /* 0x000fe200030f0eff */
[----:B------:R-:W-:Y:S01]  /*21910*/  ULDC UR4, c[0x0][0x22c] ;  /* 0x00008b0000047ab9 */ /* 0x000fe20000000800 */
[----:B0-----:R-:W-:Y:S01]  /*21920*/  IADD3 R8, P6, R14, R64, RZ ;  /* 0x000000400e087210 */ /* 0x001fe20007fde0ff */
[----:B------:R-:W-:-:S02]  /*21930*/  ULDC UR5, c[0x0][0x22c] ;  /* 0x00008b0000057ab9 */ /* 0x000fc40000000800 */
[----:B------:R0:W-:Y:S01]  /*21940*/  @P5 STG.E.U8 desc[UR16][R12.64], R19 ;  /* 0x000000130c005986 */ /* 0x0001e2000c101110 */
[----:B------:R-:W-:Y:S01]  /*21950*/  ISETP.LT.AND P5, PT, R2, UR4, !P0 ;  /* 0x0000000402007c0c */ /* 0x000fe2000c7a1270 */
[----:B------:R-:W-:Y:S01]  /*21960*/  ULDC UR4, c[0x0][0x248] ;  /* 0x0000920000047ab9 */ /* 0x000fe20000000800 */
[CC--:B------:R-:W-:Y:S01]  /*21970*/  LEA.HI.X.SX32 R9, R14.reuse, R3.reuse, 0x1, P6 ;  /* 0x000000030e097211 */ /* 0x0c0fe200030f0eff */
[----:B------:R-:W-:Y:S01]  /*21980*/  VIADD R14, R14, UR4 ;  /* 0x000000040e0e7c36 */ /* 0x000fe20008000000 */
[----:B-1----:R-:W-:Y:S01]  /*21990*/  PRMT R17, R4, 0x7771, RZ ;  /* 0x0000777104117816 */ /* 0x002fe200000000ff */
[----:B------:R-:W-:Y:S01]  /*219a0*/  VIADD R2, R0, 0xf6 ;  /* 0x000000f600027836 */ /* 0x000fe20000000000 */
[----:B------:R-:W-:Y:S02]  /*219b0*/  ULDC UR4, c[0x0][0x248] ;  /* 0x0000920000047ab9 */ /* 0x000fe40000000800 */
[CC--:B------:R-:W-:Y:S01]  /*219c0*/  IADD3 R10, P6, R14.reuse, R64.reuse, RZ ;  /* 0x000000400e0a7210 */ /* 0x0c0fe20007fde0ff */
[----:B------:R1:W-:Y:S01]  /*219d0*/  @P4 STG.E.U8 desc[UR16][R8.64], R17 ;  /* 0x0000001108004986 */ /* 0x0003e2000c101110 */
[----:B------:R-:W-:Y:S01]  /*219e0*/  VIADD R15, R14, UR4 ;  /* 0x000000040e0f7c36 */ /* 0x000fe20008000000 */
[----:B------:R-:W-:Y:S01]  /*219f0*/  ISETP.LT.AND P4, PT, R2, UR5, !P0 ;  /* 0x0000000502007c0c */ /* 0x000fe2000c781270 */
[----:B------:R-:W-:Y:S01]  /*21a00*/  VIADD R2, R0, 0xf7 ;  /* 0x000000f700027836 */ /* 0x000fe20000000000 */
[----:B------:R-:W-:Y:S01]  /*21a10*/  LEA.HI.X.SX32 R11, R14, R3, 0x1, P6 ;  /* 0x000000030e0b7211 */ /* 0x000fe200030f0eff */
[----:B------:R-:W-:Y:S01]  /*21a20*/  ULDC UR4, c[0x0][0x22c] ;  /* 0x00008b0000047ab9 */ /* 0x000fe20000000800 */
[----:B0-----:R-:W-:Y:S01]  /*21a30*/  PRMT R19, R5, 0x7770, RZ ;  /* 0x0000777005137816 */ /* 0x001fe200000000ff */
[----:B------:R-:W-:Y:S01]  /*21a40*/  ULDC UR5, c[0x0][0x22c] ;  /* 0x00008b0000057ab9 */ /* 0x000fe20000000800 */
[----:B------:R-:W-:-:S03]  /*21a50*/  IADD3 R12, P6, R15, R64, RZ ;  /* 0x000000400f0c7210 */ /* 0x000fc60007fde0ff */
        /* <DEDUP_REMOVED lines=10> */
[C---:B------:R-:W-:Y:S01]  /*21b00*/  VIADD R14, R15.reuse, UR4 ;  /* 0x000000040f0e7c36 */ /* 0x040fe20008000000 */
        /* <DEDUP_REMOVED lines=40> */
[----:B0-----:R-:W-:Y:S01]  /*21d90*/  IADD3 R12, P6, R14, R64, RZ ;  /* 0x000000400e0c7210 */ /* 0x001fe20007fde0ff */
[----:B------:R-:W-:Y:S01]  /*21da0*/  ULDC UR5, c[0x0][0x248] ;  /* 0x0000920000057ab9 */ /* 0x000fe20000000800 */
[----:B-1----:R-:W-:-:S02]  /*21db0*/  PRMT R9, R4, 0x7772, RZ ;  /* 0x0000777204097816 */ /* 0x002fc400000000ff */
[----:B------:R-:W-:-:S03]  /*21dc0*/  LEA.HI.X.SX32 R13, R14, R3, 0x1, P6 ;  /* 0x000000030e0d7211 */ /* 0x000fc600030f0eff */
[----:B------:R0:W-:Y:S01]  /*21dd0*/  @P2 STG.E.U8 desc[UR16][R10.64], R9 ;  /* 0x000000090a002986 */ /* 0x0001e2000c101110 */
[----:B------:R-:W-:Y:S01]  /*21de0*/  ISETP.LT.AND P2, PT, R2, UR4, !P0 ;  /* 0x0000000402007c0c */ /* 0x000fe2000c741270 */
[----:B------:R-:W-:Y:S02]  /*21df0*/  ULDC UR4, c[0x0][0x248] ;  /* 0x0000920000047ab9 */ /* 0x000fe40000000800 */
[----:B------:R-:W-:Y:S01]  /*21e00*/  VIADD R14, R14, UR4 ;  /* 0x000000040e0e7c36 */ /* 0x000fe20008000000 */
[----:B------:R-:W-:Y:S01]  /*21e10*/  ULDC UR4, c[0x0][0x248] ;  /* 0x0000920000047ab9 */ /* 0x000fe20000000800 */
[----:B------:R-:W-:Y:S02]  /*21e20*/  PRMT R15, R4, 0x7773, RZ ;  /* 0x00007773040f7816 */ /* 0x000fe400000000ff */
[----:B------:R-:W-:Y:S01]  /*21e30*/  VIADD R2, R14, UR4 ;  /* 0x000000040e027c36 */ /* 0x000fe20008000000 */
[----:B------:R-:W-:-:S03]  /*21e40*/  ULDC UR4, c[0x0][0x248] ;  /* 0x0000920000047ab9 */ /* 0x000fc60000000800 */
[----:B------:R-:W-:Y:S01]  /*21e50*/  VIADD R4, R2, UR5 ;  /* 0x0000000502047c36 */ /* 0x000fe20008000000 */
[----:B------:R1:W-:Y:S01]  /*21e60*/  @P1 STG.E.U8 desc[UR16][R12.64], R15 ;  /* 0x0000000f0c001986 */ /* 0x0003e2000c101110 */
[----:B------:R-:W-:Y:S01]  /*21e70*/  IADD3 R8, P1, R14, R64, RZ ;  /* 0x000000400e087210 */ /* 0x000fe20007f3e0ff */
[----:B------:R-:W-:-:S03]  /*21e80*/  ULDC UR5, c[0x0][0x248] ;  /* 0x0000920000057ab9 */ /* 0x000fc60000000800 */
[----:B0-----:R-:W-:Y:S02]  /*21e90*/  LEA.HI.X.SX32 R9, R14, R3, 0x1, P1 ;  /* 0x000000030e097211 */ /* 0x001fe400008f0eff */
[-C--:B------:R-:W-:Y:S01]  /*21ea0*/  IADD3 R10, P1, R2, R64.reuse, RZ ;  /* 0x00000040020a7210 */ /* 0x080fe20007f3e0ff */
[C---:B-1----:R-:W-:Y:S01]  /*21eb0*/  VIADD R15, R4.reuse, UR6 ;  /* 0x00000006040f7c36 */ /* 0x042fe20008000000 */
[----:B------:R-:W-:-:S03]  /*21ec0*/  IADD3 R12, P6, R4, R64, RZ ;  /* 0x00000040040c7210 */ /* 0x000fc60007fde0ff */
[----:B------:R-:W-:Y:S01]  /*21ed0*/  VIADD R17, R15, UR4 ;  /* 0x000000040f117c36 */ /* 0x000fe20008000000 */
[-C--:B------:R-:W-:Y:S01]  /*21ee0*/  LEA.HI.X.SX32 R11, R2, R3.reuse, 0x1, P1 ;  /* 0x00000003020b7211 */ /* 0x080fe200008f0eff */
[----:B------:R-:W-:Y:S01]  /*21ef0*/  VIADD R18, R0, 0xfe ;  /* 0x000000fe00127836 */ /* 0x000fe20000000000 */
[-C--:B------:R-:W-:Y:S01]  /*21f00*/  LEA.HI.X.SX32 R13, R4, R3.reuse, 0x1, P6 ;  /* 0x00000003040d7211 */ /* 0x080fe200030f0eff */
[----:B------:R-:W-:Y:S01]  /*21f10*/  VIADD R0, R0, 0xff ;  /* 0x000000ff00007836 */ /* 0x000fe20000000000 */
[CC--:B------:R-:W-:Y:S01]  /*21f20*/  IADD3 R16, P1, R17.reuse, R64.reuse, RZ ;  /* 0x0000004011107210 */ /* 0x0c0fe20007f3e0ff */
[----:B------:R-:W-:Y:S01]  /*21f30*/  VIADD R2, R17, UR5 ;  /* 0x0000000511027c36 */ /* 0x000fe20008000000 */
[----:B------:R-:W-:Y:S01]  /*21f40*/  IADD3 R14, P6, R15, R64, RZ ;  /* 0x000000400f0e7210 */ /* 0x000fe20007fde0ff */
[----:B------:R-:W-:Y:S01]  /*21f50*/  ULDC UR4, c[0x0][0x22c] ;  /* 0x00008b0000047ab9 */ /* 0x000fe20000000800 */
[----:B------:R-:W-:Y:S02]  /*21f60*/  LEA.HI.X.SX32 R17, R17, R3, 0x1, P1 ;  /* 0x0000000311117211 */ /* 0x000fe400008f0eff */
[----:B------:R-:W-:-:S02]  /*21f70*/  ISETP.LT.AND P1, PT, R18, UR7, !P0 ;  /* 0x0000000712007c0c */ /* 0x000fc4000c721270 */
[-C--:B------:R-:W-:Y:S02]  /*21f80*/  LEA.HI.X.SX32 R15, R15, R3.reuse, 0x1, P6 ;  /* 0x000000030f0f7211 */ /* 0x080fe400030f0eff */
[----:B------:R-:W-:Y:S02]  /*21f90*/  ISETP.LT.AND P0, PT, R0, UR4, !P0 ;  /* 0x0000000400007c0c */ /* 0x000fe4000c701270 */
[C---:B------:R-:W-:Y:S02]  /*21fa0*/  IADD3 R64, P6, R2.reuse, R64, RZ ;  /* 0x0000004002407210 */ /* 0x040fe40007fde0ff */
[C---:B------:R-:W-:Y:S02]  /*21fb0*/  PRMT R23, R5.reuse, 0x7772, RZ ;  /* 0x0000777205177816 */ /* 0x040fe400000000ff */
[----:B------:R-:W-:Y:S02]  /*21fc0*/  PRMT R21, R5, 0x7773, RZ ;  /* 0x0000777305157816 */ /* 0x000fe400000000ff */
[----:B------:R-:W-:-:S02]  /*21fd0*/  LEA.HI.X.SX32 R65, R2, R3, 0x1, P6 ;  /* 0x0000000302417211 */ /* 0x000fc400030f0eff */
[C---:B------:R-:W-:Y:S02]  /*21fe0*/  PRMT R19, R6.reuse, 0x7772, RZ ;  /* 0x0000777206137816 */ /* 0x040fe400000000ff */
[----:B------:R-:W-:Y:S02]  /*21ff0*/  PRMT R5, R6, 0x7773, RZ ;  /* 0x0000777306057816 */ /* 0x000fe400000000ff */
[C---:B------:R-:W-:Y:S01]  /*22000*/  PRMT R3, R7.reuse, 0x7773, RZ ;  /* 0x0000777307037816 */ /* 0x040fe200000000ff */
[----:B------:R0:W-:Y:S01]  /*22010*/  @P5 STG.E.U8 desc[UR16][R8.64], R23 ;  /* 0x0000001708005986 */ /* 0x0001e2000c101110 */
[----:B------:R-:W-:-:S03]  /*22020*/  PRMT R7, R7, 0x7772, RZ ;  /* 0x0000777207077816 */ /* 0x000fc600000000ff */
[----:B------:R0:W-:Y:S04]  /*22030*/  @P4 STG.E.U8 desc[UR16][R10.64], R21 ;  /* 0x000000150a004986 */ /* 0x0001e8000c101110 */
[----:B------:R0:W-:Y:S04]  /*22040*/  @P3 STG.E.U8 desc[UR16][R12.64], R19 ;  /* 0x000000130c003986 */ /* 0x0001e8000c101110 */
[----:B------:R0:W-:Y:S04]  /*22050*/  @P2 STG.E.U8 desc[UR16][R14.64], R5 ;  /* 0x000000050e002986 */ /* 0x0001e8000c101110 */
[----:B------:R0:W-:Y:S01]  /*22060*/  @P1 STG.E.U8 desc[UR16][R16.64], R7 ;  /* 0x0000000710001986 */ /* 0x0001e2000c101110 */
[----:B------:R-:W-:Y:S05]  /*22070*/  @!P0 EXIT ;  /* 0x000000000000894d */ /* 0x000fea0003800000 */
[----:B------:R-:W-:Y:S01]  /*22080*/  STG.E.U8 desc[UR16][R64.64], R3 ;  /* 0x0000000340007986 */ /* 0x000fe2000c101110 */
[----:B------:R-:W-:Y:S05]  /*22090*/  EXIT ;  /* 0x000000000000794d */ /* 0x000fea0003800000 */
.L_x_3:
[----:B------:R-:W-:-:S00]  /*220a0*/  BRA `(.L_x_3) ;  /* 0xfffffffc00fc7947 */ /* 0x000fc0000383ffff */
[----:B------:R-:W-:-:S00]  /*220b0*/  NOP ;  /* 0x0000000000007918 */ /* 0x000fc00000000000 */
        /* <DEDUP_REMOVED lines=12> */
.L_x_4:


//--------------------- .nv.shared.matmul_kernel  --------------------------
	.section	.nv.shared.matmul_kernel,"aw",@nobits
	.sectionflags	@""
	.align	16
	.zero		1024


//--------------------- .nv.shared.reserved.0     --------------------------
	.section	.nv.shared.reserved.0,"aw",@nobits
	.weak		__nv_reservedSMEM_offset_0_alias
	.size		__nv_reservedSMEM_offset_0_alias, 0, 0
	.other		__nv_reservedSMEM_offset_0_alias,@"STO_CUDA_RESERVED_SHARED STV_DEFAULT"
__nv_reservedSMEM_offset_0_alias:
	.zero		0


//--------------------- .nv.constant0.matmul_kernel --------------------------
	.section	.nv.constant0.matmul_kernel,"a",@progbits
	.sectionflags	@""
	.align	4
.nv.constant0.matmul_kernel:
	.zero		608


//--------------------- SYMBOLS --------------------------

	.type		.nv.reservedSmem.offset0,@object
	.size		.nv.reservedSmem.offset0,0x4
